	.target	sm_90a

	.elftype	@"ET_EXEC"


//--------------------- .note.nv.tkinfo           --------------------------
	.section	.note.nv.tkinfo,"",@"SHT_NOTE"
	.sectionflags	@"SHF_NOTE_NV_TKINFO"
	.tkinfo
        /*0018*/ 	.word	0x00000002
        /*0030*/ 	.string	""
        /*0030*/ 	.string	"ptxas"
        /*0030*/ 	.string	"Cuda compilation tools, release 13.0, V13.0.88"
        /*0030*/ 	.string	"Build cuda_13.0.r13.0/compiler.36424714_0"
        /*0030*/ 	.string	"-v  -suppress-debug-info  -lineinfo  -arch sm_90a "



//--------------------- .note.nv.cuinfo           --------------------------
	.section	.note.nv.cuinfo,"",@"SHT_NOTE"
	.sectionflags	@"SHF_NOTE_NV_CUINFO"
        /*0018*/ 	.short	0x0002
        /*001a*/ 	.short	0x005a
        /*001c*/ 	.short	0x0082
	.zero		2


//--------------------- .nv.info                  --------------------------
	.section	.nv.info,"",@"SHT_CUDA_INFO"
	.align	4


	//----- nvinfo : EIATTR_REGCOUNT
	.align		4
        /*0000*/ 	.byte	0x04, 0x2f
        /*0002*/ 	.short	(.L_1 - .L_0)
	.align		4
.L_0:
        /*0004*/ 	.word	index@(matmul_kernel)
        /*0008*/ 	.word	0x00000020


	//----- nvinfo : EIATTR_FRAME_SIZE
	.align		4
.L_1:
        /*000c*/ 	.byte	0x04, 0x11
        /*000e*/ 	.short	(.L_3 - .L_2)
	.align		4
.L_2:
        /*0010*/ 	.word	index@(matmul_kernel)
        /*0014*/ 	.word	0x00001018


	//----- nvinfo : EIATTR_MIN_STACK_SIZE
	.align		4
.L_3:
        /*0018*/ 	.byte	0x04, 0x12
        /*001a*/ 	.short	(.L_5 - .L_4)
	.align		4
.L_4:
        /*001c*/ 	.word	index@(matmul_kernel)
        /*0020*/ 	.word	0x00001018
.L_5:


//--------------------- .nv.compat                --------------------------
	.section	.nv.compat,"",@"SHT_CUDA_COMPAT_INFO"
	.align	4
        /*0000*/ 	.byte	0x02, 0x09, 0x01, 0x00, 0x02, 0x02, 0x01, 0x00, 0x02, 0x05, 0x05, 0x00, 0x03, 0x07, 0x01, 0x01
        /*0010*/ 	.byte	0x02, 0x03, 0x00, 0x00, 0x02, 0x06, 0x01, 0x00, 0x04, 0x0b, 0x08, 0x00, 0x00, 0x00, 0x00, 0x00
        /*0020*/ 	.byte	0x00, 0x00, 0x00, 0x00


//--------------------- .nv.info.matmul_kernel    --------------------------
	.section	.nv.info.matmul_kernel,"",@"SHT_CUDA_INFO"
	.sectionflags	@""
	.align	4


	//----- nvinfo : EIATTR_CUDA_API_VERSION
	.align		4
        /*0000*/ 	.byte	0x04, 0x37
        /*0002*/ 	.short	(.L_7 - .L_6)
.L_6:
        /*0004*/ 	.word	0x00000082


	//----- nvinfo : EIATTR_KPARAM_INFO
	.align		4
.L_7:
        /*0008*/ 	.byte	0x04, 0x17
        /*000a*/ 	.short	(.L_9 - .L_8)
.L_8:
        /*000c*/ 	.word	0x00000000
        /*0010*/ 	.short	0x000d
        /*0012*/ 	.short	0x0048
        /*0014*/ 	.byte	0x00, 0xf4, 0x21, 0x00


	//----- nvinfo : EIATTR_KPARAM_INFO
	.align		4
.L_9:
        /*0018*/ 	.byte	0x04, 0x17
        /*001a*/ 	.short	(.L_11 - .L_10)
.L_10:
        /*001c*/ 	.word	0x00000000
        /*0020*/ 	.short	0x000c
        /*0022*/ 	.short	0x0040
        /*0024*/ 	.byte	0x00, 0xf4, 0x21, 0x00


	//----- nvinfo : EIATTR_KPARAM_INFO
	.align		4
.L_11:
        /*0028*/ 	.byte	0x04, 0x17
        /*002a*/ 	.short	(.L_13 - .L_12)
.L_12:
        /*002c*/ 	.word	0x00000000
        /*0030*/ 	.short	0x000b
        /*0032*/ 	.short	0x0038
        /*0034*/ 	.byte	0x00, 0xf0, 0x11, 0x00


	//----- nvinfo : EIATTR_KPARAM_INFO
	.align		4
.L_13:
        /*0038*/ 	.byte	0x04, 0x17
        /*003a*/ 	.short	(.L_15 - .L_14)
.L_14:
        /*003c*/ 	.word	0x00000000
        /*0040*/ 	.short	0x000a
        /*0042*/ 	.short	0x0034
        /*0044*/ 	.byte	0x00, 0xf0, 0x11, 0x00


	//----- nvinfo : EIATTR_KPARAM_INFO
	.align		4
.L_15:
        /*0048*/ 	.byte	0x04, 0x17
        /*004a*/ 	.short	(.L_17 - .L_16)
.L_16:
        /*004c*/ 	.word	0x00000000
        /*0050*/ 	.short	0x0009
        /*0052*/ 	.short	0x0030
        /*0054*/ 	.byte	0x00, 0xf0, 0x11, 0x00


	//----- nvinfo : EIATTR_KPARAM_INFO
	.align		4
.L_17:
        /*0058*/ 	.byte	0x04, 0x17
        /*005a*/ 	.short	(.L_19 - .L_18)
.L_18:
        /*005c*/ 	.word	0x00000000
        /*0060*/ 	.short	0x0008
        /*0062*/ 	.short	0x002c
        /*0064*/ 	.byte	0x00, 0xf0, 0x11, 0x00


	//----- nvinfo : EIATTR_KPARAM_INFO
	.align		4
.L_19:
        /*0068*/ 	.byte	0x04, 0x17
        /*006a*/ 	.short	(.L_21 - .L_20)
.L_20:
        /*006c*/ 	.word	0x00000000
        /*0070*/ 	.short	0x0007
        /*0072*/ 	.short	0x0028
        /*0074*/ 	.byte	0x00, 0xf0, 0x11, 0x00


	//----- nvinfo : EIATTR_KPARAM_INFO
	.align		4
.L_21:
        /*0078*/ 	.byte	0x04, 0x17
        /*007a*/ 	.short	(.L_23 - .L_22)
.L_22:
        /*007c*/ 	.word	0x00000000
        /*0080*/ 	.short	0x0006
        /*0082*/ 	.short	0x0024
        /*0084*/ 	.byte	0x00, 0xf0, 0x11, 0x00


	//----- nvinfo : EIATTR_KPARAM_INFO
	.align		4
.L_23:
        /*0088*/ 	.byte	0x04, 0x17
        /*008a*/ 	.short	(.L_25 - .L_24)
.L_24:
        /*008c*/ 	.word	0x00000000
        /*0090*/ 	.short	0x0005
        /*0092*/ 	.short	0x0020
        /*0094*/ 	.byte	0x00, 0xf0, 0x11, 0x00


	//----- nvinfo : EIATTR_KPARAM_INFO
	.align		4
.L_25:
        /*0098*/ 	.byte	0x04, 0x17
        /*009a*/ 	.short	(.L_27 - .L_26)
.L_26:
        /*009c*/ 	.word	0x00000000
        /*00a0*/ 	.short	0x0004
        /*00a2*/ 	.short	0x001c
        /*00a4*/ 	.byte	0x00, 0xf0, 0x11, 0x00


	//----- nvinfo : EIATTR_KPARAM_INFO
	.align		4
.L_27:
        /*00a8*/ 	.byte	0x04, 0x17
        /*00aa*/ 	.short	(.L_29 - .L_28)
.L_28:
        /*00ac*/ 	.word	0x00000000
        /*00b0*/ 	.short	0x0003
        /*00b2*/ 	.short	0x0018
        /*00b4*/ 	.byte	0x00, 0xf0, 0x11, 0x00


	//----- nvinfo : EIATTR_KPARAM_INFO
	.align		4
.L_29:
        /*00b8*/ 	.byte	0x04, 0x17
        /*00ba*/ 	.short	(.L_31 - .L_30)
.L_30:
        /*00bc*/ 	.word	0x00000000
        /*00c0*/ 	.short	0x0002
        /*00c2*/ 	.short	0x0010
        /*00c4*/ 	.byte	0x00, 0xf4, 0x21, 0x00


	//----- nvinfo : EIATTR_KPARAM_INFO
	.align		4
.L_31:
        /*00c8*/ 	.byte	0x04, 0x17
        /*00ca*/ 	.short	(.L_33 - .L_32)
.L_32:
        /*00cc*/ 	.word	0x00000000
        /*00d0*/ 	.short	0x0001
        /*00d2*/ 	.short	0x0008
        /*00d4*/ 	.byte	0x00, 0xf4, 0x21, 0x00


	//----- nvinfo : EIATTR_KPARAM_INFO
	.align		4
.L_33:
        /*00d8*/ 	.byte	0x04, 0x17
        /*00da*/ 	.short	(.L_35 - .L_34)
.L_34:
        /*00dc*/ 	.word	0x00000000
        /*00e0*/ 	.short	0x0000
        /*00e2*/ 	.short	0x0000
        /*00e4*/ 	.byte	0x00, 0xf4, 0x21, 0x00


	//----- nvinfo : EIATTR_SPARSE_MMA_MASK
	.align		4
.L_35:
        /*00e8*/ 	.byte	0x03, 0x50
        /*00ea*/ 	.short	0x0000


	//----- nvinfo : EIATTR_MAXREG_COUNT
	.align		4
        /*00ec*/ 	.byte	0x03, 0x1b
        /*00ee*/ 	.short	0x00ff


	//----- nvinfo : EIATTR_NUM_BARRIERS
	.align		4
        /*00f0*/ 	.byte	0x02, 0x4c
        /*00f2*/ 	.byte	0x01
	.zero		1


	//----- nvinfo : EIATTR_ANNOTATIONS
	.align		4
        /*00f4*/ 	.byte	0x04, 0x55
        /*00f6*/ 	.short	(.L_37 - .L_36)


	//   ....[0]....
.L_36:
        /*00f8*/ 	.word	0x00000001
        /*00fc*/ 	.byte	0x50, 0x05, 0x00, 0x00, 0x01, 0x00, 0x00, 0x00, 0x80, 0x05, 0x00, 0x00, 0x01, 0x00, 0x00, 0x00
        /* <DEDUP_REMOVED lines=1742> */
        /*6dec*/ 	.byte	0x70, 0xe8, 0x01, 0x00, 0x01, 0x00, 0x00, 0x00, 0x90, 0xe8, 0x01, 0x00


	//----- nvinfo : EIATTR_MERCURY_ISA_VERSION
	.align		4
.L_37:
        /*6df8*/ 	.byte	0x03, 0x5f
        /*6dfa*/ 	.short	0x0101


	//----- nvinfo : EIATTR_EXIT_INSTR_OFFSETS
	.align		4
        /*6dfc*/ 	.byte	0x04, 0x1c
        /*6dfe*/ 	.short	(.L_39 - .L_38)


	//   ....[0]....
.L_38:
        /*6e00*/ 	.word	0x0001eb80


	//   ....[1]....
        /*6e04*/ 	.word	0x0001ebb0


	//----- nvinfo : EIATTR_REQNTID
	.align		4
.L_39:
        /*6e08*/ 	.byte	0x04, 0x10
        /*6e0a*/ 	.short	(.L_41 - .L_40)
.L_40:
        /*6e0c*/ 	.word	0x00000100
        /*6e10*/ 	.word	0x00000001
        /*6e14*/ 	.word	0x00000001


	//----- nvinfo : EIATTR_CBANK_PARAM_SIZE
	.align		4
.L_41:
        /*6e18*/ 	.byte	0x03, 0x19
        /*6e1a*/ 	.short	0x0050


	//----- nvinfo : EIATTR_PARAM_CBANK
	.align		4
        /*6e1c*/ 	.byte	0x04, 0x0a
        /*6e1e*/ 	.short	(.L_43 - .L_42)
	.align		4
.L_42:
        /*6e20*/ 	.word	index@(.nv.constant0.matmul_kernel)
        /*6e24*/ 	.short	0x0210
        /*6e26*/ 	.short	0x0050


	//----- nvinfo : EIATTR_SW_WAR
	.align		4
.L_43:
        /*6e28*/ 	.byte	0x04, 0x36
        /*6e2a*/ 	.short	(.L_45 - .L_44)
.L_44:
        /*6e2c*/ 	.word	0x00000008
.L_45:


//--------------------- .nv.callgraph             --------------------------
	.section	.nv.callgraph,"",@"SHT_CUDA_CALLGRAPH"
	.align	4
	.sectionentsize	8
	.align		4
        /*0000*/ 	.word	0x00000000
	.align		4
        /*0004*/ 	.word	0xffffffff
	.align		4
        /*0008*/ 	.word	0x00000000
	.align		4
        /*000c*/ 	.word	0xfffffffe
	.align		4
        /*0010*/ 	.word	0x00000000
	.align		4
        /*0014*/ 	.word	0xfffffffd
	.align		4
        /*0018*/ 	.word	0x00000000
	.align		4
        /*001c*/ 	.word	0xfffffffc


//--------------------- .text.matmul_kernel       --------------------------
	.section	.text.matmul_kernel,"ax",@progbits
	.align	128
        .global         matmul_kernel
        .type           matmul_kernel,@function
        .size           matmul_kernel,(.L_x_4 - matmul_kernel)
        .other          matmul_kernel,@"STO_CUDA_ENTRY STV_DEFAULT"
matmul_kernel:
.text.matmul_kernel:
[----:B------:R-:W0:Y:S08]  /*0000*/  LDC R1, c[0x0][0x28] ;  /* 0x00000a00ff017b82 */ /* 0x000e300000000800 */
[----:B------:R-:W1:Y:S01]  /*0010*/  LDC.64 R4, c[0x0][0x228] ;  /* 0x00008a00ff047b82 */ /* 0x000e620000000a00 */
[----:B------:R-:W2:Y:S01]  /*0020*/  S2R R20, SR_TID.X ;  /* 0x0000000000147919 */ /* 0x000ea20000002100 */
[----:B0-----:R-:W-:Y:S01]  /*0030*/  VIADD R1, R1, 0xffffefe8 ;  /* 0xffffefe801017836 */ /* 0x001fe20000000000 */
[----:B------:R-:W-:Y:S01]  /*0040*/  ULDC.64 UR6, c[0x0][0x208] ;  /* 0x0000820000067ab9 */ /* 0x000fe20000000a00 */
[----:B------:R-:W-:Y:S01]  /*0050*/  ULDC UR8, c[0x0][0x230] ;  /* 0x00008c0000087ab9 */ /* 0x000fe20000000800 */
[----:B-1----:R-:W-:-:S05]  /*0060*/  VIADD R0, R5, 0xff ;  /* 0x000000ff05007836 */ /* 0x002fca0000000000 */
[----:B------:R-:W-:-:S04]  /*0070*/  SHF.R.S32.HI R3, RZ, 0x1f, R0 ;  /* 0x0000001fff037819 */ /* 0x000fc80000011400 */
[----:B------:R-:W-:-:S04]  /*0080*/  LEA.HI R3, R3, R0, RZ, 0x8 ;  /* 0x0000000003037211 */ /* 0x000fc800078f40ff */
[----:B------:R-:W-:Y:S02]  /*0090*/  SHF.R.S32.HI R0, RZ, 0x8, R3 ;  /* 0x00000008ff007819 */ /* 0x000fe40000011403 */
[----:B------:R-:W0:Y:S03]  /*00a0*/  S2R R3, SR_CTAID.X ;  /* 0x0000000000037919 */ /* 0x000e260000002500 */
[----:B------:R-:W-:-:S05]  /*00b0*/  IMAD.SHL.U32 R0, R0, 0x8, RZ ;  /* 0x0000000800007824 */ /* 0x000fca00078e00ff */
[-C--:B------:R-:W-:Y:S02]  /*00c0*/  IABS R9, R0.reuse ;  /* 0x0000000000097213 */ /* 0x080fe40000000000 */
[----:B------:R-:W-:Y:S02]  /*00d0*/  IABS R12, R0 ;  /* 0x00000000000c7213 */ /* 0x000fe40000000000 */
[----:B------:R-:W1:Y:S08]  /*00e0*/  I2F.RP R2, R9 ;  /* 0x0000000900027306 */ /* 0x000e700000209400 */
[----:B-1----:R-:W1:Y:S01]  /*00f0*/  MUFU.RCP R2, R2 ;  /* 0x0000000200027308 */ /* 0x002e620000001000 */
[----:B0-----:R-:W-:Y:S01]  /*0100*/  IABS R10, R3 ;  /* 0x00000003000a7213 */ /* 0x001fe20000000000 */
[----:B-1----:R-:W-:-:S02]  /*0110*/  VIADD R6, R2, 0xffffffe ;  /* 0x0ffffffe02067836 */ /* 0x002fc40000000000 */
[----:B------:R-:W-:-:S04]  /*0120*/  IMAD.MOV R2, RZ, RZ, -R12 ;  /* 0x000000ffff027224 */ /* 0x000fc800078e0a0c */
[----:B------:R0:W1:Y:S02]  /*0130*/  F2I.FTZ.U32.TRUNC.NTZ R7, R6 ;  /* 0x0000000600077305 */ /* 0x000064000021f000 */
[----:B0-----:R-:W-:Y:S02]  /*0140*/  IMAD.MOV.U32 R6, RZ, RZ, RZ ;  /* 0x000000ffff067224 */ /* 0x001fe400078e00ff */
[----:B-1----:R-:W-:-:S04]  /*0150*/  IMAD.MOV R8, RZ, RZ, -R7 ;  /* 0x000000ffff087224 */ /* 0x002fc800078e0a07 */
[----:B------:R-:W-:Y:S02]  /*0160*/  IMAD R11, R8, R9, RZ ;  /* 0x00000009080b7224 */ /* 0x000fe400078e02ff */
[----:B------:R-:W-:Y:S02]  /*0170*/  IMAD.MOV.U32 R8, RZ, RZ, R10 ;  /* 0x000000ffff087224 */ /* 0x000fe400078e000a */
[----:B------:R-:W-:-:S06]  /*0180*/  IMAD.HI.U32 R7, R7, R11, R6 ;  /* 0x0000000b07077227 */ /* 0x000fcc00078e0006 */
[----:B------:R-:W-:-:S04]  /*0190*/  IMAD.HI.U32 R7, R7, R8, RZ ;  /* 0x0000000807077227 */ /* 0x000fc800078e00ff */
[----:B------:R-:W-:-:S05]  /*01a0*/  IMAD R2, R7, R2, R8 ;  /* 0x0000000207027224 */ /* 0x000fca00078e0208 */
[----:B------:R-:W-:-:S13]  /*01b0*/  ISETP.GT.U32.AND P1, PT, R9, R2, PT ;  /* 0x000000020900720c */ /* 0x000fda0003f24070 */
[----:B------:R-:W-:Y:S02]  /*01c0*/  @!P1 IMAD.IADD R2, R2, 0x1, -R9 ;  /* 0x0000000102029824 */ /* 0x000fe400078e0a09 */
[----:B------:R-:W-:Y:S01]  /*01d0*/  @!P1 VIADD R7, R7, 0x1 ;  /* 0x0000000107079836 */ /* 0x000fe20000000000 */
[----:B------:R-:W-:Y:S02]  /*01e0*/  ISETP.NE.AND P1, PT, R0, RZ, PT ;  /* 0x000000ff0000720c */ /* 0x000fe40003f25270 */
[----:B------:R-:W-:Y:S02]  /*01f0*/  ISETP.GE.U32.AND P0, PT, R2, R9, PT ;  /* 0x000000090200720c */ /* 0x000fe40003f06070 */
[----:B------:R-:W-:-:S04]  /*0200*/  LOP3.LUT R2, R3, R0, RZ, 0x3c, !PT ;  /* 0x0000000003027212 */ /* 0x000fc800078e3cff */
[----:B------:R-:W-:Y:S01]  /*0210*/  ISETP.GE.AND P2, PT, R2, RZ, PT ;  /* 0x000000ff0200720c */ /* 0x000fe20003f46270 */
[----:B------:R-:W-:-:S06]  /*0220*/  VIADD R2, R4, 0x1f ;  /* 0x0000001f04027836 */ /* 0x000fcc0000000000 */
[----:B------:R-:W-:-:S04]  /*0230*/  @P0 VIADD R7, R7, 0x1 ;  /* 0x0000000107070836 */ /* 0x000fc80000000000 */
[----:B------:R-:W-:Y:S01]  /*0240*/  IMAD.MOV.U32 R6, RZ, RZ, R7 ;  /* 0x000000ffff067224 */ /* 0x000fe200078e0007 */
[----:B------:R-:W-:-:S03]  /*0250*/  SHF.R.S32.HI R7, RZ, 0x1f, R2 ;  /* 0x0000001fff077819 */ /* 0x000fc60000011402 */
[----:B------:R-:W-:Y:S01]  /*0260*/  @!P2 IMAD.MOV R6, RZ, RZ, -R6 ;  /* 0x000000ffff06a224 */ /* 0x000fe200078e0a06 */
[----:B------:R-:W-:Y:S02]  /*0270*/  @!P1 LOP3.LUT R6, RZ, R0, RZ, 0x33, !PT ;  /* 0x00000000ff069212 */ /* 0x000fe400078e33ff */
[----:B------:R-:W-:-:S03]  /*0280*/  LEA.HI R7, R7, R2, RZ, 0x5 ;  /* 0x0000000207077211 */ /* 0x000fc600078f28ff */
[----:B------:R-:W-:Y:S02]  /*0290*/  IMAD.SHL.U32 R2, R6, 0x8, RZ ;  /* 0x0000000806027824 */ /* 0x000fe400078e00ff */
[----:B------:R-:W-:-:S03]  /*02a0*/  IMAD.MOV R6, RZ, RZ, -R6 ;  /* 0x000000ffff067224 */ /* 0x000fc600078e0a06 */
[----:B------:R-:W-:Y:S01]  /*02b0*/  LEA.HI.SX32 R7, R7, -R2, 0x1b ;  /* 0x8000000207077211 */ /* 0x000fe200078fdaff */
[----:B------:R-:W-:Y:S02]  /*02c0*/  IMAD R15, R0, R6, R3 ;  /* 0x00000006000f7224 */ /* 0x000fe400078e0203 */
[----:B------:R-:W-:Y:S01]  /*02d0*/  IMAD.MOV.U32 R6, RZ, RZ, RZ ;  /* 0x000000ffff067224 */ /* 0x000fe200078e00ff */
[----:B------:R-:W-:Y:S02]  /*02e0*/  VIMNMX R8, R7, 0x8, PT ;  /* 0x0000000807087848 */ /* 0x000fe40003fe0100 */
[----:B------:R-:W-:Y:S02]  /*02f0*/  IABS R13, R15 ;  /* 0x0000000f000d7213 */ /* 0x000fe40000000000 */
[----:B------:R-:W-:-:S04]  /*0300*/  IABS R11, R8 ;  /* 0x00000008000b7213 */ /* 0x000fc80000000000 */
[----:B------:R-:W0:Y:S08]  /*0310*/  I2F.RP R9, R11 ;  /* 0x0000000b00097306 */ /* 0x000e300000209400 */
[----:B0-----:R-:W0:Y:S02]  /*0320*/  MUFU.RCP R9, R9 ;  /* 0x0000000900097308 */ /* 0x001e240000001000 */
[----:B0-----:R-:W-:-:S06]  /*0330*/  VIADD R7, R9, 0xffffffe ;  /* 0x0ffffffe09077836 */ /* 0x001fcc0000000000 */
[----:B------:R-:W0:Y:S02]  /*0340*/  F2I.FTZ.U32.TRUNC.NTZ R7, R7 ;  /* 0x0000000700077305 */ /* 0x000e24000021f000 */
[----:B0-----:R-:W-:-:S04]  /*0350*/  IMAD.MOV R10, RZ, RZ, -R7 ;  /* 0x000000ffff0a7224 */ /* 0x001fc800078e0a07 */
[----:B------:R-:W-:-:S04]  /*0360*/  IMAD.MOV.U32 R0, RZ, RZ, R10 ;  /* 0x000000ffff007224 */ /* 0x000fc800078e000a */
[----:B------:R-:W-:Y:S01]  /*0370*/  IMAD R3, R0, R11, RZ ;  /* 0x0000000b00037224 */ /* 0x000fe200078e02ff */
[----:B------:R-:W-:-:S03]  /*0380*/  IABS R0, R8 ;  /* 0x0000000800007213 */ /* 0x000fc60000000000 */
[----:B------:R-:W-:Y:S01]  /*0390*/  IMAD.HI.U32 R6, R7, R3, R6 ;  /* 0x0000000307067227 */ /* 0x000fe200078e0006 */
[----:B--2---:R-:W-:-:S03]  /*03a0*/  SHF.R.U32.HI R7, RZ, 0x5, R20 ;  /* 0x00000005ff077819 */ /* 0x004fc60000011614 */
[----:B------:R-:W-:Y:S01]  /*03b0*/  IMAD.MOV R0, RZ, RZ, -R0 ;  /* 0x000000ffff007224 */ /* 0x000fe200078e0a00 */
[----:B------:R-:W-:Y:S01]  /*03c0*/  SGXT.U32 R14, R7, 0x3 ;  /* 0x00000003070e781a */ /* 0x000fe20000000000 */
        /* <DEDUP_REMOVED lines=8> */
[----:B------:R-:W-:Y:S02]  /*0450*/  ISETP.GE.AND P2, PT, R0, RZ, PT ;  /* 0x000000ff0000720c */ /* 0x000fe40003f46270 */
[----:B------:R-:W0:Y:S05]  /*0460*/  LDC R0, c[0x0][0x230] ;  /* 0x00008c00ff007b82 */ /* 0x000e2a0000000800 */
[----:B------:R-:W-:-:S06]  /*0470*/  @P0 VIADD R6, R6, 0x1 ;  /* 0x0000000106060836 */ /* 0x000fcc0000000000 */
[----:B------:R-:W-:Y:S01]  /*0480*/  @!P2 IMAD.MOV R6, RZ, RZ, -R6 ;  /* 0x000000ffff06a224 */ /* 0x000fe200078e0a06 */
[----:B------:R-:W-:-:S05]  /*0490*/  @!P1 LOP3.LUT R6, RZ, R8, RZ, 0x33, !PT ;  /* 0x00000008ff069212 */ /* 0x000fca00078e33ff */
[----:B------:R-:W-:Y:S02]  /*04a0*/  IMAD.MOV R3, RZ, RZ, -R6 ;  /* 0x000000ffff037224 */ /* 0x000fe400078e0a06 */
[----:B------:R-:W-:Y:S02]  /*04b0*/  IMAD.SHL.U32 R19, R6, 0x100, RZ ;  /* 0x0000010006137824 */ /* 0x000fe400078e00ff */
[----:B------:R-:W-:Y:S02]  /*04c0*/  IMAD R3, R8, R3, R15 ;  /* 0x0000000308037224 */ /* 0x000fe400078e020f */
[----:B0-----:R-:W-:Y:S01]  /*04d0*/  VIADD R16, R0, 0x7f ;  /* 0x0000007f00107836 */ /* 0x001fe20000000000 */
[----:B------:R-:W-:Y:S01]  /*04e0*/  LOP3.LUT R0, R20, 0x1f, RZ, 0xc0, !PT ;  /* 0x0000001f14007812 */ /* 0x000fe200078ec0ff */
[----:B------:R-:W-:Y:S01]  /*04f0*/  IMAD.IADD R3, R2, 0x1, R3 ;  /* 0x0000000102037824 */ /* 0x000fe200078e0203 */
[----:B------:R-:W-:Y:S02]  /*0500*/  LOP3.LUT R2, R14, 0x8, RZ, 0xfc, !PT ;  /* 0x000000080e027812 */ /* 0x000fe400078efcff */
[----:B------:R-:W-:Y:S01]  /*0510*/  ISETP.GT.AND P0, PT, R16, 0x7f, PT ;  /* 0x0000007f1000780c */ /* 0x000fe20003f04270 */
[----:B------:R-:W-:Y:S01]  /*0520*/  IMAD R18, R3, 0x20, R0 ;  /* 0x0000002003127824 */ /* 0x000fe200078e0200 */
[----:B------:R-:W-:-:S02]  /*0530*/  LOP3.LUT R2, R14, 0x18, RZ, 0xfc, !PT ;  /* 0x000000180e027812 */ /* 0x000fc400078efcff */
[C---:B------:R-:W-:Y:S02]  /*0540*/  LOP3.LUT R0, R14.reuse, 0x20, RZ, 0xfc, !PT ;  /* 0x000000200e007812 */ /* 0x040fe400078efcff */
[----:B------:R0:W-:Y:S01]  /*0550*/  STL [R1+0x648], R18 ;  /* 0x0006481201007387 */ /* 0x0001e20000100800 */
[C---:B------:R-:W-:Y:S02]  /*0560*/  LOP3.LUT R3, R14.reuse, 0x10, RZ, 0xfc, !PT ;  /* 0x000000100e037812 */ /* 0x040fe400078efcff */
[C---:B------:R-:W-:Y:S01]  /*0570*/  LOP3.LUT R2, R14.reuse, 0x28, RZ, 0xfc, !PT ;  /* 0x000000280e027812 */ /* 0x040fe200078efcff */
[----:B------:R0:W-:Y:S01]  /*0580*/  STL [R1+0x628], R19 ;  /* 0x0006281301007387 */ /* 0x0001e20000100800 */
[C---:B------:R-:W-:Y:S02]  /*0590*/  LOP3.LUT R0, R14.reuse, 0x30, RZ, 0xfc, !PT ;  /* 0x000000300e007812 */ /* 0x040fe400078efcff */
[C---:B------:R-:W-:Y:S02]  /*05a0*/  LOP3.LUT R3, R14.reuse, 0x38, RZ, 0xfc, !PT ;  /* 0x000000380e037812 */ /* 0x040fe400078efcff */
[----:B------:R-:W-:-:S02]  /*05b0*/  LOP3.LUT R2, R14, 0x40, RZ, 0xfc, !PT ;  /* 0x000000400e027812 */ /* 0x000fc400078efcff */
[C---:B------:R-:W-:Y:S02]  /*05c0*/  LOP3.LUT R0, R14.reuse, 0x48, RZ, 0xfc, !PT ;  /* 0x000000480e007812 */ /* 0x040fe400078efcff */
[C---:B------:R-:W-:Y:S02]  /*05d0*/  LOP3.LUT R3, R14.reuse, 0x50, RZ, 0xfc, !PT ;  /* 0x000000500e037812 */ /* 0x040fe400078efcff */
[C---:B------:R-:W-:Y:S02]  /*05e0*/  LOP3.LUT R2, R14.reuse, 0x58, RZ, 0xfc, !PT ;  /* 0x000000580e027812 */ /* 0x040fe400078efcff */
[----:B------:R-:W-:Y:S01]  /*05f0*/  LOP3.LUT R0, R14, 0x60, RZ, 0xfc, !PT ;  /* 0x000000600e007812 */ /* 0x000fe200078efcff */
[----:B0-----:R-:W-:Y:S06]  /*0600*/  @P0 BRA `(.L_x_0) ;  /* 0x0000000000340947 */ /* 0x001fec0003800000 */
[C---:B------:R-:W-:Y:S01]  /*0610*/  IMAD.SHL.U32 R2, R20.reuse, 0x20, RZ ;  /* 0x0000002014027824 */ /* 0x040fe200078e00ff */
[----:B------:R-:W-:Y:S01]  /*0620*/  CS2R R16, SRZ ;  /* 0x0000000000107805 */ /* 0x000fe2000001ff00 */
[----:B------:R-:W-:Y:S01]  /*0630*/  IMAD.SHL.U32 R0, R20, 0x8, RZ ;  /* 0x0000000814007824 */ /* 0x000fe200078e00ff */
[----:B------:R-:W-:Y:S02]  /*0640*/  CS2R R12, SRZ ;  /* 0x00000000000c7805 */ /* 0x000fe4000001ff00 */
[----:B------:R-:W-:Y:S01]  /*0650*/  CS2R R14, SRZ ;  /* 0x00000000000e7805 */ /* 0x000fe2000001ff00 */
[----:B------:R0:W-:Y:S01]  /*0660*/  STL [R1+0x64c], R2 ;  /* 0x00064c0201007387 */ /* 0x0001e20000100800 */
[----:B------:R-:W-:Y:S02]  /*0670*/  CS2R R8, SRZ ;  /* 0x0000000000087805 */ /* 0x000fe4000001ff00 */
[----:B------:R-:W-:Y:S02]  /*0680*/  CS2R R10, SRZ ;  /* 0x00000000000a7805 */ /* 0x000fe4000001ff00 */
[----:B------:R-:W-:Y:S01]  /*0690*/  CS2R R6, SRZ ;  /* 0x0000000000067805 */ /* 0x000fe2000001ff00 */
[----:B------:R1:W-:Y:S01]  /*06a0*/  STL [R1+0x650], R0 ;  /* 0x0006500001007387 */ /* 0x0003e20000100800 */
[----:B------:R-:W-:-:S02]  /*06b0*/  CS2R R4, SRZ ;  /* 0x0000000000047805 */ /* 0x000fc4000001ff00 */
[----:B0-----:R-:W-:Y:S01]  /*06c0*/  CS2R R2, SRZ ;  /* 0x0000000000027805 */ /* 0x001fe2000001ff00 */
[----:B------:R-:W-:Y:S06]  /*06d0*/  BRA `(.L_x_1) ;  /* 0x000001d000507947 */ /* 0x000fec0003800000 */
.L_x_0:
[----:B------:R-:W-:Y:S01]  /*06e0*/  IABS R0, R4 ;  /* 0x0000000400007213 */ /* 0x000fe20000000000 */
[----:B------:R-:W-:Y:S01]  /*06f0*/  STL [R1+0x7c8], R5 ;  /* 0x0007c80501007387 */ /* 0x000fe20000100800 */
[----:B------:R-:W-:Y:S01]  /*0700*/  IABS R2, R5 ;  /* 0x0000000500027213 */ /* 0x000fe20000000000 */
[----:B------:R-:W-:Y:S01]  /*0710*/  ULDC UR4, c[0x0][0x234] ;  /* 0x00008d0000047ab9 */ /* 0x000fe20000000800 */
[----:B------:R-:W0:Y:S01]  /*0720*/  I2F.RP R10, R0 ;  /* 0x00000000000a7306 */ /* 0x000e220000209400 */
[----:B------:R-:W-:Y:S01]  /*0730*/  IABS R12, R18 ;  /* 0x00000012000c7213 */ /* 0x000fe20000000000 */
[----:B------:R-:W-:Y:S01]  /*0740*/  ULDC.64 UR10, c[0x0][0x210] ;  /* 0x00008400000a7ab9 */ /* 0x000fe20000000a00 */
[----:B------:R-:W-:Y:S01]  /*0750*/  ISETP.GE.AND P3, PT, R18, RZ, PT ;  /* 0x000000ff1200720c */ /* 0x000fe20003f66270 */
[----:B------:R-:W-:Y:S01]  /*0760*/  ULDC UR5, c[0x0][0x238] ;  /* 0x00008e0000057ab9 */ /* 0x000fe20000000800 */
[----:B------:R-:W-:Y:S01]  /*0770*/  ULDC UR9, c[0x0][0x238] ;  /* 0x00008e0000097ab9 */ /* 0x000fe20000000800 */
[----:B------:R-:W-:Y:S01]  /*0780*/  ULDC UR12, c[0x0][0x238] ;  /* 0x00008e00000c7ab9 */ /* 0x000fe20000000800 */
[----:B------:R-:W-:Y:S01]  /*0790*/  ULDC UR13, c[0x0][0x238] ;  /* 0x00008e00000d7ab9 */ /* 0x000fe20000000800 */
[----:B------:R-:W1:Y:S01]  /*07a0*/  I2F.RP R3, R2 ;  /* 0x0000000200037306 */ /* 0x000e620000209400 */
[----:B------:R-:W-:Y:S01]  /*07b0*/  ULDC UR14, c[0x0][0x238] ;  /* 0x00008e00000e7ab9 */ /* 0x000fe20000000800 */
[----:B------:R-:W-:Y:S01]  /*07c0*/  ULDC UR15, c[0x0][0x238] ;  /* 0x00008e00000f7ab9 */ /* 0x000fe20000000800 */
[----:B------:R-:W-:Y:S01]  /*07d0*/  ULDC UR16, c[0x0][0x238] ;  /* 0x00008e0000107ab9 */ /* 0x000fe20000000800 */
[----:B------:R-:W-:Y:S01]  /*07e0*/  ULDC UR17, c[0x0][0x238] ;  /* 0x00008e0000117ab9 */ /* 0x000fe20000000800 */
[----:B------:R-:W-:Y:S01]  /*07f0*/  ULDC UR18, c[0x0][0x238] ;  /* 0x00008e0000127ab9 */ /* 0x000fe20000000800 */
[----:B------:R-:W-:-:S02]  /*0800*/  ULDC UR19, c[0x0][0x238] ;  /* 0x00008e0000137ab9 */ /* 0x000fc40000000800 */
[----:B0-----:R-:W0:Y:S08]  /*0810*/  MUFU.RCP R10, R10 ;  /* 0x0000000a000a7308 */ /* 0x001e300000001000 */
[----:B-1----:R-:W1:Y:S01]  /*0820*/  MUFU.RCP R3, R3 ;  /* 0x0000000300037308 */ /* 0x002e620000001000 */
[----:B0-----:R-:W-:-:S07]  /*0830*/  VIADD R8, R10, 0xffffffe ;  /* 0x0ffffffe0a087836 */ /* 0x001fce0000000000 */
[----:B------:R0:W2:Y:S01]  /*0840*/  F2I.FTZ.U32.TRUNC.NTZ R9, R8 ;  /* 0x0000000800097305 */ /* 0x0000a2000021f000 */
[----:B-1----:R-:W-:Y:S01]  /*0850*/  VIADD R6, R3, 0xffffffe ;  /* 0x0ffffffe03067836 */ /* 0x002fe20000000000 */
[----:B------:R-:W-:-:S06]  /*0860*/  SHF.R.U32.HI R3, RZ, 0x7, R20 ;  /* 0x00000007ff037819 */ /* 0x000fcc0000011614 */
[----:B------:R1:W3:Y:S01]  /*0870*/  F2I.FTZ.U32.TRUNC.NTZ R7, R6 ;  /* 0x0000000600077305 */ /* 0x0002e2000021f000 */
[----:B0-----:R-:W-:Y:S02]  /*0880*/  IMAD.MOV.U32 R8, RZ, RZ, RZ ;  /* 0x000000ffff087224 */ /* 0x001fe400078e00ff */
[----:B--2---:R-:W-:Y:S02]  /*0890*/  IMAD.MOV R11, RZ, RZ, -R9 ;  /* 0x000000ffff0b7224 */ /* 0x004fe400078e0a09 */
[----:B-1----:R-:W-:Y:S02]  /*08a0*/  IMAD.MOV.U32 R6, RZ, RZ, RZ ;  /* 0x000000ffff067224 */ /* 0x002fe400078e00ff */
[----:B------:R-:W-:-:S04]  /*08b0*/  IMAD R11, R11, R0, RZ ;  /* 0x000000000b0b7224 */ /* 0x000fc800078e02ff */
[----:B------:R-:W-:Y:S01]  /*08c0*/  IMAD.HI.U32 R10, R9, R11, R8 ;  /* 0x0000000b090a7227 */ /* 0x000fe200078e0008 */
[----:B------:R-:W-:-:S03]  /*08d0*/  SGXT.U32 R8, R3, 0x1 ;  /* 0x000000010308781a */ /* 0x000fc60000000000 */
[----:B------:R-:W-:Y:S01]  /*08e0*/  IMAD.MOV.U32 R11, RZ, RZ, R12 ;  /* 0x000000ffff0b7224 */ /* 0x000fe200078e000c */
[----:B------:R-:W-:Y:S01]  /*08f0*/  LOP3.LUT R8, R19, R8, RZ, 0xfc, !PT ;  /* 0x0000000813087212 */ /* 0x000fe200078efcff */
[----:B---3--:R-:W-:Y:S02]  /*0900*/  IMAD.MOV R9, RZ, RZ, -R7 ;  /* 0x000000ffff097224 */ /* 0x008fe400078e0a07 */
[----:B------:R-:W-:Y:S01]  /*0910*/  IMAD.HI.U32 R10, R10, R11, RZ ;  /* 0x0000000b0a0a7227 */ /* 0x000fe200078e00ff */
[----:B------:R-:W-:Y:S02]  /*0920*/  IABS R3, R8 ;  /* 0x0000000800037213 */ /* 0x000fe40000000000 */
[C---:B------:R-:W-:Y:S01]  /*0930*/  LOP3.LUT R12, R8.reuse, 0xfa, RZ, 0xfc, !PT ;  /* 0x000000fa080c7812 */ /* 0x040fe200078efcff */
[----:B------:R-:W-:Y:S01]  /*0940*/  IMAD.MOV R10, RZ, RZ, -R10 ;  /* 0x000000ffff0a7224 */ /* 0x000fe200078e0a0a */
[C---:B------:R-:W-:Y:S01]  /*0950*/  LOP3.LUT R21, R8.reuse, 0xea, RZ, 0xfc, !PT ;  /* 0x000000ea08157812 */ /* 0x040fe200078efcff */
[----:B------:R-:W-:Y:S01]  /*0960*/  IMAD R9, R9, R2, RZ ;  /* 0x0000000209097224 */ /* 0x000fe200078e02ff */
[----:B------:R-:W-:Y:S01]  /*0970*/  LOP3.LUT R22, R8, 0xe8, RZ, 0xfc, !PT ;  /* 0x000000e808167812 */ /* 0x000fe200078efcff */
[----:B------:R-:W-:Y:S01]  /*0980*/  IMAD R11, R0, R10, R11 ;  /* 0x0000000a000b7224 */ /* 0x000fe200078e020b */
[C---:B------:R-:W-:Y:S01]  /*0990*/  LOP3.LUT R20, R8.reuse, 0xe4, RZ, 0xfc, !PT ;  /* 0x000000e408147812 */ /* 0x040fe200078efcff */
[----:B------:R-:W-:Y:S01]  /*09a0*/  IMAD.HI.U32 R9, R7, R9, R6 ;  /* 0x0000000907097227 */ /* 0x000fe200078e0006 */
[----:B------:R-:W-:-:S02]  /*09b0*/  LOP3.LUT R7, R8, 0xfc, RZ, 0xfc, !PT ;  /* 0x000000fc08077812 */ /* 0x000fc400078efcff */
[----:B------:R-:W-:Y:S01]  /*09c0*/  ISETP.GT.U32.AND P0, PT, R0, R11, PT ;  /* 0x0000000b0000720c */ /* 0x000fe20003f04070 */
[----:B------:R-:W-:Y:S01]  /*09d0*/  IMAD.MOV.U32 R13, RZ, RZ, R3 ;  /* 0x000000ffff0d7224 */ /* 0x000fe200078e0003 */
[----:B------:R-:W-:Y:S02]  /*09e0*/  LOP3.LUT R3, R8, 0xfe, RZ, 0xfc, !PT ;  /* 0x000000fe08037812 */ /* 0x000fe400078efcff */
[----:B------:R-:W-:Y:S01]  /*09f0*/  ISETP.GE.AND P4, PT, R7, RZ, PT ;  /* 0x000000ff0700720c */ /* 0x000fe20003f86270 */
[----:B------:R-:W-:Y:S01]  /*0a00*/  IMAD.HI.U32 R6, R9, R13, RZ ;  /* 0x0000000d09067227 */ /* 0x000fe200078e00ff */
[----:B------:R-:W-:Y:S02]  /*0a10*/  IABS R10, R3 ;  /* 0x00000003000a7213 */ /* 0x000fe40000000000 */
[----:B------:R-:W-:Y:S01]  /*0a20*/  ISETP.GE.AND P5, PT, R3, RZ, PT ;  /* 0x000000ff0300720c */ /* 0x000fe20003fa6270 */
[----:B------:R-:W-:Y:S01]  /*0a30*/  IMAD.MOV R6, RZ, RZ, -R6 ;  /* 0x000000ffff067224 */ /* 0x000fe200078e0a06 */
[----:B------:R-:W-:Y:S01]  /*0a40*/  IABS R3, R12 ;  /* 0x0000000c00037213 */ /* 0x000fe20000000000 */
[----:B------:R-:W-:-:S04]  /*0a50*/  IMAD.HI.U32 R14, R9, R10, RZ ;  /* 0x0000000a090e7227 */ /* 0x000fc800078e00ff */
[----:B------:R-:W-:Y:S02]  /*0a60*/  @!P0 IMAD.IADD R11, R11, 0x1, -R0 ;  /* 0x000000010b0b8824 */ /* 0x000fe400078e0a00 */
[----:B------:R-:W-:Y:S01]  /*0a70*/  IMAD R13, R2, R6, R13 ;  /* 0x00000006020d7224 */ /* 0x000fe200078e020d */
[----:B------:R-:W-:Y:S01]  /*0a80*/  IABS R6, R7 ;  /* 0x0000000700067213 */ /* 0x000fe20000000000 */
[----:B------:R-:W-:Y:S01]  /*0a90*/  IMAD.MOV R14, RZ, RZ, -R14 ;  /* 0x000000ffff0e7224 */ /* 0x000fe200078e0a0e */
[----:B------:R-:W-:Y:S01]  /*0aa0*/  ISETP.GT.U32.AND P1, PT, R0, R11, PT ;  /* 0x0000000b0000720c */ /* 0x000fe20003f24070 */
[----:B------:R-:W-:Y:S01]  /*0ab0*/  IMAD.HI.U32 R15, R9, R3, RZ ;  /* 0x00000003090f7227 */ /* 0x000fe200078e00ff */
[----:B------:R-:W-:Y:S02]  /*0ac0*/  ISETP.GT.U32.AND P0, PT, R2, R13, PT ;  /* 0x0000000d0200720c */ /* 0x000fe40003f04070 */
[----:B------:R-:W-:Y:S01]  /*0ad0*/  LOP3.LUT R7, R8, 0xf8, RZ, 0xfc, !PT ;  /* 0x000000f808077812 */ /* 0x000fe200078efcff */
[----:B------:R-:W-:-:S02]  /*0ae0*/  IMAD R10, R2, R14, R10 ;  /* 0x0000000e020a7224 */ /* 0x000fc400078e020a */
[----:B------:R-:W-:Y:S02]  /*0af0*/  IMAD.MOV R15, RZ, RZ, -R15 ;  /* 0x000000ffff0f7224 */ /* 0x000fe400078e0a0f */
[----:B------:R-:W-:Y:S01]  /*0b00*/  IMAD.HI.U32 R14, R9, R6, RZ ;  /* 0x00000006090e7227 */ /* 0x000fe200078e00ff */
[----:B------:R-:W-:-:S03]  /*0b10*/  ISETP.GT.U32.AND P2, PT, R2, R10, PT ;  /* 0x0000000a0200720c */ /* 0x000fc60003f44070 */
[----:B------:R-:W-:Y:S01]  /*0b20*/  @!P1 IMAD.IADD R11, R11, 0x1, -R0 ;  /* 0x000000010b0b9824 */ /* 0x000fe200078e0a00 */
[----:B------:R-:W-:Y:S01]  /*0b30*/  ISETP.NE.AND P1, PT, R4, RZ, PT ;  /* 0x000000ff0400720c */ /* 0x000fe20003f25270 */
[----:B------:R-:W-:Y:S02]  /*0b40*/  @!P0 IMAD.IADD R13, R13, 0x1, -R2 ;  /* 0x000000010d0d8824 */ /* 0x000fe400078e0a02 */
[C---:B------:R-:W-:Y:S02]  /*0b50*/  IMAD R3, R2.reuse, R15, R3 ;  /* 0x0000000f02037224 */ /* 0x040fe400078e0203 */
[----:B------:R-:W-:Y:S01]  /*0b60*/  IMAD.MOV.U32 R0, RZ, RZ, R11 ;  /* 0x000000ffff007224 */ /* 0x000fe200078e000b */
[C---:B------:R-:W-:Y:S01]  /*0b70*/  ISETP.GT.U32.AND P0, PT, R2.reuse, R13, PT ;  /* 0x0000000d0200720c */ /* 0x040fe20003f04070 */
[----:B------:R-:W-:Y:S01]  /*0b80*/  IMAD.MOV R14, RZ, RZ, -R14 ;  /* 0x000000ffff0e7224 */ /* 0x000fe200078e0a0e */
[----:B------:R-:W-:Y:S01]  /*0b90*/  ISETP.GT.U32.AND P6, PT, R2, R3, PT ;  /* 0x000000030200720c */ /* 0x000fe20003fc4070 */
[----:B------:R-:W-:Y:S01]  /*0ba0*/  @!P2 IMAD.IADD R10, R10, 0x1, -R2 ;  /* 0x000000010a0aa824 */ /* 0x000fe200078e0a02 */
[----:B------:R-:W-:Y:S01]  /*0bb0*/  @!P3 IADD3 R0, -R0, RZ, RZ ;  /* 0x000000ff0000b210 */ /* 0x000fe20007ffe1ff */
[----:B------:R-:W-:Y:S01]  /*0bc0*/  IMAD R6, R2, R14, R6 ;  /* 0x0000000e02067224 */ /* 0x000fe200078e0206 */
[----:B------:R-:W-:-:S02]  /*0bd0*/  IABS R11, R7 ;  /* 0x00000007000b7213 */ /* 0x000fc40000000000 */
[C---:B------:R-:W-:Y:S02]  /*0be0*/  ISETP.GE.AND P3, PT, R8.reuse, RZ, PT ;  /* 0x000000ff0800720c */ /* 0x040fe40003f66270 */
[----:B------:R-:W-:Y:S01]  /*0bf0*/  @!P1 LOP3.LUT R0, RZ, R4, RZ, 0x33, !PT ;  /* 0x00000004ff009212 */ /* 0x000fe200078e33ff */
[----:B------:R-:W-:Y:S01]  /*0c00*/  IMAD.MOV.U32 R15, RZ, RZ, R11 ;  /* 0x000000ffff0f7224 */ /* 0x000fe200078e000b */
[----:B------:R-:W-:Y:S01]  /*0c10*/  LOP3.LUT R11, R8, 0xf4, RZ, 0xfc, !PT ;  /* 0x000000f4080b7812 */ /* 0x000fe200078efcff */
[--C-:B------:R-:W-:Y:S01]  /*0c20*/  @!P0 IMAD.IADD R13, R13, 0x1, -R2.reuse ;  /* 0x000000010d0d8824 */ /* 0x100fe200078e0a02 */
[----:B------:R-:W-:Y:S01]  /*0c30*/  ISETP.GT.U32.AND P2, PT, R2, R10, PT ;  /* 0x0000000a0200720c */ /* 0x000fe20003f44070 */
[----:B------:R-:W-:Y:S01]  /*0c40*/  @!P6 IMAD.IADD R3, R3, 0x1, -R2 ;  /* 0x000000010303e824 */ /* 0x000fe200078e0a02 */
[----:B------:R-:W-:Y:S01]  /*0c50*/  LOP3.LUT R4, R8, 0xf6, RZ, 0xfc, !PT ;  /* 0x000000f608047812 */ /* 0x000fe200078efcff */
[C---:B------:R-:W-:Y:S01]  /*0c60*/  IMAD.HI.U32 R17, R9.reuse, R15, RZ ;  /* 0x0000000f09117227 */ /* 0x040fe200078e00ff */
[----:B------:R-:W-:Y:S01]  /*0c70*/  ISETP.GT.U32.AND P1, PT, R2, R6, PT ;  /* 0x000000060200720c */ /* 0x000fe20003f24070 */
[----:B------:R-:W-:Y:S01]  /*0c80*/  STL [R1+0x758], R0 ;  /* 0x0007580001007387 */ /* 0x000fe20000100800 */
[----:B------:R-:W-:Y:S01]  /*0c90*/  IABS R16, R11 ;  /* 0x0000000b00107213 */ /* 0x000fe20000000000 */
[----:B------:R-:W-:Y:S01]  /*0ca0*/  @!P3 IMAD.MOV R13, RZ, RZ, -R13 ;  /* 0x000000ffff0db224 */ /* 0x000fe200078e0a0d */
[----:B------:R-:W-:Y:S01]  /*0cb0*/  IABS R14, R4 ;  /* 0x00000004000e7213 */ /* 0x000fe20000000000 */
[----:B------:R-:W-:Y:S01]  /*0cc0*/  IMAD.MOV R17, RZ, RZ, -R17 ;  /* 0x000000ffff117224 */ /* 0x000fe200078e0a11 */
[----:B------:R-:W-:Y:S01]  /*0cd0*/  ISETP.GE.AND P0, PT, R12, RZ, PT ;  /* 0x000000ff0c00720c */ /* 0x000fe20003f06270 */
[----:B------:R-:W-:Y:S01]  /*0ce0*/  IMAD.MOV.U32 R12, RZ, RZ, R16 ;  /* 0x000000ffff0c7224 */ /* 0x000fe200078e0010 */
[----:B------:R-:W-:Y:S01]  /*0cf0*/  ISETP.GT.U32.AND P3, PT, R2, R3, PT ;  /* 0x000000030200720c */ /* 0x000fe20003f64070 */
[----:B------:R-:W-:Y:S01]  /*0d00*/  IMAD.HI.U32 R16, R9, R14, RZ ;  /* 0x0000000e09107227 */ /* 0x000fe200078e00ff */
[----:B------:R0:W-:Y:S01]  /*0d10*/  STL [R1+0x7cc], R13 ;  /* 0x0007cc0d01007387 */ /* 0x0001e20000100800 */
[----:B------:R-:W-:-:S02]  /*0d20*/  ISETP.GE.AND P6, PT, R7, RZ, PT ;  /* 0x000000ff0700720c */ /* 0x000fc40003fc6270 */
[----:B------:R-:W-:Y:S02]  /*0d30*/  IMAD R15, R2, R17, R15 ;  /* 0x00000011020f7224 */ /* 0x000fe400078e020f */
[----:B------:R-:W-:Y:S02]  /*0d40*/  @!P2 IMAD.IADD R10, R10, 0x1, -R2 ;  /* 0x000000010a0aa824 */ /* 0x000fe400078e0a02 */
[----:B------:R-:W-:Y:S01]  /*0d50*/  IMAD.MOV R16, RZ, RZ, -R16 ;  /* 0x000000ffff107224 */ /* 0x000fe200078e0a10 */
[----:B------:R-:W-:Y:S01]  /*0d60*/  ISETP.GT.U32.AND P2, PT, R2, R15, PT ;  /* 0x0000000f0200720c */ /* 0x000fe20003f44070 */
[----:B------:R-:W-:Y:S01]  /*0d70*/  @!P1 IMAD.IADD R6, R6, 0x1, -R2 ;  /* 0x0000000106069824 */ /* 0x000fe200078e0a02 */
[----:B0-----:R-:W-:Y:S01]  /*0d80*/  LOP3.LUT R13, R8, 0x14, RZ, 0xfc, !PT ;  /* 0x00000014080d7812 */ /* 0x001fe200078efcff */
[----:B------:R-:W-:Y:S02]  /*0d90*/  IMAD.MOV.U32 R5, RZ, RZ, R10 ;  /* 0x000000ffff057224 */ /* 0x000fe400078e000a */
[C---:B------:R-:W-:Y:S01]  /*0da0*/  IMAD R10, R2.reuse, R16, R14 ;  /* 0x00000010020a7224 */ /* 0x040fe200078e020e */
[C---:B------:R-:W-:Y:S01]  /*0db0*/  ISETP.GT.U32.AND P1, PT, R2.reuse, R6, PT ;  /* 0x000000060200720c */ /* 0x040fe20003f24070 */
[----:B------:R-:W-:Y:S01]  /*0dc0*/  @!P3 IMAD.IADD R3, R3, 0x1, -R2 ;  /* 0x000000010303b824 */ /* 0x000fe200078e0a02 */
[----:B------:R-:W-:Y:S01]  /*0dd0*/  IABS R29, R13 ;  /* 0x0000000d001d7213 */ /* 0x000fe20000000000 */
[----:B------:R-:W-:Y:S01]  /*0de0*/  @!P5 IMAD.MOV R5, RZ, RZ, -R5 ;  /* 0x000000ffff05d224 */ /* 0x000fe200078e0a05 */
[----:B------:R-:W-:Y:S01]  /*0df0*/  ISETP.GT.U32.AND P3, PT, R2, R10, PT ;  /* 0x0000000a0200720c */ /* 0x000fe20003f64070 */
[----:B------:R-:W-:Y:S01]  /*0e00*/  IMAD.HI.U32 R17, R9, R12, RZ ;  /* 0x0000000c09117227 */ /* 0x000fe200078e00ff */
[----:B------:R-:W-:-:S02]  /*0e10*/  ISETP.GE.AND P5, PT, R4, RZ, PT ;  /* 0x000000ff0400720c */ /* 0x000fc40003fa6270 */
[----:B------:R-:W-:Y:S01]  /*0e20*/  LOP3.LUT R4, R8, 0xf2, RZ, 0xfc, !PT ;  /* 0x000000f208047812 */ /* 0x000fe200078efcff */
[--C-:B------:R-:W-:Y:S01]  /*0e30*/  @!P2 IMAD.IADD R15, R15, 0x1, -R2.reuse ;  /* 0x000000010f0fa824 */ /* 0x100fe200078e0a02 */
[----:B------:R0:W-:Y:S01]  /*0e40*/  STL [R1+0x24], R5 ;  /* 0x0000240501007387 */ /* 0x0001e20000100800 */
[----:B------:R-:W-:Y:S02]  /*0e50*/  IMAD.MOV R17, RZ, RZ, -R17 ;  /* 0x000000ffff117224 */ /* 0x000fe400078e0a11 */
[----:B------:R-:W-:Y:S01]  /*0e60*/  @!P1 IMAD.IADD R6, R6, 0x1, -R2 ;  /* 0x0000000106069824 */ /* 0x000fe200078e0a02 */
[----:B------:R-:W-:Y:S01]  /*0e70*/  ISETP.GE.AND P1, PT, R11, RZ, PT ;  /* 0x000000ff0b00720c */ /* 0x000fe20003f26270 */
[C---:B------:R-:W-:Y:S01]  /*0e80*/  IMAD R12, R2.reuse, R17, R12 ;  /* 0x00000011020c7224 */ /* 0x040fe200078e020c */
[----:B------:R-:W-:Y:S01]  /*0e90*/  ISETP.GT.U32.AND P2, PT, R2, R15, PT ;  /* 0x0000000f0200720c */ /* 0x000fe20003f44070 */
[----:B------:R-:W-:Y:S01]  /*0ea0*/  @!P3 IMAD.IADD R10, R10, 0x1, -R2 ;  /* 0x000000010a0ab824 */ /* 0x000fe200078e0a02 */
[----:B------:R-:W-:Y:S01]  /*0eb0*/  IABS R11, R4 ;  /* 0x00000004000b7213 */ /* 0x000fe20000000000 */
[----:B------:R-:W-:Y:S01]  /*0ec0*/  IMAD.MOV.U32 R0, RZ, RZ, R3 ;  /* 0x000000ffff007224 */ /* 0x000fe200078e0003 */
[----:B------:R-:W-:Y:S01]  /*0ed0*/  IABS R17, R22 ;  /* 0x0000001600117213 */ /* 0x000fe20000000000 */
[----:B0-----:R-:W-:Y:S01]  /*0ee0*/  IMAD.MOV.U32 R5, RZ, RZ, R6 ;  /* 0x000000ffff057224 */ /* 0x001fe200078e0006 */
[----:B------:R-:W-:Y:S01]  /*0ef0*/  ISETP.GT.U32.AND P3, PT, R2, R10, PT ;  /* 0x0000000a0200720c */ /* 0x000fe20003f64070 */
[----:B------:R-:W-:Y:S01]  /*0f00*/  IMAD.HI.U32 R7, R9, R11, RZ ;  /* 0x0000000b09077227 */ /* 0x000fe200078e00ff */
[----:B------:R-:W-:-:S03]  /*0f10*/  LOP3.LUT R6, R8, 0xf0, RZ, 0xfc, !PT ;  /* 0x000000f008067812 */ /* 0x000fc600078efcff */
[----:B------:R-:W-:Y:S01]  /*0f20*/  IMAD.MOV R7, RZ, RZ, -R7 ;  /* 0x000000ffff077224 */ /* 0x000fe200078e0a07 */
[----:B------:R-:W-:Y:S01]  /*0f30*/  IABS R23, R6 ;  /* 0x0000000600177213 */ /* 0x000fe20000000000 */
[----:B------:R-:W-:Y:S01]  /*0f40*/  @!P2 IMAD.IADD R15, R15, 0x1, -R2 ;  /* 0x000000010f0fa824 */ /* 0x000fe200078e0a02 */
[C---:B------:R-:W-:Y:S01]  /*0f50*/  ISETP.GT.U32.AND P2, PT, R2.reuse, R12, PT ;  /* 0x0000000c0200720c */ /* 0x040fe20003f44070 */
[----:B------:R-:W-:Y:S02]  /*0f60*/  IMAD R11, R2, R7, R11 ;  /* 0x00000007020b7224 */ /* 0x000fe400078e020b */
[----:B------:R-:W-:-:S04]  /*0f70*/  IMAD.HI.U32 R3, R9, R23, RZ ;  /* 0x0000001709037227 */ /* 0x000fc800078e00ff */
[----:B------:R-:W-:Y:S01]  /*0f80*/  @!P4 IMAD.MOV R5, RZ, RZ, -R5 ;  /* 0x000000ffff05c224 */ /* 0x000fe200078e0a05 */
[----:B------:R-:W-:Y:S01]  /*0f90*/  ISETP.GE.AND P4, PT, R4, RZ, PT ;  /* 0x000000ff0400720c */ /* 0x000fe20003f86270 */
[--C-:B------:R-:W-:Y:S01]  /*0fa0*/  @!P3 IMAD.IADD R10, R10, 0x1, -R2.reuse ;  /* 0x000000010a0ab824 */ /* 0x100fe200078e0a02 */
[----:B------:R-:W-:Y:S01]  /*0fb0*/  ISETP.GT.U32.AND P3, PT, R2, R11, PT ;  /* 0x0000000b0200720c */ /* 0x000fe20003f64070 */
[----:B------:R-:W-:Y:S01]  /*0fc0*/  IMAD.MOV R3, RZ, RZ, -R3 ;  /* 0x000000ffff037224 */ /* 0x000fe200078e0a03 */
[----:B------:R0:W-:Y:S01]  /*0fd0*/  STL [R1+0x20], R5 ;  /* 0x0000200501007387 */ /* 0x0001e20000100800 */
[----:B------:R-:W-:Y:S01]  /*0fe0*/  @!P2 IMAD.IADD R12, R12, 0x1, -R2 ;  /* 0x000000010c0ca824 */ /* 0x000fe200078e0a02 */
[----:B------:R-:W-:Y:S01]  /*0ff0*/  LOP3.LUT R4, R8, 0xee, RZ, 0xfc, !PT ;  /* 0x000000ee08047812 */ /* 0x000fe200078efcff */
[C---:B------:R-:W-:Y:S02]  /*1000*/  IMAD R23, R2.reuse, R3, R23 ;  /* 0x0000000302177224 */ /* 0x040fe400078e0217 */
[----:B------:R-:W-:Y:S01]  /*1010*/  @!P0 IMAD.MOV R0, RZ, RZ, -R0 ;  /* 0x000000ffff008224 */ /* 0x000fe200078e0a00 */
[----:B------:R-:W-:Y:S01]  /*1020*/  ISETP.GT.U32.AND P2, PT, R2, R12, PT ;  /* 0x0000000c0200720c */ /* 0x000fe20003f44070 */
[----:B------:R-:W-:Y:S01]  /*1030*/  IMAD.HI.U32 R25, R9, R17, RZ ;  /* 0x0000001109197227 */ /* 0x000fe200078e00ff */
[----:B------:R-:W-:-:S02]  /*1040*/  IABS R14, R4 ;  /* 0x00000004000e7213 */ /* 0x000fc40000000000 */
[----:B------:R-:W-:Y:S01]  /*1050*/  ISETP.GE.AND P0, PT, R6, RZ, PT ;  /* 0x000000ff0600720c */ /* 0x000fe20003f06270 */
[----:B0-----:R-:W-:Y:S01]  /*1060*/  IMAD.MOV.U32 R5, RZ, RZ, R15 ;  /* 0x000000ffff057224 */ /* 0x001fe200078e000f */
[----:B------:R-:W-:Y:S01]  /*1070*/  LOP3.LUT R6, R8, 0xec, RZ, 0xfc, !PT ;  /* 0x000000ec08067812 */ /* 0x000fe200078efcff */
[--C-:B------:R-:W-:Y:S01]  /*1080*/  @!P3 IMAD.IADD R11, R11, 0x1, -R2.reuse ;  /* 0x000000010b0bb824 */ /* 0x100fe200078e0a02 */
[----:B------:R0:W-:Y:S01]  /*1090*/  STL [R1+0x1d0], R0 ;  /* 0x0001d00001007387 */ /* 0x0001e20000100800 */
[----:B------:R-:W-:Y:S01]  /*10a0*/  @!P6 IMAD.MOV R5, RZ, RZ, -R5 ;  /* 0x000000ffff05e224 */ /* 0x000fe200078e0a05 */
[C---:B------:R-:W-:Y:S01]  /*10b0*/  ISETP.GT.U32.AND P6, PT, R2.reuse, R23, PT ;  /* 0x000000170200720c */ /* 0x040fe20003fc4070 */
[C---:B------:R-:W-:Y:S01]  /*10c0*/  IMAD.HI.U32 R7, R9.reuse, R14, RZ ;  /* 0x0000000e09077227 */ /* 0x040fe200078e00ff */
[----:B------:R-:W-:Y:S02]  /*10d0*/  ISETP.GT.U32.AND P3, PT, R2, R11, PT ;  /* 0x0000000b0200720c */ /* 0x000fe40003f64070 */
[----:B------:R-:W-:Y:S01]  /*10e0*/  IABS R18, R6 ;  /* 0x0000000600127213 */ /* 0x000fe20000000000 */
[----:B------:R-:W-:Y:S01]  /*10f0*/  IMAD.MOV R7, RZ, RZ, -R7 ;  /* 0x000000ffff077224 */ /* 0x000fe200078e0a07 */
[----:B------:R-:W-:Y:S01]  /*1100*/  STL [R1+0x1d4], R5 ;  /* 0x0001d40501007387 */ /* 0x000fe20000100800 */
[----:B------:R-:W-:Y:S01]  /*1110*/  @!P2 IMAD.IADD R12, R12, 0x1, -R2 ;  /* 0x000000010c0ca824 */ /* 0x000fe200078e0a02 */
[----:B------:R-:W-:Y:S01]  /*1120*/  ISETP.GE.AND P2, PT, R6, RZ, PT ;  /* 0x000000ff0600720c */ /* 0x000fe20003f46270 */
[----:B------:R-:W-:Y:S01]  /*1130*/  IMAD R14, R2, R7, R14 ;  /* 0x00000007020e7224 */ /* 0x000fe200078e020e */
[----:B------:R-:W-:Y:S01]  /*1140*/  IABS R6, R21 ;  /* 0x0000001500067213 */ /* 0x000fe20000000000 */
[----:B------:R-:W-:Y:S01]  /*1150*/  IMAD.HI.U32 R3, R9, R18, RZ ;  /* 0x0000001209037227 */ /* 0x000fe200078e00ff */
[----:B------:R-:W-:-:S02]  /*1160*/  IABS R7, R20 ;  /* 0x0000001400077213 */ /* 0x000fc40000000000 */
[----:B------:R-:W-:Y:S01]  /*1170*/  LOP3.LUT R15, R8, 0xe2, RZ, 0xfc, !PT ;  /* 0x000000e2080f7812 */ /* 0x000fe200078efcff */
[--C-:B------:R-:W-:Y:S02]  /*1180*/  @!P6 IMAD.IADD R23, R23, 0x1, -R2.reuse ;  /* 0x000000011717e824 */ /* 0x100fe400078e0a02 */
[----:B------:R-:W-:Y:S01]  /*1190*/  @!P3 IMAD.IADD R11, R11, 0x1, -R2 ;  /* 0x000000010b0bb824 */ /* 0x000fe200078e0a02 */
[C---:B------:R-:W-:Y:S01]  /*11a0*/  ISETP.GT.U32.AND P3, PT, R2.reuse, R14, PT ;  /* 0x0000000e0200720c */ /* 0x040fe20003f64070 */
[----:B0-----:R-:W-:Y:S01]  /*11b0*/  IMAD.MOV.U32 R0, RZ, RZ, R10 ;  /* 0x000000ffff007224 */ /* 0x001fe200078e000a */
[----:B------:R-:W-:Y:S01]  /*11c0*/  ISETP.GT.U32.AND P6, PT, R2, R23, PT ;  /* 0x000000170200720c */ /* 0x000fe20003fc4070 */
[----:B------:R-:W-:Y:S02]  /*11d0*/  IMAD.MOV R3, RZ, RZ, -R3 ;  /* 0x000000ffff037224 */ /* 0x000fe400078e0a03 */
[----:B------:R-:W-:-:S04]  /*11e0*/  IMAD.HI.U32 R10, R9, R6, RZ ;  /* 0x00000006090a7227 */ /* 0x000fc800078e00ff */
[----:B------:R-:W-:Y:S01]  /*11f0*/  IMAD R18, R2, R3, R18 ;  /* 0x0000000302127224 */ /* 0x000fe200078e0212 */
[----:B------:R-:W-:Y:S01]  /*1200*/  IABS R3, R15 ;  /* 0x0000000f00037213 */ /* 0x000fe20000000000 */
[----:B------:R-:W-:Y:S02]  /*1210*/  IMAD.MOV R10, RZ, RZ, -R10 ;  /* 0x000000ffff0a7224 */ /* 0x000fe400078e0a0a */
[----:B------:R-:W-:Y:S01]  /*1220*/  @!P5 IMAD.MOV R0, RZ, RZ, -R0 ;  /* 0x000000ffff00d224 */ /* 0x000fe200078e0a00 */
[----:B------:R-:W-:Y:S01]  /*1230*/  ISETP.GE.AND P5, PT, R4, RZ, PT ;  /* 0x000000ff0400720c */ /* 0x000fe20003fa6270 */
[----:B------:R-:W-:Y:S01]  /*1240*/  @!P6 IMAD.IADD R23, R23, 0x1, -R2 ;  /* 0x000000011717e824 */ /* 0x000fe200078e0a02 */
[C---:B------:R-:W-:Y:S01]  /*1250*/  ISETP.GT.U32.AND P6, PT, R2.reuse, R18, PT ;  /* 0x000000120200720c */ /* 0x040fe20003fc4070 */
[----:B------:R-:W-:Y:S01]  /*1260*/  IMAD R6, R2, R10, R6 ;  /* 0x0000000a02067224 */ /* 0x000fe200078e0206 */
[----:B------:R0:W-:Y:S01]  /*1270*/  STL [R1+0x1d8], R0 ;  /* 0x0001d80001007387 */ /* 0x0001e20000100800 */
[----:B------:R-:W-:Y:S01]  /*1280*/  @!P3 IMAD.IADD R14, R14, 0x1, -R2 ;  /* 0x000000010e0eb824 */ /* 0x000fe200078e0a02 */
[----:B------:R-:W-:Y:S01]  /*1290*/  LOP3.LUT R4, R8, 0xe6, RZ, 0xfc, !PT ;  /* 0x000000e608047812 */ /* 0x000fe200078efcff */
[----:B------:R-:W-:Y:S01]  /*12a0*/  IMAD.MOV R25, RZ, RZ, -R25 ;  /* 0x000000ffff197224 */ /* 0x000fe200078e0a19 */
[----:B------:R-:W-:Y:S01]  /*12b0*/  ISETP.GT.U32.AND P3, PT, R2, R6, PT ;  /* 0x000000060200720c */ /* 0x000fe20003f64070 */
[----:B------:R-:W-:Y:S01]  /*12c0*/  IMAD.HI.U32 R10, R9, R7, RZ ;  /* 0x00000007090a7227 */ /* 0x000fe200078e00ff */
[----:B------:R-:W-:-:S03]  /*12d0*/  IABS R19, R4 ;  /* 0x0000000400137213 */ /* 0x000fc60000000000 */
[----:B------:R-:W-:Y:S02]  /*12e0*/  IMAD R17, R2, R25, R17 ;  /* 0x0000001902117224 */ /* 0x000fe400078e0211 */
[----:B0-----:R-:W-:Y:S01]  /*12f0*/  IMAD.MOV.U32 R0, RZ, RZ, R12 ;  /* 0x000000ffff007224 */ /* 0x001fe200078e000c */
[----:B------:R-:W-:Y:S01]  /*1300*/  LOP3.LUT R12, R8, 0xde, RZ, 0xfc, !PT ;  /* 0x000000de080c7812 */ /* 0x000fe200078efcff */
[----:B------:R-:W-:Y:S01]  /*1310*/  @!P6 IMAD.IADD R18, R18, 0x1, -R2 ;  /* 0x000000011212e824 */ /* 0x000fe200078e0a02 */
[C---:B------:R-:W-:Y:S01]  /*1320*/  ISETP.GT.U32.AND P6, PT, R2.reuse, R17, PT ;  /* 0x000000110200720c */ /* 0x040fe20003fc4070 */
[----:B------:R-:W-:Y:S02]  /*1330*/  @!P1 IMAD.MOV R0, RZ, RZ, -R0 ;  /* 0x000000ffff009224 */ /* 0x000fe400078e0a00 */
[----:B------:R-:W-:Y:S01]  /*1340*/  IMAD.HI.U32 R24, R9, R19, RZ ;  /* 0x0000001309187227 */ /* 0x000fe200078e00ff */
[----:B------:R-:W-:Y:S02]  /*1350*/  ISETP.GT.U32.AND P1, PT, R2, R18, PT ;  /* 0x000000120200720c */ /* 0x000fe40003f24070 */
[----:B------:R0:W-:Y:S01]  /*1360*/  STL [R1+0xc], R0 ;  /* 0x00000c0001007387 */ /* 0x0001e20000100800 */
[----:B------:R-:W-:Y:S01]  /*1370*/  @!P3 IMAD.IADD R6, R6, 0x1, -R2 ;  /* 0x000000010606b824 */ /* 0x000fe200078e0a02 */
[----:B------:R-:W-:Y:S01]  /*1380*/  ISETP.GT.U32.AND P3, PT, R2, R14, PT ;  /* 0x0000000e0200720c */ /* 0x000fe20003f64070 */
[----:B------:R-:W-:-:S02]  /*1390*/  IMAD.MOV R24, RZ, RZ, -R24 ;  /* 0x000000ffff187224 */ /* 0x000fc400078e0a18 */
[----:B------:R-:W-:Y:S02]  /*13a0*/  IMAD.MOV R25, RZ, RZ, -R10 ;  /* 0x000000ffff197224 */ /* 0x000fe400078e0a0a */
[C---:B------:R-:W-:Y:S02]  /*13b0*/  IMAD R10, R2.reuse, R24, R19 ;  /* 0x00000018020a7224 */ /* 0x040fe400078e0213 */
[C---:B------:R-:W-:Y:S01]  /*13c0*/  IMAD R7, R2.reuse, R25, R7 ;  /* 0x0000001902077224 */ /* 0x040fe200078e0207 */
[----:B0-----:R-:W-:Y:S01]  /*13d0*/  MOV R0, R11 ;  /* 0x0000000b00007202 */ /* 0x001fe20000000f00 */
[----:B------:R-:W-:Y:S01]  /*13e0*/  @!P6 IMAD.IADD R17, R17, 0x1, -R2 ;  /* 0x000000011111e824 */ /* 0x000fe200078e0a02 */
[----:B------:R-:W-:Y:S01]  /*13f0*/  ISETP.GT.U32.AND P6, PT, R2, R6, PT ;  /* 0x000000060200720c */ /* 0x000fe20003fc4070 */
[----:B------:R-:W-:Y:S01]  /*1400*/  IMAD.HI.U32 R16, R9, R3, RZ ;  /* 0x0000000309107227 */ /* 0x000fe200078e00ff */
[----:B------:R-:W-:-:S03]  /*1410*/  IABS R11, R12 ;  /* 0x0000000c000b7213 */ /* 0x000fc60000000000 */
[----:B------:R-:W-:Y:S01]  /*1420*/  @!P4 IMAD.MOV R0, RZ, RZ, -R0 ;  /* 0x000000ffff00c224 */ /* 0x000fe200078e0a00 */
[----:B------:R-:W-:Y:S01]  /*1430*/  ISETP.GT.U32.AND P4, PT, R2, R17, PT ;  /* 0x000000110200720c */ /* 0x000fe20003f84070 */
[----:B------:R-:W-:Y:S01]  /*1440*/  @!P3 IMAD.IADD R14, R14, 0x1, -R2 ;  /* 0x000000010e0eb824 */ /* 0x000fe200078e0a02 */
[----:B------:R-:W-:Y:S01]  /*1450*/  ISETP.GT.U32.AND P3, PT, R2, R7, PT ;  /* 0x000000070200720c */ /* 0x000fe20003f64070 */
[----:B------:R-:W-:Y:S01]  /*1460*/  IMAD.MOV R19, RZ, RZ, -R16 ;  /* 0x000000ffff137224 */ /* 0x000fe200078e0a10 */
[----:B------:R0:W-:Y:S01]  /*1470*/  STL [R1+0x8c], R0 ;  /* 0x00008c0001007387 */ /* 0x0001e20000100800 */
[----:B------:R-:W-:Y:S01]  /*1480*/  LOP3.LUT R16, R8, 0xe0, RZ, 0xfc, !PT ;  /* 0x000000e008107812 */ /* 0x000fe200078efcff */
[--C-:B------:R-:W-:Y:S01]  /*1490*/  @!P1 IMAD.IADD R18, R18, 0x1, -R2.reuse ;  /* 0x0000000112129824 */ /* 0x100fe200078e0a02 */
[----:B------:R-:W-:Y:S01]  /*14a0*/  ISETP.GE.AND P1, PT, R21, RZ, PT ;  /* 0x000000ff1500720c */ /* 0x000fe20003f26270 */
[----:B------:R-:W-:Y:S01]  /*14b0*/  IMAD R3, R2, R19, R3 ;  /* 0x0000001302037224 */ /* 0x000fe200078e0203 */
[----:B------:R-:W-:Y:S01]  /*14c0*/  IABS R19, R16 ;  /* 0x0000001000137213 */ /* 0x000fe20000000000 */
[----:B------:R-:W-:-:S02]  /*14d0*/  @!P6 IMAD.IADD R6, R6, 0x1, -R2 ;  /* 0x000000010606e824 */ /* 0x000fc400078e0a02 */
[----:B------:R-:W-:Y:S01]  /*14e0*/  IMAD.MOV.U32 R5, RZ, RZ, R14 ;  /* 0x000000ffff057224 */ /* 0x000fe200078e000e */
[----:B------:R-:W-:Y:S01]  /*14f0*/  ISETP.GT.U32.AND P6, PT, R2, R3, PT ;  /* 0x000000030200720c */ /* 0x000fe20003fc4070 */
[----:B0-----:R-:W-:Y:S01]  /*1500*/  IMAD.MOV.U32 R0, RZ, RZ, R23 ;  /* 0x000000ffff007224 */ /* 0x001fe200078e0017 */
[----:B------:R-:W-:Y:S01]  /*1510*/  LOP3.LUT R14, R8, 0xdc, RZ, 0xfc, !PT ;  /* 0x000000dc080e7812 */ /* 0x000fe200078efcff */
[----:B------:R-:W-:Y:S01]  /*1520*/  @!P3 IMAD.IADD R7, R7, 0x1, -R2 ;  /* 0x000000010707b824 */ /* 0x000fe200078e0a02 */
[----:B------:R-:W-:Y:S01]  /*1530*/  ISETP.GE.AND P3, PT, R20, RZ, PT ;  /* 0x000000ff1400720c */ /* 0x000fe20003f66270 */
[----:B------:R-:W-:Y:S01]  /*1540*/  @!P0 IMAD.MOV R0, RZ, RZ, -R0 ;  /* 0x000000ffff008224 */ /* 0x000fe200078e0a00 */
[----:B------:R-:W-:Y:S01]  /*1550*/  ISETP.GT.U32.AND P0, PT, R2, R10, PT ;  /* 0x0000000a0200720c */ /* 0x000fe20003f04070 */
[----:B------:R-:W-:Y:S01]  /*1560*/  @!P4 IMAD.IADD R17, R17, 0x1, -R2 ;  /* 0x000000011111c824 */ /* 0x000fe200078e0a02 */
[----:B------:R-:W-:Y:S01]  /*1570*/  ISETP.GE.AND P4, PT, R22, RZ, PT ;  /* 0x000000ff1600720c */ /* 0x000fe20003f86270 */
[----:B------:R-:W-:Y:S01]  /*1580*/  @!P5 IMAD.MOV R5, RZ, RZ, -R5 ;  /* 0x000000ffff05d224 */ /* 0x000fe200078e0a05 */
[----:B------:R0:W-:Y:S01]  /*1590*/  STL [R1+0x1cc], R0 ;  /* 0x0001cc0001007387 */ /* 0x0001e20000100800 */
[----:B------:R-:W-:-:S03]  /*15a0*/  IMAD.HI.U32 R21, R9, R11, RZ ;  /* 0x0000000b09157227 */ /* 0x000fc600078e00ff */
[----:B------:R1:W-:Y:S01]  /*15b0*/  STL [R1+0x94], R5 ;  /* 0x0000940501007387 */ /* 0x0003e20000100800 */
[----:B------:R-:W-:-:S04]  /*15c0*/  IMAD.HI.U32 R23, R9, R19, RZ ;  /* 0x0000001309177227 */ /* 0x000fc800078e00ff */
[----:B------:R-:W-:Y:S01]  /*15d0*/  @!P0 IMAD.IADD R10, R10, 0x1, -R2 ;  /* 0x000000010a0a8824 */ /* 0x000fe200078e0a02 */
[----:B------:R-:W-:Y:S01]  /*15e0*/  ISETP.GE.AND P0, PT, R4, RZ, PT ;  /* 0x000000ff0400720c */ /* 0x000fe20003f06270 */
[----:B0-----:R-:W-:Y:S01]  /*15f0*/  IMAD.MOV.U32 R0, RZ, RZ, R18 ;  /* 0x000000ffff007224 */ /* 0x001fe200078e0012 */
[----:B------:R-:W-:Y:S01]  /*1600*/  IABS R18, R14 ;  /* 0x0000000e00127213 */ /* 0x000fe20000000000 */
[----:B------:R-:W-:Y:S01]  /*1610*/  IMAD.MOV R21, RZ, RZ, -R21 ;  /* 0x000000ffff157224 */ /* 0x000fe200078e0a15 */
[C---:B------:R-:W-:Y:S01]  /*1620*/  ISETP.GT.U32.AND P5, PT, R2.reuse, R10, PT ;  /* 0x0000000a0200720c */ /* 0x040fe20003fa4070 */
[----:B------:R-:W-:Y:S01]  /*1630*/  @!P2 IMAD.MOV R0, RZ, RZ, -R0 ;  /* 0x000000ffff00a224 */ /* 0x000fe200078e0a00 */
[----:B------:R-:W-:Y:S01]  /*1640*/  ISETP.GT.U32.AND P2, PT, R2, R7, PT ;  /* 0x000000070200720c */ /* 0x000fe20003f44070 */
[----:B------:R-:W-:Y:S02]  /*1650*/  IMAD.MOV R23, RZ, RZ, -R23 ;  /* 0x000000ffff177224 */ /* 0x000fe400078e0a17 */
[----:B------:R-:W-:Y:S01]  /*1660*/  @!P6 IMAD.IADD R3, R3, 0x1, -R2 ;  /* 0x000000010303e824 */ /* 0x000fe200078e0a02 */
[----:B------:R0:W-:Y:S01]  /*1670*/  STL [R1+0x98], R0 ;  /* 0x0000980001007387 */ /* 0x0001e20000100800 */
[----:B-1----:R-:W-:Y:S01]  /*1680*/  IMAD.MOV.U32 R5, RZ, RZ, R6 ;  /* 0x000000ffff057224 */ /* 0x002fe200078e0006 */
[----:B------:R-:W-:Y:S01]  /*1690*/  LOP3.LUT R6, R8, 0xda, RZ, 0xfc, !PT ;  /* 0x000000da08067812 */ /* 0x000fe200078efcff */
[C---:B------:R-:W-:Y:S01]  /*16a0*/  IMAD R11, R2.reuse, R21, R11 ;  /* 0x00000015020b7224 */ /* 0x040fe200078e020b */
[C---:B------:R-:W-:Y:S01]  /*16b0*/  ISETP.GT.U32.AND P6, PT, R2.reuse, R3, PT ;  /* 0x000000030200720c */ /* 0x040fe20003fc4070 */
[----:B------:R-:W-:Y:S01]  /*16c0*/  IMAD R4, R2, R23, R19 ;  /* 0x0000001702047224 */ /* 0x000fe200078e0213 */
[----:B------:R-:W-:Y:S01]  /*16d0*/  LOP3.LUT R23, R8, 0x5c, RZ, 0xfc, !PT ;  /* 0x0000005c08177812 */ /* 0x000fe200078efcff */
[----:B------:R-:W-:-:S02]  /*16e0*/  @!P1 IMAD.MOV R5, RZ, RZ, -R5 ;  /* 0x000000ffff059224 */ /* 0x000fc400078e0a05 */
[--C-:B------:R-:W-:Y:S01]  /*16f0*/  @!P5 IMAD.IADD R10, R10, 0x1, -R2.reuse ;  /* 0x000000010a0ad824 */ /* 0x100fe200078e0a02 */
[C---:B------:R-:W-:Y:S01]  /*1700*/  ISETP.GT.U32.AND P5, PT, R2.reuse, R11, PT ;  /* 0x0000000b0200720c */ /* 0x040fe20003fa4070 */
[----:B0-----:R-:W-:Y:S01]  /*1710*/  IMAD.MOV.U32 R0, RZ, RZ, R17 ;  /* 0x000000ffff007224 */ /* 0x001fe200078e0011 */
[----:B------:R-:W-:Y:S01]  /*1720*/  ISETP.GT.U32.AND P1, PT, R2, R4, PT ;  /* 0x000000040200720c */ /* 0x000fe20003f24070 */
[----:B------:R-:W-:Y:S01]  /*1730*/  @!P2 IMAD.IADD R7, R7, 0x1, -R2 ;  /* 0x000000010707a824 */ /* 0x000fe200078e0a02 */
[----:B------:R0:W-:Y:S01]  /*1740*/  STL [R1+0xa0], R5 ;  /* 0x0000a00501007387 */ /* 0x0001e20000100800 */
[----:B------:R-:W-:Y:S01]  /*1750*/  @!P4 IMAD.MOV R0, RZ, RZ, -R0 ;  /* 0x000000ffff00c224 */ /* 0x000fe200078e0a00 */
[----:B------:R-:W-:Y:S01]  /*1760*/  ISETP.GE.AND P4, PT, R15, RZ, PT ;  /* 0x000000ff0f00720c */ /* 0x000fe20003f86270 */
[----:B------:R-:W-:Y:S01]  /*1770*/  @!P6 IMAD.IADD R3, R3, 0x1, -R2 ;  /* 0x000000010303e824 */ /* 0x000fe200078e0a02 */
[----:B------:R-:W-:Y:S01]  /*1780*/  ISETP.GE.AND P2, PT, R16, RZ, PT ;  /* 0x000000ff1000720c */ /* 0x000fe20003f46270 */
[----:B------:R-:W-:Y:S01]  /*1790*/  IMAD.HI.U32 R16, R9, R18, RZ ;  /* 0x0000001209107227 */ /* 0x000fe200078e00ff */
[----:B------:R1:W-:Y:S01]  /*17a0*/  STL [R1+0xa4], R0 ;  /* 0x0000a40001007387 */ /* 0x0003e20000100800 */
[----:B------:R-:W-:-:S02]  /*17b0*/  IABS R15, R6 ;  /* 0x00000006000f7213 */ /* 0x000fc40000000000 */
[----:B------:R-:W-:Y:S01]  /*17c0*/  IMAD.MOV R16, RZ, RZ, -R16 ;  /* 0x000000ffff107224 */ /* 0x000fe200078e0a10 */
[----:B------:R-:W-:Y:S01]  /*17d0*/  ISETP.GE.AND P6, PT, R12, RZ, PT ;  /* 0x000000ff0c00720c */ /* 0x000fe20003fc6270 */
[----:B0-----:R-:W-:Y:S01]  /*17e0*/  IMAD.MOV.U32 R5, RZ, RZ, R10 ;  /* 0x000000ffff057224 */ /* 0x001fe200078e000a */
[----:B------:R-:W-:Y:S01]  /*17f0*/  LOP3.LUT R17, R8, 0xd8, RZ, 0xfc, !PT ;  /* 0x000000d808117812 */ /* 0x000fe200078efcff */
[--C-:B------:R-:W-:Y:S02]  /*1800*/  @!P5 IMAD.IADD R11, R11, 0x1, -R2.reuse ;  /* 0x000000010b0bd824 */ /* 0x100fe400078e0a02 */
[----:B------:R-:W-:Y:S02]  /*1810*/  @!P0 IMAD.MOV R5, RZ, RZ, -R5 ;  /* 0x000000ffff058224 */ /* 0x000fe400078e0a05 */
[----:B-1----:R-:W-:Y:S01]  /*1820*/  IMAD.MOV.U32 R0, RZ, RZ, R7 ;  /* 0x000000ffff007224 */ /* 0x002fe200078e0007 */
[----:B------:R-:W-:Y:S01]  /*1830*/  ISETP.GT.U32.AND P5, PT, R2, R11, PT ;  /* 0x0000000b0200720c */ /* 0x000fe20003fa4070 */
[----:B------:R-:W-:Y:S01]  /*1840*/  @!P1 IMAD.IADD R4, R4, 0x1, -R2 ;  /* 0x0000000104049824 */ /* 0x000fe200078e0a02 */
[----:B------:R-:W-:Y:S01]  /*1850*/  STL [R1+0x1b0], R5 ;  /* 0x0001b00501007387 */ /* 0x000fe20000100800 */
[----:B------:R-:W-:Y:S01]  /*1860*/  @!P3 IMAD.MOV R0, RZ, RZ, -R0 ;  /* 0x000000ffff00b224 */ /* 0x000fe200078e0a00 */
[----:B------:R-:W-:Y:S01]  /*1870*/  ISETP.GE.AND P3, PT, R6, RZ, PT ;  /* 0x000000ff0600720c */ /* 0x000fe20003f66270 */
[C---:B------:R-:W-:Y:S01]  /*1880*/  IMAD R18, R2.reuse, R16, R18 ;  /* 0x0000001002127224 */ /* 0x040fe200078e0212 */
[----:B------:R-:W-:Y:S01]  /*1890*/  ISETP.GT.U32.AND P0, PT, R2, R4, PT ;  /* 0x000000040200720c */ /* 0x000fe20003f04070 */
[----:B------:R-:W-:Y:S01]  /*18a0*/  IMAD.HI.U32 R12, R9, R15, RZ ;  /* 0x0000000f090c7227 */ /* 0x000fe200078e00ff */
[----:B------:R0:W-:Y:S01]  /*18b0*/  STL [R1+0x1b4], R0 ;  /* 0x0001b40001007387 */ /* 0x0001e20000100800 */
[----:B------:R-:W-:-:S02]  /*18c0*/  LOP3.LUT R6, R8, 0xd4, RZ, 0xfc, !PT ;  /* 0x000000d408067812 */ /* 0x000fc400078efcff */
[----:B------:R-:W-:Y:S01]  /*18d0*/  IMAD.MOV R12, RZ, RZ, -R12 ;  /* 0x000000ffff0c7224 */ /* 0x000fe200078e0a0c */
[----:B------:R-:W-:Y:S01]  /*18e0*/  ISETP.GE.AND P1, PT, R14, RZ, PT ;  /* 0x000000ff0e00720c */ /* 0x000fe20003f26270 */
[--C-:B------:R-:W-:Y:S01]  /*18f0*/  @!P5 IMAD.IADD R11, R11, 0x1, -R2.reuse ;  /* 0x000000010b0bd824 */ /* 0x100fe200078e0a02 */
[----:B------:R-:W-:Y:S01]  /*1900*/  IABS R14, R6 ;  /* 0x00000006000e7213 */ /* 0x000fe20000000000 */
[----:B------:R-:W-:Y:S01]  /*1910*/  IMAD R15, R2, R12, R15 ;  /* 0x0000000c020f7224 */ /* 0x000fe200078e020f */
[C---:B------:R-:W-:Y:S01]  /*1920*/  LOP3.LUT R12, R8.reuse, 0xce, RZ, 0xfc, !PT ;  /* 0x000000ce080c7812 */ /* 0x040fe200078efcff */
[----:B0-----:R-:W-:Y:S01]  /*1930*/  IMAD.MOV.U32 R0, RZ, RZ, R3 ;  /* 0x000000ffff007224 */ /* 0x001fe200078e0003 */
[----:B------:R-:W-:Y:S01]  /*1940*/  LOP3.LUT R3, R8, 0xd6, RZ, 0xfc, !PT ;  /* 0x000000d608037812 */ /* 0x000fe200078efcff */
[----:B------:R-:W-:Y:S01]  /*1950*/  @!P0 IMAD.IADD R4, R4, 0x1, -R2 ;  /* 0x0000000104048824 */ /* 0x000fe200078e0a02 */
[C---:B------:R-:W-:Y:S01]  /*1960*/  ISETP.GT.U32.AND P5, PT, R2.reuse, R15, PT ;  /* 0x0000000f0200720c */ /* 0x040fe20003fa4070 */
[----:B------:R-:W-:Y:S01]  /*1970*/  @!P4 IMAD.MOV R0, RZ, RZ, -R0 ;  /* 0x000000ffff00c224 */ /* 0x000fe200078e0a00 */
[----:B------:R-:W-:-:S02]  /*1980*/  ISETP.GT.U32.AND P4, PT, R2, R18, PT ;  /* 0x000000120200720c */ /* 0x000fc40003f84070 */
[----:B------:R-:W-:Y:S02]  /*1990*/  ISETP.GE.AND P0, PT, R17, RZ, PT ;  /* 0x000000ff1100720c */ /* 0x000fe40003f06270 */
[----:B------:R-:W-:Y:S01]  /*19a0*/  IABS R17, R17 ;  /* 0x0000001100117213 */ /* 0x000fe20000000000 */
[----:B------:R0:W-:Y:S01]  /*19b0*/  STL [R1+0x1bc], R0 ;  /* 0x0001bc0001007387 */ /* 0x0001e20000100800 */
[----:B------:R-:W-:Y:S02]  /*19c0*/  IABS R10, R3 ;  /* 0x00000003000a7213 */ /* 0x000fe40000000000 */
[----:B------:R-:W-:Y:S01]  /*19d0*/  IABS R16, R12 ;  /* 0x0000000c00107213 */ /* 0x000fe20000000000 */
[----:B------:R-:W-:-:S04]  /*19e0*/  IMAD.HI.U32 R7, R9, R17, RZ ;  /* 0x0000001109077227 */ /* 0x000fc800078e00ff */
[----:B------:R-:W-:Y:S02]  /*19f0*/  @!P4 IMAD.IADD R18, R18, 0x1, -R2 ;  /* 0x000000011212c824 */ /* 0x000fe400078e0a02 */
[----:B0-----:R-:W-:Y:S02]  /*1a00*/  IMAD.MOV.U32 R0, RZ, RZ, R4 ;  /* 0x000000ffff007224 */ /* 0x001fe400078e0004 */
[----:B------:R-:W-:Y:S01]  /*1a10*/  IMAD.MOV R7, RZ, RZ, -R7 ;  /* 0x000000ffff077224 */ /* 0x000fe200078e0a07 */
[C---:B------:R-:W-:Y:S01]  /*1a20*/  ISETP.GT.U32.AND P4, PT, R2.reuse, R18, PT ;  /* 0x000000120200720c */ /* 0x040fe20003f84070 */
[----:B------:R-:W-:Y:S01]  /*1a30*/  @!P2 IMAD.MOV R0, RZ, RZ, -R0 ;  /* 0x000000ffff00a224 */ /* 0x000fe200078e0a00 */
[----:B------:R-:W-:Y:S01]  /*1a40*/  ISETP.GE.AND P2, PT, R3, RZ, PT ;  /* 0x000000ff0300720c */ /* 0x000fe20003f46270 */
[----:B------:R-:W-:Y:S02]  /*1a50*/  @!P5 IMAD.IADD R15, R15, 0x1, -R2 ;  /* 0x000000010f0fd824 */ /* 0x000fe400078e0a02 */
[C---:B------:R-:W-:Y:S01]  /*1a60*/  IMAD R17, R2.reuse, R7, R17 ;  /* 0x0000000702117224 */ /* 0x040fe200078e0211 */
[----:B------:R0:W-:Y:S01]  /*1a70*/  STL [R1+0x1c8], R0 ;  /* 0x0001c80001007387 */ /* 0x0001e20000100800 */
[----:B------:R-:W-:Y:S01]  /*1a80*/  IMAD.HI.U32 R3, R9, R14, RZ ;  /* 0x0000000e09037227 */ /* 0x000fe200078e00ff */
[----:B------:R-:W-:-:S03]  /*1a90*/  ISETP.GT.U32.AND P5, PT, R2, R15, PT ;  /* 0x0000000f0200720c */ /* 0x000fc60003fa4070 */
[----:B------:R-:W-:-:S04]  /*1aa0*/  IMAD.HI.U32 R4, R9, R10, RZ ;  /* 0x0000000a09047227 */ /* 0x000fc800078e00ff */
[----:B------:R-:W-:Y:S01]  /*1ab0*/  @!P4 IMAD.IADD R18, R18, 0x1, -R2 ;  /* 0x000000011212c824 */ /* 0x000fe200078e0a02 */
[----:B------:R-:W-:Y:S01]  /*1ac0*/  ISETP.GT.U32.AND P4, PT, R2, R17, PT ;  /* 0x000000110200720c */ /* 0x000fe20003f84070 */
[----:B0-----:R-:W-:Y:S01]  /*1ad0*/  IMAD.MOV.U32 R0, RZ, RZ, R11 ;  /* 0x000000ffff007224 */ /* 0x001fe200078e000b */
[----:B------:R-:W-:Y:S01]  /*1ae0*/  LOP3.LUT R11, R8, 0xd0, RZ, 0xfc, !PT ;  /* 0x000000d0080b7812 */ /* 0x000fe200078efcff */
[----:B------:R-:W-:Y:S02]  /*1af0*/  IMAD.MOV R4, RZ, RZ, -R4 ;  /* 0x000000ffff047224 */ /* 0x000fe400078e0a04 */
[----:B------:R-:W-:Y:S01]  /*1b00*/  @!P6 IMAD.MOV R0, RZ, RZ, -R0 ;  /* 0x000000ffff00e224 */ /* 0x000fe200078e0a00 */
[----:B------:R-:W-:Y:S01]  /*1b10*/  ISETP.GE.AND P6, PT, R6, RZ, PT ;  /* 0x000000ff0600720c */ /* 0x000fe20003fc6270 */
[----:B------:R-:W-:Y:S01]  /*1b20*/  IMAD.MOV R6, RZ, RZ, -R3 ;  /* 0x000000ffff067224 */ /* 0x000fe200078e0a03 */
[----:B------:R-:W-:Y:S01]  /*1b30*/  LOP3.LUT R3, R8, 0xd2, RZ, 0xfc, !PT ;  /* 0x000000d208037812 */ /* 0x000fe200078efcff */
[C---:B------:R-:W-:Y:S01]  /*1b40*/  IMAD R10, R2.reuse, R4, R10 ;  /* 0x00000004020a7224 */ /* 0x040fe200078e020a */
[----:B------:R0:W-:Y:S01]  /*1b50*/  STL [R1+0x1c4], R0 ;  /* 0x0001c40001007387 */ /* 0x0001e20000100800 */
[C---:B------:R-:W-:Y:S01]  /*1b60*/  IMAD R14, R2.reuse, R6, R14 ;  /* 0x00000006020e7224 */ /* 0x040fe200078e020e */
[----:B------:R-:W-:Y:S01]  /*1b70*/  IABS R19, R11 ;  /* 0x0000000b00137213 */ /* 0x000fe20000000000 */
[--C-:B------:R-:W-:Y:S01]  /*1b80*/  @!P5 IMAD.IADD R15, R15, 0x1, -R2.reuse ;  /* 0x000000010f0fd824 */ /* 0x100fe200078e0a02 */
[----:B------:R-:W-:Y:S01]  /*1b90*/  ISETP.GT.U32.AND P5, PT, R2, R10, PT ;  /* 0x0000000a0200720c */ /* 0x000fe20003fa4070 */
[----:B------:R-:W-:Y:S01]  /*1ba0*/  @!P4 IMAD.IADD R17, R17, 0x1, -R2 ;  /* 0x000000011111c824 */ /* 0x000fe200078e0a02 */
[----:B------:R-:W-:-:S02]  /*1bb0*/  IABS R6, R3 ;  /* 0x0000000300067213 */ /* 0x000fc40000000000 */
[----:B------:R-:W-:Y:S02]  /*1bc0*/  LOP3.LUT R4, R8, 0xcc, RZ, 0xfc, !PT ;  /* 0x000000cc08047812 */ /* 0x000fe400078efcff */
[----:B0-----:R-:W-:Y:S01]  /*1bd0*/  MOV R0, R18 ;  /* 0x0000001200007202 */ /* 0x001fe20000000f00 */
[----:B------:R-:W-:Y:S01]  /*1be0*/  IMAD.MOV.U32 R18, RZ, RZ, R19 ;  /* 0x000000ffff127224 */ /* 0x000fe200078e0013 */
[----:B------:R-:W-:Y:S01]  /*1bf0*/  ISETP.GT.U32.AND P4, PT, R2, R17, PT ;  /* 0x000000110200720c */ /* 0x000fe20003f84070 */
[----:B------:R-:W-:Y:S01]  /*1c00*/  IMAD.HI.U32 R19, R9, R6, RZ ;  /* 0x0000000609137227 */ /* 0x000fe200078e00ff */
[----:B------:R-:W-:-:S03]  /*1c10*/  IABS R7, R4 ;  /* 0x0000000400077213 */ /* 0x000fc60000000000 */
[----:B------:R-:W-:Y:S01]  /*1c20*/  @!P1 IMAD.MOV R0, RZ, RZ, -R0 ;  /* 0x000000ffff009224 */ /* 0x000fe200078e0a00 */
[----:B------:R-:W-:Y:S01]  /*1c30*/  ISETP.GT.U32.AND P1, PT, R2, R14, PT ;  /* 0x0000000e0200720c */ /* 0x000fe20003f24070 */
[----:B------:R-:W-:Y:S02]  /*1c40*/  IMAD.MOV R19, RZ, RZ, -R19 ;  /* 0x000000ffff137224 */ /* 0x000fe400078e0a13 */
[--C-:B------:R-:W-:Y:S01]  /*1c50*/  @!P5 IMAD.IADD R10, R10, 0x1, -R2.reuse ;  /* 0x000000010a0ad824 */ /* 0x100fe200078e0a02 */
[----:B------:R0:W-:Y:S03]  /*1c60*/  STL [R1+0x1c0], R0 ;  /* 0x0001c00001007387 */ /* 0x0001e60000100800 */
[----:B------:R-:W-:Y:S01]  /*1c70*/  @!P4 IMAD.IADD R17, R17, 0x1, -R2 ;  /* 0x000000011111c824 */ /* 0x000fe200078e0a02 */
[----:B------:R-:W-:-:S05]  /*1c80*/  ISETP.GT.U32.AND P5, PT, R2, R10, PT ;  /* 0x0000000a0200720c */ /* 0x000fca0003fa4070 */
[----:B------:R-:W-:Y:S02]  /*1c90*/  @!P1 IMAD.IADD R14, R14, 0x1, -R2 ;  /* 0x000000010e0e9824 */ /* 0x000fe400078e0a02 */
[----:B0-----:R-:W-:Y:S02]  /*1ca0*/  IMAD.MOV.U32 R0, RZ, RZ, R15 ;  /* 0x000000ffff007224 */ /* 0x001fe400078e000f */
[----:B------:R-:W-:Y:S01]  /*1cb0*/  IMAD.MOV.U32 R15, RZ, RZ, R16 ;  /* 0x000000ffff0f7224 */ /* 0x000fe200078e0010 */
[C---:B------:R-:W-:Y:S01]  /*1cc0*/  ISETP.GT.U32.AND P1, PT, R2.reuse, R14, PT ;  /* 0x0000000e0200720c */ /* 0x040fe20003f24070 */
[----:B------:R-:W-:Y:S01]  /*1cd0*/  @!P3 IMAD.MOV R0, RZ, RZ, -R0 ;  /* 0x000000ffff00b224 */ /* 0x000fe200078e0a00 */
[----:B------:R-:W-:Y:S01]  /*1ce0*/  ISETP.GE.AND P3, PT, R3, RZ, PT ;  /* 0x000000ff0300720c */ /* 0x000fe20003f66270 */
[C---:B------:R-:W-:Y:S02]  /*1cf0*/  IMAD R3, R2.reuse, R19, R6 ;  /* 0x0000001302037224 */ /* 0x040fe400078e0206 */
[C---:B------:R-:W-:Y:S01]  /*1d00*/  IMAD.HI.U32 R6, R9.reuse, R15, RZ ;  /* 0x0000000f09067227 */ /* 0x040fe200078e00ff */
[----:B------:R0:W-:Y:S02]  /*1d10*/  STL [R1+0x1b8], R0 ;  /* 0x0001b80001007387 */ /* 0x0001e40000100800 */
[----:B------:R-:W-:Y:S01]  /*1d20*/  ISETP.GT.U32.AND P4, PT, R2, R3, PT ;  /* 0x000000030200720c */ /* 0x000fe20003f84070 */
[----:B------:R-:W-:-:S04]  /*1d30*/  IMAD.HI.U32 R19, R9, R18, RZ ;  /* 0x0000001209137227 */ /* 0x000fc800078e00ff */
[----:B------:R-:W-:-:S04]  /*1d40*/  IMAD.HI.U32 R16, R9, R7, RZ ;  /* 0x0000000709107227 */ /* 0x000fc800078e00ff */
[----:B0-----:R-:W-:Y:S02]  /*1d50*/  IMAD.MOV.U32 R0, RZ, RZ, R17 ;  /* 0x000000ffff007224 */ /* 0x001fe400078e0011 */
[----:B------:R-:W-:Y:S02]  /*1d60*/  IMAD.MOV R6, RZ, RZ, -R6 ;  /* 0x000000ffff067224 */ /* 0x000fe400078e0a06 */
[----:B------:R-:W-:Y:S02]  /*1d70*/  @!P0 IMAD.MOV R0, RZ, RZ, -R0 ;  /* 0x000000ffff008224 */ /* 0x000fe400078e0a00 */
[----:B------:R-:W-:Y:S02]  /*1d80*/  IMAD.MOV R19, RZ, RZ, -R19 ;  /* 0x000000ffff137224 */ /* 0x000fe400078e0a13 */
[----:B------:R-:W-:Y:S01]  /*1d90*/  IMAD.MOV R16, RZ, RZ, -R16 ;  /* 0x000000ffff107224 */ /* 0x000fe200078e0a10 */
[----:B------:R0:W-:Y:S01]  /*1da0*/  STL [R1+0xa8], R0 ;  /* 0x0000a80001007387 */ /* 0x0001e20000100800 */
[----:B------:R-:W-:Y:S01]  /*1db0*/  IMAD R15, R2, R6, R15 ;  /* 0x00000006020f7224 */ /* 0x000fe200078e020f */
[----:B------:R-:W-:Y:S01]  /*1dc0*/  LOP3.LUT R6, R8, 0xca, RZ, 0xfc, !PT ;  /* 0x000000ca08067812 */ /* 0x000fe200078efcff */
[----:B------:R-:W-:-:S02]  /*1dd0*/  @!P1 IMAD.IADD R14, R14, 0x1, -R2 ;  /* 0x000000010e0e9824 */ /* 0x000fc400078e0a02 */
[----:B------:R-:W-:Y:S01]  /*1de0*/  @!P5 IMAD.IADD R10, R10, 0x1, -R2 ;  /* 0x000000010a0ad824 */ /* 0x000fe200078e0a02 */
[----:B------:R-:W-:Y:S01]  /*1df0*/  ISETP.GE.AND P5, PT, R11, RZ, PT ;  /* 0x000000ff0b00720c */ /* 0x000fe20003fa6270 */
[C---:B------:R-:W-:Y:S01]  /*1e00*/  IMAD R11, R2.reuse, R19, R18 ;  /* 0x00000013020b7224 */ /* 0x040fe200078e0212 */
[C---:B------:R-:W-:Y:S01]  /*1e10*/  ISETP.GT.U32.AND P1, PT, R2.reuse, R15, PT ;  /* 0x0000000f0200720c */ /* 0x040fe20003f24070 */
[C---:B------:R-:W-:Y:S01]  /*1e20*/  IMAD R7, R2.reuse, R16, R7 ;  /* 0x0000001002077224 */ /* 0x040fe200078e0207 */
[----:B------:R-:W-:Y:S01]  /*1e30*/  IABS R16, R6 ;  /* 0x0000000600107213 */ /* 0x000fe20000000000 */
[----:B0-----:R-:W-:Y:S01]  /*1e40*/  IMAD.MOV.U32 R0, RZ, RZ, R14 ;  /* 0x000000ffff007224 */ /* 0x001fe200078e000e */
[C---:B------:R-:W-:Y:S01]  /*1e50*/  ISETP.GT.U32.AND P0, PT, R2.reuse, R11, PT ;  /* 0x0000000b0200720c */ /* 0x040fe20003f04070 */
[----:B------:R-:W-:Y:S02]  /*1e60*/  @!P4 IMAD.IADD R3, R3, 0x1, -R2 ;  /* 0x000000010303c824 */ /* 0x000fe400078e0a02 */
[----:B------:R-:W-:Y:S01]  /*1e70*/  @!P6 IMAD.MOV R0, RZ, RZ, -R0 ;  /* 0x000000ffff00e224 */ /* 0x000fe200078e0a00 */
[C---:B------:R-:W-:Y:S01]  /*1e80*/  ISETP.GT.U32.AND P6, PT, R2.reuse, R7, PT ;  /* 0x000000070200720c */ /* 0x040fe20003fc4070 */
[----:B------:R-:W-:Y:S01]  /*1e90*/  IMAD.MOV.U32 R5, RZ, RZ, R10 ;  /* 0x000000ffff057224 */ /* 0x000fe200078e000a */
[----:B------:R-:W-:Y:S01]  /*1ea0*/  ISETP.GT.U32.AND P4, PT, R2, R3, PT ;  /* 0x000000030200720c */ /* 0x000fe20003f84070 */
[----:B------:R-:W-:-:S02]  /*1eb0*/  IMAD.MOV.U32 R10, RZ, RZ, R16 ;  /* 0x000000ffff0a7224 */ /* 0x000fc400078e0010 */
[----:B------:R-:W-:Y:S01]  /*1ec0*/  @!P2 IMAD.MOV R5, RZ, RZ, -R5 ;  /* 0x000000ffff05a224 */ /* 0x000fe200078e0a05 */
[----:B------:R-:W-:Y:S01]  /*1ed0*/  ISETP.GE.AND P2, PT, R12, RZ, PT ;  /* 0x000000ff0c00720c */ /* 0x000fe20003f46270 */
[----:B------:R-:W-:Y:S01]  /*1ee0*/  IMAD.HI.U32 R14, R9, R10, RZ ;  /* 0x0000000a090e7227 */ /* 0x000fe200078e00ff */
[----:B------:R-:W-:Y:S02]  /*1ef0*/  LOP3.LUT R12, R8, 0xc8, RZ, 0xfc, !PT ;  /* 0x000000c8080c7812 */ /* 0x000fe400078efcff */
[----:B------:R-:W-:Y:S01]  /*1f00*/  STL [R1+0xb0], R5 ;  /* 0x0000b00501007387 */ /* 0x000fe20000100800 */
[----:B------:R-:W-:Y:S01]  /*1f10*/  @!P1 IMAD.IADD R15, R15, 0x1, -R2 ;  /* 0x000000010f0f9824 */ /* 0x000fe200078e0a02 */
[----:B------:R-:W-:Y:S01]  /*1f20*/  IABS R16, R12 ;  /* 0x0000000c00107213 */ /* 0x000fe20000000000 */
[----:B------:R-:W-:Y:S01]  /*1f30*/  IMAD.MOV R14, RZ, RZ, -R14 ;  /* 0x000000ffff0e7224 */ /* 0x000fe200078e0a0e */
[----:B------:R0:W-:Y:S01]  /*1f40*/  STL [R1+0x18c], R0 ;  /* 0x00018c0001007387 */ /* 0x0001e20000100800 */
[--C-:B------:R-:W-:Y:S01]  /*1f50*/  @!P0 IMAD.IADD R11, R11, 0x1, -R2.reuse ;  /* 0x000000010b0b8824 */ /* 0x100fe200078e0a02 */
[----:B------:R-:W-:Y:S01]  /*1f60*/  ISETP.GE.AND P0, PT, R6, RZ, PT ;  /* 0x000000ff0600720c */ /* 0x000fe20003f06270 */
[--C-:B------:R-:W-:Y:S01]  /*1f70*/  @!P6 IMAD.IADD R7, R7, 0x1, -R2.reuse ;  /* 0x000000010707e824 */ /* 0x100fe200078e0a02 */
[C---:B------:R-:W-:Y:S01]  /*1f80*/  ISETP.GT.U32.AND P6, PT, R2.reuse, R15, PT ;  /* 0x0000000f0200720c */ /* 0x040fe20003fc4070 */
[----:B------:R-:W-:Y:S01]  /*1f90*/  @!P4 IMAD.IADD R3, R3, 0x1, -R2 ;  /* 0x000000010303c824 */ /* 0x000fe200078e0a02 */
[C---:B------:R-:W-:Y:S01]  /*1fa0*/  ISETP.GT.U32.AND P1, PT, R2.reuse, R11, PT ;  /* 0x0000000b0200720c */ /* 0x040fe20003f24070 */
[----:B------:R-:W-:Y:S01]  /*1fb0*/  IMAD R10, R2, R14, R10 ;  /* 0x0000000e020a7224 */ /* 0x000fe200078e020a */
[----:B------:R-:W-:Y:S01]  /*1fc0*/  ISETP.GE.AND P4, PT, R4, RZ, PT ;  /* 0x000000ff0400720c */ /* 0x000fe20003f86270 */
[----:B------:R-:W-:Y:S01]  /*1fd0*/  IMAD.HI.U32 R14, R9, R16, RZ ;  /* 0x00000010090e7227 */ /* 0x000fe200078e00ff */
[----:B------:R-:W-:-:S02]  /*1fe0*/  LOP3.LUT R4, R8, 0xc2, RZ, 0xfc, !PT ;  /* 0x000000c208047812 */ /* 0x000fc400078efcff */
[C---:B------:R-:W-:Y:S01]  /*1ff0*/  LOP3.LUT R6, R8.reuse, 0xc6, RZ, 0xfc, !PT ;  /* 0x000000c608067812 */ /* 0x040fe200078efcff */
[----:B0-----:R-:W-:Y:S01]  /*2000*/  IMAD.MOV.U32 R0, RZ, RZ, R3 ;  /* 0x000000ffff007224 */ /* 0x001fe200078e0003 */
[----:B------:R-:W-:Y:S01]  /*2010*/  IABS R18, R4 ;  /* 0x0000000400127213 */ /* 0x000fe20000000000 */
[----:B------:R-:W-:Y:S01]  /*2020*/  IMAD.MOV R14, RZ, RZ, -R14 ;  /* 0x000000ffff0e7224 */ /* 0x000fe200078e0a0e */
[----:B------:R-:W-:Y:S01]  /*2030*/  LOP3.LUT R3, R8, 0xc4, RZ, 0xfc, !PT ;  /* 0x000000c408037812 */ /* 0x000fe200078efcff */
[----:B------:R-:W-:Y:S01]  /*2040*/  @!P3 IMAD.MOV R0, RZ, RZ, -R0 ;  /* 0x000000ffff00b224 */ /* 0x000fe200078e0a00 */
[C---:B------:R-:W-:Y:S01]  /*2050*/  ISETP.GT.U32.AND P3, PT, R2.reuse, R7, PT ;  /* 0x000000070200720c */ /* 0x040fe20003f64070 */
[C---:B------:R-:W-:Y:S01]  /*2060*/  IMAD R16, R2.reuse, R14, R16 ;  /* 0x0000000e02107224 */ /* 0x040fe200078e0210 */
[----:B------:R-:W-:Y:S01]  /*2070*/  IABS R17, R6 ;  /* 0x0000000600117213 */ /* 0x000fe20000000000 */
[--C-:B------:R-:W-:Y:S01]  /*2080*/  @!P6 IMAD.IADD R15, R15, 0x1, -R2.reuse ;  /* 0x000000010f0fe824 */ /* 0x100fe200078e0a02 */
[----:B------:R-:W-:Y:S01]  /*2090*/  IABS R14, R3 ;  /* 0x00000003000e7213 */ /* 0x000fe20000000000 */
[----:B------:R-:W-:Y:S01]  /*20a0*/  @!P1 IMAD.IADD R11, R11, 0x1, -R2 ;  /* 0x000000010b0b9824 */ /* 0x000fe200078e0a02 */
[C---:B------:R-:W-:Y:S01]  /*20b0*/  ISETP.GT.U32.AND P6, PT, R2.reuse, R16, PT ;  /* 0x000000100200720c */ /* 0x040fe20003fc4070 */
[----:B------:R0:W-:Y:S01]  /*20c0*/  STL [R1+0x1ac], R0 ;  /* 0x0001ac0001007387 */ /* 0x0001e20000100800 */
[----:B------:R-:W-:Y:S01]  /*20d0*/  ISETP.GT.U32.AND P1, PT, R2, R10, PT ;  /* 0x0000000a0200720c */ /* 0x000fe20003f24070 */
[----:B------:R-:W-:-:S04]  /*20e0*/  IMAD.HI.U32 R19, R9, R14, RZ ;  /* 0x0000000e09137227 */ /* 0x000fc800078e00ff */
[----:B------:R-:W-:Y:S01]  /*20f0*/  @!P3 IMAD.IADD R7, R7, 0x1, -R2 ;  /* 0x000000010707b824 */ /* 0x000fe200078e0a02 */
[----:B------:R-:W-:Y:S01]  /*2100*/  ISETP.GE.AND P3, PT, R12, RZ, PT ;  /* 0x000000ff0c00720c */ /* 0x000fe20003f66270 */
[----:B------:R-:W-:Y:S02]  /*2110*/  IMAD.MOV.U32 R12, RZ, RZ, R18 ;  /* 0x000000ffff0c7224 */ /* 0x000fe400078e0012 */
[----:B------:R-:W-:-:S04]  /*2120*/  IMAD.HI.U32 R18, R9, R17, RZ ;  /* 0x0000001109127227 */ /* 0x000fc800078e00ff */
[----:B0-----:R-:W-:Y:S02]  /*2130*/  IMAD.MOV.U32 R0, RZ, RZ, R11 ;  /* 0x000000ffff007224 */ /* 0x001fe400078e000b */
[----:B------:R-:W-:Y:S02]  /*2140*/  @!P6 IMAD.IADD R16, R16, 0x1, -R2 ;  /* 0x000000011010e824 */ /* 0x000fe400078e0a02 */
[----:B------:R-:W-:Y:S02]  /*2150*/  IMAD.MOV R18, RZ, RZ, -R18 ;  /* 0x000000ffff127224 */ /* 0x000fe400078e0a12 */
[----:B------:R-:W-:Y:S01]  /*2160*/  @!P1 IMAD.IADD R10, R10, 0x1, -R2 ;  /* 0x000000010a0a9824 */ /* 0x000fe200078e0a02 */
[----:B------:R-:W-:Y:S01]  /*2170*/  ISETP.GE.AND P1, PT, R6, RZ, PT ;  /* 0x000000ff0600720c */ /* 0x000fe20003f26270 */
[----:B------:R-:W-:Y:S01]  /*2180*/  @!P5 IMAD.MOV R0, RZ, RZ, -R0 ;  /* 0x000000ffff00d224 */ /* 0x000fe200078e0a00 */
[C---:B------:R-:W-:Y:S01]  /*2190*/  ISETP.GT.U32.AND P6, PT, R2.reuse, R16, PT ;  /* 0x000000100200720c */ /* 0x040fe20003fc4070 */
[----:B------:R-:W-:Y:S01]  /*21a0*/  IMAD.HI.U32 R6, R9, R12, RZ ;  /* 0x0000000c09067227 */ /* 0x000fe200078e00ff */
[----:B------:R-:W-:-:S02]  /*21b0*/  ISETP.GT.U32.AND P5, PT, R2, R10, PT ;  /* 0x0000000a0200720c */ /* 0x000fc40003fa4070 */
[----:B------:R0:W-:Y:S01]  /*21c0*/  STL [R1+0xb8], R0 ;  /* 0x0000b80001007387 */ /* 0x0001e20000100800 */
[----:B------:R-:W-:Y:S02]  /*21d0*/  IMAD.MOV R11, RZ, RZ, -R19 ;  /* 0x000000ffff0b7224 */ /* 0x000fe400078e0a13 */
[----:B------:R-:W-:Y:S01]  /*21e0*/  IMAD R17, R2, R18, R17 ;  /* 0x0000001202117224 */ /* 0x000fe200078e0211 */
[C---:B------:R-:W-:Y:S01]  /*21f0*/  LOP3.LUT R18, R8.reuse, 0xc0, RZ, 0xfc, !PT ;  /* 0x000000c008127812 */ /* 0x040fe200078efcff */
[----:B------:R-:W-:Y:S01]  /*2200*/  IMAD.MOV.U32 R5, RZ, RZ, R15 ;  /* 0x000000ffff057224 */ /* 0x000fe200078e000f */
[----:B------:R-:W-:Y:S01]  /*2210*/  LOP3.LUT R15, R8, 0xb8, RZ, 0xfc, !PT ;  /* 0x000000b8080f7812 */ /* 0x000fe200078efcff */
[----:B------:R-:W-:Y:S02]  /*2220*/  IMAD.MOV R6, RZ, RZ, -R6 ;  /* 0x000000ffff067224 */ /* 0x000fe400078e0a06 */
[----:B------:R-:W-:Y:S01]  /*2230*/  IMAD R14, R2, R11, R14 ;  /* 0x0000000b020e7224 */ /* 0x000fe200078e020e */
[----:B------:R-:W-:Y:S01]  /*2240*/  @!P6 IADD3 R16, R16, -R2, RZ ;  /* 0x800000021010e210 */ /* 0x000fe20007ffe0ff */
[----:B0-----:R-:W-:-:S02]  /*2250*/  IMAD.MOV.U32 R0, RZ, RZ, R7 ;  /* 0x000000ffff007224 */ /* 0x001fc400078e0007 */
[----:B------:R-:W-:Y:S01]  /*2260*/  @!P2 IMAD.MOV R5, RZ, RZ, -R5 ;  /* 0x000000ffff05a224 */ /* 0x000fe200078e0a05 */
[C---:B------:R-:W-:Y:S01]  /*2270*/  ISETP.GT.U32.AND P2, PT, R2.reuse, R17, PT ;  /* 0x000000110200720c */ /* 0x040fe20003f44070 */
[C---:B------:R-:W-:Y:S01]  /*2280*/  IMAD R12, R2.reuse, R6, R12 ;  /* 0x00000006020c7224 */ /* 0x040fe200078e020c */
[----:B------:R-:W-:Y:S01]  /*2290*/  IABS R6, R18 ;  /* 0x0000001200067213 */ /* 0x000fe20000000000 */
[----:B------:R-:W-:Y:S01]  /*22a0*/  @!P4 IMAD.MOV R0, RZ, RZ, -R0 ;  /* 0x000000ffff00c224 */ /* 0x000fe200078e0a00 */
[----:B------:R-:W-:Y:S01]  /*22b0*/  ISETP.GT.U32.AND P4, PT, R2, R14, PT ;  /* 0x0000000e0200720c */ /* 0x000fe20003f84070 */
[----:B------:R-:W-:Y:S01]  /*22c0*/  @!P5 IMAD.IADD R10, R10, 0x1, -R2 ;  /* 0x000000010a0ad824 */ /* 0x000fe200078e0a02 */
[----:B------:R-:W-:Y:S01]  /*22d0*/  ISETP.GT.U32.AND P6, PT, R2, R12, PT ;  /* 0x0000000c0200720c */ /* 0x000fe20003fc4070 */
[----:B------:R-:W-:Y:S01]  /*22e0*/  IMAD.HI.U32 R11, R9, R6, RZ ;  /* 0x00000006090b7227 */ /* 0x000fe200078e00ff */
[----:B------:R-:W-:Y:S01]  /*22f0*/  ISETP.GE.AND P5, PT, R3, RZ, PT ;  /* 0x000000ff0300720c */ /* 0x000fe20003fa6270 */
[----:B------:R0:W-:Y:S01]  /*2300*/  STL [R1+0xc4], R5 ;  /* 0x0000c40501007387 */ /* 0x0001e20000100800 */
[----:B------:R-:W-:Y:S01]  /*2310*/  LOP3.LUT R3, R8, 0xbe, RZ, 0xfc, !PT ;  /* 0x000000be08037812 */ /* 0x000fe200078efcff */
[----:B------:R-:W-:-:S02]  /*2320*/  IMAD.MOV R11, RZ, RZ, -R11 ;  /* 0x000000ffff0b7224 */ /* 0x000fc400078e0a0b */
[----:B------:R-:W-:Y:S01]  /*2330*/  @!P2 IMAD.IADD R17, R17, 0x1, -R2 ;  /* 0x000000011111a824 */ /* 0x000fe200078e0a02 */
[----:B------:R-:W-:Y:S01]  /*2340*/  IABS R7, R3 ;  /* 0x0000000300077213 */ /* 0x000fe20000000000 */
[----:B------:R1:W-:Y:S01]  /*2350*/  STL [R1+0xcc], R0 ;  /* 0x0000cc0001007387 */ /* 0x0003e20000100800 */
[----:B------:R-:W-:Y:S01]  /*2360*/  IMAD R6, R2, R11, R6 ;  /* 0x0000000b02067224 */ /* 0x000fe200078e0206 */
[----:B------:R-:W-:Y:S01]  /*2370*/  ISETP.GE.AND P2, PT, R4, RZ, PT ;  /* 0x000000ff0400720c */ /* 0x000fe20003f46270 */
[--C-:B------:R-:W-:Y:S01]  /*2380*/  @!P4 IMAD.IADD R14, R14, 0x1, -R2.reuse ;  /* 0x000000010e0ec824 */ /* 0x100fe200078e0a02 */
[----:B------:R-:W-:Y:S01]  /*2390*/  ISETP.GT.U32.AND P4, PT, R2, R17, PT ;  /* 0x000000110200720c */ /* 0x000fe20003f84070 */
[----:B------:R-:W-:Y:S01]  /*23a0*/  @!P6 IMAD.IADD R12, R12, 0x1, -R2 ;  /* 0x000000010c0ce824 */ /* 0x000fe200078e0a02 */
[----:B------:R-:W-:Y:S01]  /*23b0*/  LOP3.LUT R4, R8, 0xbc, RZ, 0xfc, !PT ;  /* 0x000000bc08047812 */ /* 0x000fe200078efcff */
[----:B0-----:R-:W-:Y:S01]  /*23c0*/  IMAD.MOV.U32 R5, RZ, RZ, R16 ;  /* 0x000000ffff057224 */ /* 0x001fe200078e0010 */
[----:B------:R-:W-:Y:S01]  /*23d0*/  ISETP.GT.U32.AND P6, PT, R2, R14, PT ;  /* 0x0000000e0200720c */ /* 0x000fe20003fc4070 */
[----:B-1----:R-:W-:Y:S01]  /*23e0*/  IMAD.MOV.U32 R0, RZ, RZ, R10 ;  /* 0x000000ffff007224 */ /* 0x002fe200078e000a */
[----:B------:R-:W-:Y:S01]  /*23f0*/  IABS R20, R4 ;  /* 0x0000000400147213 */ /* 0x000fe20000000000 */
[----:B------:R-:W-:Y:S01]  /*2400*/  IMAD.HI.U32 R10, R9, R7, RZ ;  /* 0x00000007090a7227 */ /* 0x000fe200078e00ff */
[----:B------:R-:W-:-:S03]  /*2410*/  LOP3.LUT R11, R8, 0xba, RZ, 0xfc, !PT ;  /* 0x000000ba080b7812 */ /* 0x000fc600078efcff */
[----:B------:R-:W-:Y:S02]  /*2420*/  IMAD.MOV R10, RZ, RZ, -R10 ;  /* 0x000000ffff0a7224 */ /* 0x000fe400078e0a0a */
[--C-:B------:R-:W-:Y:S01]  /*2430*/  @!P4 IMAD.IADD R17, R17, 0x1, -R2.reuse ;  /* 0x000000011111c824 */ /* 0x100fe200078e0a02 */
[C---:B------:R-:W-:Y:S01]  /*2440*/  ISETP.GT.U32.AND P4, PT, R2.reuse, R6, PT ;  /* 0x000000060200720c */ /* 0x040fe20003f84070 */
[----:B------:R-:W-:Y:S01]  /*2450*/  IMAD R7, R2, R10, R7 ;  /* 0x0000000a02077224 */ /* 0x000fe200078e0207 */
[----:B------:R-:W-:Y:S01]  /*2460*/  IABS R10, R11 ;  /* 0x0000000b000a7213 */ /* 0x000fe20000000000 */
[----:B------:R-:W-:Y:S02]  /*2470*/  @!P6 IMAD.IADD R14, R14, 0x1, -R2 ;  /* 0x000000010e0ee824 */ /* 0x000fe400078e0a02 */
[----:B------:R-:W-:Y:S01]  /*2480*/  @!P0 IMAD.MOV R0, RZ, RZ, -R0 ;  /* 0x000000ffff008224 */ /* 0x000fe200078e0a00 */
[C---:B------:R-:W-:Y:S01]  /*2490*/  ISETP.GT.U32.AND P6, PT, R2.reuse, R7, PT ;  /* 0x000000070200720c */ /* 0x040fe20003fc4070 */
[----:B------:R-:W-:Y:S01]  /*24a0*/  IMAD.HI.U32 R21, R9, R20, RZ ;  /* 0x0000001409157227 */ /* 0x000fe200078e00ff */
[----:B------:R-:W-:-:S02]  /*24b0*/  ISETP.GT.U32.AND P0, PT, R2, R12, PT ;  /* 0x0000000c0200720c */ /* 0x000fc40003f04070 */
[----:B------:R0:W-:Y:S01]  /*24c0*/  STL [R1+0xd0], R0 ;  /* 0x0000d00001007387 */ /* 0x0001e20000100800 */
[----:B------:R-:W-:Y:S02]  /*24d0*/  @!P3 IMAD.MOV R5, RZ, RZ, -R5 ;  /* 0x000000ffff05b224 */ /* 0x000fe400078e0a05 */
[----:B------:R-:W-:Y:S01]  /*24e0*/  @!P4 IMAD.IADD R6, R6, 0x1, -R2 ;  /* 0x000000010606c824 */ /* 0x000fe200078e0a02 */
[----:B------:R-:W-:Y:S01]  /*24f0*/  ISETP.GE.AND P4, PT, R3, RZ, PT ;  /* 0x000000ff0300720c */ /* 0x000fe20003f86270 */
[----:B------:R-:W-:Y:S01]  /*2500*/  IMAD.MOV R21, RZ, RZ, -R21 ;  /* 0x000000ffff157224 */ /* 0x000fe200078e0a15 */
[----:B------:R1:W-:Y:S01]  /*2510*/  STL [R1+0xd4], R5 ;  /* 0x0000d40501007387 */ /* 0x0003e20000100800 */
[----:B------:R-:W-:-:S04]  /*2520*/  IMAD.HI.U32 R19, R9, R10, RZ ;  /* 0x0000000a09137227 */ /* 0x000fc800078e00ff */
[----:B0-----:R-:W-:Y:S02]  /*2530*/  IMAD.MOV.U32 R0, RZ, RZ, R17 ;  /* 0x000000ffff007224 */ /* 0x001fe400078e0011 */
[----:B------:R-:W-:Y:S01]  /*2540*/  @!P6 IMAD.IADD R7, R7, 0x1, -R2 ;  /* 0x000000010707e824 */ /* 0x000fe200078e0a02 */
[----:B------:R-:W-:Y:S01]  /*2550*/  ISETP.GT.U32.AND P6, PT, R2, R6, PT ;  /* 0x000000060200720c */ /* 0x000fe20003fc4070 */
[----:B------:R-:W-:Y:S02]  /*2560*/  @!P1 IMAD.MOV R0, RZ, RZ, -R0 ;  /* 0x000000ffff009224 */ /* 0x000fe400078e0a00 */
[----:B------:R-:W-:Y:S01]  /*2570*/  @!P0 IMAD.IADD R12, R12, 0x1, -R2 ;  /* 0x000000010c0c8824 */ /* 0x000fe200078e0a02 */
[----:B------:R-:W-:Y:S01]  /*2580*/  ISETP.GE.AND P0, PT, R18, RZ, PT ;  /* 0x000000ff1200720c */ /* 0x000fe20003f06270 */
[C---:B------:R-:W-:Y:S01]  /*2590*/  IMAD R3, R2.reuse, R21, R20 ;  /* 0x0000001502037224 */ /* 0x040fe200078e0214 */
[----:B------:R0:W-:Y:S01]  /*25a0*/  STL [R1+0xd8], R0 ;  /* 0x0000d80001007387 */ /* 0x0001e20000100800 */
[----:B------:R-:W-:Y:S01]  /*25b0*/  IMAD.MOV R19, RZ, RZ, -R19 ;  /* 0x000000ffff137224 */ /* 0x000fe200078e0a13 */
[C---:B------:R-:W-:Y:S01]  /*25c0*/  ISETP.GT.U32.AND P1, PT, R2.reuse, R7, PT ;  /* 0x000000070200720c */ /* 0x040fe20003f24070 */
[----:B-1----:R-:W-:Y:S01]  /*25d0*/  IMAD.MOV.U32 R5, RZ, RZ, R14 ;  /* 0x000000ffff057224 */ /* 0x002fe200078e000e */
[C---:B------:R-:W-:Y:S01]  /*25e0*/  ISETP.GT.U32.AND P3, PT, R2.reuse, R3, PT ;  /* 0x000000030200720c */ /* 0x040fe20003f64070 */
[----:B------:R-:W-:Y:S01]  /*25f0*/  IMAD R10, R2, R19, R10 ;  /* 0x00000013020a7224 */ /* 0x000fe200078e020a */
[----:B------:R-:W-:Y:S01]  /*2600*/  IABS R18, R15 ;  /* 0x0000000f00127213 */ /* 0x000fe20000000000 */
[----:B------:R-:W-:Y:S01]  /*2610*/  @!P5 IMAD.MOV R5, RZ, RZ, -R5 ;  /* 0x000000ffff05d224 */ /* 0x000fe200078e0a05 */
[----:B------:R-:W-:Y:S01]  /*2620*/  ISETP.GE.AND P5, PT, R4, RZ, PT ;  /* 0x000000ff0400720c */ /* 0x000fe20003fa6270 */
[----:B------:R-:W-:Y:S01]  /*2630*/  @!P6 IMAD.IADD R6, R6, 0x1, -R2 ;  /* 0x000000010606e824 */ /* 0x000fe200078e0a02 */
[----:B------:R-:W-:Y:S01]  /*2640*/  ISETP.GT.U32.AND P6, PT, R2, R10, PT ;  /* 0x0000000a0200720c */ /* 0x000fe20003fc4070 */
[----:B0-----:R-:W-:Y:S01]  /*2650*/  IMAD.MOV.U32 R0, RZ, RZ, R12 ;  /* 0x000000ffff007224 */ /* 0x001fe200078e000c */
[----:B------:R-:W-:Y:S01]  /*2660*/  STL [R1+0xe0], R5 ;  /* 0x0000e00501007387 */ /* 0x000fe20000100800 */
[----:B------:R-:W-:Y:S01]  /*2670*/  IMAD.HI.U32 R4, R9, R18, RZ ;  /* 0x0000001209047227 */ /* 0x000fe200078e00ff */
[----:B------:R-:W-:-:S02]  /*2680*/  LOP3.LUT R12, R8, 0xb4, RZ, 0xfc, !PT ;  /* 0x000000b4080c7812 */ /* 0x000fc400078efcff */
[C---:B------:R-:W-:Y:S01]  /*2690*/  LOP3.LUT R14, R8.reuse, 0xa8, RZ, 0xfc, !PT ;  /* 0x000000a8080e7812 */ /* 0x040fe200078efcff */
[----:B------:R-:W-:Y:S01]  /*26a0*/  @!P2 IMAD.MOV R0, RZ, RZ, -R0 ;  /* 0x000000ffff00a224 */ /* 0x000fe200078e0a00 */
[----:B------:R-:W-:Y:S01]  /*26b0*/  ISETP.GE.AND P2, PT, R11, RZ, PT ;  /* 0x000000ff0b00720c */ /* 0x000fe20003f46270 */
[----:B------:R-:W-:Y:S01]  /*26c0*/  IMAD.MOV R4, RZ, RZ, -R4 ;  /* 0x000000ffff047224 */ /* 0x000fe200078e0a04 */
[----:B------:R-:W-:Y:S01]  /*26d0*/  LOP3.LUT R11, R8, 0xb6, RZ, 0xfc, !PT ;  /* 0x000000b6080b7812 */ /* 0x000fe200078efcff */
[--C-:B------:R-:W-:Y:S01]  /*26e0*/  @!P1 IMAD.IADD R7, R7, 0x1, -R2.reuse ;  /* 0x0000000107079824 */ /* 0x100fe200078e0a02 */
[----:B------:R0:W-:Y:S01]  /*26f0*/  STL [R1+0xe8], R0 ;  /* 0x0000e80001007387 */ /* 0x0001e20000100800 */
[----:B------:R-:W-:Y:S01]  /*2700*/  @!P3 IMAD.IADD R3, R3, 0x1, -R2 ;  /* 0x000000010303b824 */ /* 0x000fe200078e0a02 */
[----:B------:R-:W-:Y:S01]  /*2710*/  ISETP.GE.AND P1, PT, R15, RZ, PT ;  /* 0x000000ff0f00720c */ /* 0x000fe20003f26270 */
[----:B------:R-:W-:Y:S01]  /*2720*/  IMAD R20, R2, R4, R18 ;  /* 0x0000000402147224 */ /* 0x000fe200078e0212 */
[----:B------:R-:W-:Y:S01]  /*2730*/  IABS R15, R11 ;  /* 0x0000000b000f7213 */ /* 0x000fe20000000000 */
[----:B------:R-:W-:Y:S01]  /*2740*/  @!P6 IMAD.IADD R10, R10, 0x1, -R2 ;  /* 0x000000010a0ae824 */ /* 0x000fe200078e0a02 */
[----:B------:R-:W-:-:S02]  /*2750*/  ISETP.GT.U32.AND P6, PT, R2, R3, PT ;  /* 0x000000030200720c */ /* 0x000fc40003fc4070 */
[----:B------:R-:W-:Y:S01]  /*2760*/  ISETP.GE.AND P3, PT, R11, RZ, PT ;  /* 0x000000ff0b00720c */ /* 0x000fe20003f66270 */
[----:B0-----:R-:W-:Y:S01]  /*2770*/  IMAD.MOV.U32 R0, RZ, RZ, R6 ;  /* 0x000000ffff007224 */ /* 0x001fe200078e0006 */
[----:B------:R-:W-:Y:S01]  /*2780*/  LOP3.LUT R11, R8, 0xb2, RZ, 0xfc, !PT ;  /* 0x000000b2080b7812 */ /* 0x000fe200078efcff */
[----:B------:R-:W-:Y:S01]  /*2790*/  IMAD.HI.U32 R6, R9, R15, RZ ;  /* 0x0000000f09067227 */ /* 0x000fe200078e00ff */
[----:B------:R-:W-:Y:S02]  /*27a0*/  IABS R16, R12 ;  /* 0x0000000c00107213 */ /* 0x000fe40000000000 */
[----:B------:R-:W-:Y:S01]  /*27b0*/  IABS R18, R11 ;  /* 0x0000000b00127213 */ /* 0x000fe20000000000 */
[----:B------:R-:W-:Y:S01]  /*27c0*/  @!P0 IMAD.MOV R0, RZ, RZ, -R0 ;  /* 0x000000ffff008224 */ /* 0x000fe200078e0a00 */
[----:B------:R-:W-:Y:S01]  /*27d0*/  ISETP.GT.U32.AND P0, PT, R2, R10, PT ;  /* 0x0000000a0200720c */ /* 0x000fe20003f04070 */
[----:B------:R-:W-:Y:S01]  /*27e0*/  IMAD.MOV R6, RZ, RZ, -R6 ;  /* 0x000000ffff067224 */ /* 0x000fe200078e0a06 */
[----:B------:R-:W-:Y:S01]  /*27f0*/  LOP3.LUT R4, R8, 0xb0, RZ, 0xfc, !PT ;  /* 0x000000b008047812 */ /* 0x000fe200078efcff */
[----:B------:R-:W-:Y:S01]  /*2800*/  @!P6 IMAD.IADD R3, R3, 0x1, -R2 ;  /* 0x000000010303e824 */ /* 0x000fe200078e0a02 */
[----:B------:R0:W-:Y:S01]  /*2810*/  STL [R1+0xec], R0 ;  /* 0x0000ec0001007387 */ /* 0x0001e20000100800 */
[----:B------:R-:W-:Y:S01]  /*2820*/  IMAD R15, R2, R6, R15 ;  /* 0x00000006020f7224 */ /* 0x000fe200078e020f */
[----:B------:R-:W-:Y:S01]  /*2830*/  IABS R17, R4 ;  /* 0x0000000400117213 */ /* 0x000fe20000000000 */
[----:B------:R-:W-:-:S03]  /*2840*/  IMAD.HI.U32 R6, R9, R16, RZ ;  /* 0x0000001009067227 */ /* 0x000fc600078e00ff */
[----:B------:R-:W-:-:S03]  /*2850*/  ISETP.GT.U32.AND P6, PT, R2, R15, PT ;  /* 0x0000000f0200720c */ /* 0x000fc60003fc4070 */
[----:B------:R-:W-:Y:S01]  /*2860*/  @!P0 IMAD.IADD R10, R10, 0x1, -R2 ;  /* 0x000000010a0a8824 */ /* 0x000fe200078e0a02 */
[----:B------:R-:W-:Y:S01]  /*2870*/  ISETP.GE.AND P0, PT, R12, RZ, PT ;  /* 0x000000ff0c00720c */ /* 0x000fe20003f06270 */
[----:B0-----:R-:W-:Y:S02]  /*2880*/  IMAD.MOV.U32 R0, RZ, RZ, R7 ;  /* 0x000000ffff007224 */ /* 0x001fe400078e0007 */
[----:B------:R-:W-:-:S04]  /*2890*/  IMAD.HI.U32 R7, R9, R18, RZ ;  /* 0x0000001209077227 */ /* 0x000fc800078e00ff */
[----:B------:R-:W-:Y:S01]  /*28a0*/  @!P4 IMAD.MOV R0, RZ, RZ, -R0 ;  /* 0x000000ffff00c224 */ /* 0x000fe200078e0a00 */
[C---:B------:R-:W-:Y:S01]  /*28b0*/  ISETP.GT.U32.AND P4, PT, R2.reuse, R20, PT ;  /* 0x000000140200720c */ /* 0x040fe20003f84070 */
[----:B------:R-:W-:Y:S02]  /*28c0*/  IMAD.MOV R12, RZ, RZ, -R6 ;  /* 0x000000ffff0c7224 */ /* 0x000fe400078e0a06 */
[----:B------:R-:W-:Y:S01]  /*28d0*/  IMAD.MOV R7, RZ, RZ, -R7 ;  /* 0x000000ffff077224 */ /* 0x000fe200078e0a07 */
[----:B------:R0:W-:Y:S01]  /*28e0*/  STL [R1+0xfc], R0 ;  /* 0x0000fc0001007387 */ /* 0x0001e20000100800 */
[----:B------:R-:W-:Y:S01]  /*28f0*/  IMAD R16, R2, R12, R16 ;  /* 0x0000000c02107224 */ /* 0x000fe200078e0210 */
[----:B------:R-:W-:Y:S01]  /*2900*/  LOP3.LUT R12, R8, 0xae, RZ, 0xfc, !PT ;  /* 0x000000ae080c7812 */ /* 0x000fe200078efcff */
[----:B------:R-:W-:Y:S02]  /*2910*/  @!P6 IMAD.IADD R15, R15, 0x1, -R2 ;  /* 0x000000010f0fe824 */ /* 0x000fe400078e0a02 */
[C---:B------:R-:W-:Y:S01]  /*2920*/  IMAD R18, R2.reuse, R7, R18 ;  /* 0x0000000702127224 */ /* 0x040fe200078e0212 */
[----:B------:R-:W-:Y:S01]  /*2930*/  IABS R19, R12 ;  /* 0x0000000c00137213 */ /* 0x000fe20000000000 */
[----:B------:R-:W-:Y:S01]  /*2940*/  IMAD.HI.U32 R6, R9, R17, RZ ;  /* 0x0000001109067227 */ /* 0x000fe200078e00ff */
[----:B------:R-:W-:-:S02]  /*2950*/  ISETP.GT.U32.AND P6, PT, R2, R15, PT ;  /* 0x0000000f0200720c */ /* 0x000fc40003fc4070 */
[----:B------:R-:W-:Y:S01]  /*2960*/  LOP3.LUT R7, R8, 0xac, RZ, 0xfc, !PT ;  /* 0x000000ac08077812 */ /* 0x000fe200078efcff */
[----:B------:R-:W-:Y:S01]  /*2970*/  @!P4 IMAD.IADD R20, R20, 0x1, -R2 ;  /* 0x000000011414c824 */ /* 0x000fe200078e0a02 */
[----:B------:R-:W-:Y:S01]  /*2980*/  ISETP.GE.AND P4, PT, R11, RZ, PT ;  /* 0x000000ff0b00720c */ /* 0x000fe20003f86270 */
[----:B0-----:R-:W-:Y:S01]  /*2990*/  IMAD.MOV.U32 R0, RZ, RZ, R3 ;  /* 0x000000ffff007224 */ /* 0x001fe200078e0003 */
[----:B------:R-:W-:Y:S01]  /*29a0*/  LOP3.LUT R3, R8, 0xaa, RZ, 0xfc, !PT ;  /* 0x000000aa08037812 */ /* 0x000fe200078efcff */
[----:B------:R-:W-:Y:S02]  /*29b0*/  IMAD.MOV R6, RZ, RZ, -R6 ;  /* 0x000000ffff067224 */ /* 0x000fe400078e0a06 */
[----:B------:R-:W-:Y:S01]  /*29c0*/  @!P5 IMAD.MOV R0, RZ, RZ, -R0 ;  /* 0x000000ffff00d224 */ /* 0x000fe200078e0a00 */
[C---:B------:R-:W-:Y:S01]  /*29d0*/  ISETP.GT.U32.AND P5, PT, R2.reuse, R20, PT ;  /* 0x000000140200720c */ /* 0x040fe20003fa4070 */
[C---:B------:R-:W-:Y:S01]  /*29e0*/  IMAD R17, R2.reuse, R6, R17 ;  /* 0x0000000602117224 */ /* 0x040fe200078e0211 */
[----:B------:R-:W-:Y:S01]  /*29f0*/  IABS R6, R14 ;  /* 0x0000000e00067213 */ /* 0x000fe20000000000 */
[----:B------:R-:W-:Y:S01]  /*2a00*/  @!P6 IMAD.IADD R15, R15, 0x1, -R2 ;  /* 0x000000010f0fe824 */ /* 0x000fe200078e0a02 */
[----:B------:R0:W-:Y:S01]  /*2a10*/  STL [R1+0x104], R0 ;  /* 0x0001040001007387 */ /* 0x0001e20000100800 */
[----:B------:R-:W-:Y:S01]  /*2a20*/  IMAD.HI.U32 R21, R9, R19, RZ ;  /* 0x0000001309157227 */ /* 0x000fe200078e00ff */
[----:B------:R-:W-:-:S02]  /*2a30*/  ISETP.GT.U32.AND P6, PT, R2, R17, PT ;  /* 0x000000110200720c */ /* 0x000fc40003fc4070 */
[----:B------:R-:W-:Y:S01]  /*2a40*/  IABS R11, R3 ;  /* 0x00000003000b7213 */ /* 0x000fe20000000000 */
[----:B------:R-:W-:-:S04]  /*2a50*/  IMAD.MOV R21, RZ, RZ, -R21 ;  /* 0x000000ffff157224 */ /* 0x000fc800078e0a15 */
[----:B------:R-:W-:Y:S01]  /*2a60*/  @!P5 IMAD.IADD R20, R20, 0x1, -R2 ;  /* 0x000000011414d824 */ /* 0x000fe200078e0a02 */
[C---:B------:R-:W-:Y:S01]  /*2a70*/  ISETP.GT.U32.AND P5, PT, R2.reuse, R18, PT ;  /* 0x000000120200720c */ /* 0x040fe20003fa4070 */
[----:B0-----:R-:W-:Y:S01]  /*2a80*/  IMAD.MOV.U32 R0, RZ, RZ, R10 ;  /* 0x000000ffff007224 */ /* 0x001fe200078e000a */
[----:B------:R-:W-:Y:S01]  /*2a90*/  IABS R10, R7 ;  /* 0x00000007000a7213 */ /* 0x000fe20000000000 */
[----:B------:R-:W-:Y:S02]  /*2aa0*/  IMAD.MOV.U32 R5, RZ, RZ, R20 ;  /* 0x000000ffff057224 */ /* 0x000fe400078e0014 */
[----:B------:R-:W-:Y:S01]  /*2ab0*/  @!P2 IMAD.MOV R0, RZ, RZ, -R0 ;  /* 0x000000ffff00a224 */ /* 0x000fe200078e0a00 */
[C---:B------:R-:W-:Y:S01]  /*2ac0*/  ISETP.GT.U32.AND P2, PT, R2.reuse, R16, PT ;  /* 0x000000100200720c */ /* 0x040fe20003f44070 */
[----:B------:R-:W-:Y:S02]  /*2ad0*/  @!P6 IMAD.IADD R17, R17, 0x1, -R2 ;  /* 0x000000011111e824 */ /* 0x000fe400078e0a02 */
[----:B------:R-:W-:Y:S01]  /*2ae0*/  @!P1 IMAD.MOV R5, RZ, RZ, -R5 ;  /* 0x000000ffff059224 */ /* 0x000fe200078e0a05 */
[----:B------:R0:W-:Y:S01]  /*2af0*/  STL [R1+0x108], R0 ;  /* 0x0001080001007387 */ /* 0x0001e20000100800 */
[----:B------:R-:W-:Y:S01]  /*2b00*/  IMAD.HI.U32 R20, R9, R11, RZ ;  /* 0x0000000b09147227 */ /* 0x000fe200078e00ff */
[----:B------:R-:W-:-:S02]  /*2b10*/  ISETP.GT.U32.AND P1, PT, R2, R17, PT ;  /* 0x000000110200720c */ /* 0x000fc40003f24070 */
[----:B------:R-:W-:Y:S01]  /*2b20*/  @!P5 IADD3 R18, R18, -R2, RZ ;  /* 0x800000021212d210 */ /* 0x000fe20007ffe0ff */
[----:B------:R-:W-:Y:S01]  /*2b30*/  STL [R1+0x10c], R5 ;  /* 0x00010c0501007387 */ /* 0x000fe20000100800 */
[----:B------:R-:W-:Y:S02]  /*2b40*/  IMAD.MOV R20, RZ, RZ, -R20 ;  /* 0x000000ffff147224 */ /* 0x000fe400078e0a14 */
[----:B------:R-:W-:Y:S01]  /*2b50*/  ISETP.GT.U32.AND P6, PT, R2, R18, PT ;  /* 0x000000120200720c */ /* 0x000fe20003fc4070 */
[----:B------:R-:W-:Y:S01]  /*2b60*/  @!P2 IMAD.IADD R16, R16, 0x1, -R2 ;  /* 0x000000011010a824 */ /* 0x000fe200078e0a02 */
[----:B------:R-:W-:Y:S01]  /*2b70*/  ISETP.GE.AND P2, PT, R4, RZ, PT ;  /* 0x000000ff0400720c */ /* 0x000fe20003f46270 */
[----:B0-----:R-:W-:Y:S02]  /*2b80*/  IMAD.MOV.U32 R0, RZ, RZ, R15 ;  /* 0x000000ffff007224 */ /* 0x001fe400078e000f */
[----:B------:R-:W-:Y:S01]  /*2b90*/  IMAD.HI.U32 R4, R9, R10, RZ ;  /* 0x0000000a09047227 */ /* 0x000fe200078e00ff */
[----:B------:R-:W-:-:S03]  /*2ba0*/  ISETP.GT.U32.AND P5, PT, R2, R16, PT ;  /* 0x000000100200720c */ /* 0x000fc60003fa4070 */
[----:B------:R-:W-:Y:S01]  /*2bb0*/  @!P3 IMAD.MOV R0, RZ, RZ, -R0 ;  /* 0x000000ffff00b224 */ /* 0x000fe200078e0a00 */
[----:B------:R-:W-:Y:S01]  /*2bc0*/  ISETP.GE.AND P3, PT, R12, RZ, PT ;  /* 0x000000ff0c00720c */ /* 0x000fe20003f66270 */
[----:B------:R-:W-:Y:S01]  /*2bd0*/  IMAD R12, R2, R21, R19 ;  /* 0x00000015020c7224 */ /* 0x000fe200078e0213 */
[----:B------:R-:W-:Y:S01]  /*2be0*/  LOP3.LUT R21, R8, 0x9a, RZ, 0xfc, !PT ;  /* 0x0000009a08157812 */ /* 0x000fe200078efcff */
[----:B------:R-:W-:Y:S01]  /*2bf0*/  IMAD.MOV R4, RZ, RZ, -R4 ;  /* 0x000000ffff047224 */ /* 0x000fe200078e0a04 */
[----:B------:R0:W-:Y:S01]  /*2c00*/  STL [R1+0x114], R0 ;  /* 0x0001140001007387 */ /* 0x0001e20000100800 */
[----:B------:R-:W-:-:S04]  /*2c10*/  IMAD.HI.U32 R19, R9, R6, RZ ;  /* 0x0000000609137227 */ /* 0x000fc800078e00ff */
[----:B------:R-:W-:Y:S01]  /*2c20*/  @!P5 IMAD.IADD R16, R16, 0x1, -R2 ;  /* 0x000000011010d824 */ /* 0x000fe200078e0a02 */
[C---:B------:R-:W-:Y:S01]  /*2c30*/  ISETP.GT.U32.AND P5, PT, R2.reuse, R12, PT ;  /* 0x0000000c0200720c */ /* 0x040fe20003fa4070 */
[----:B------:R-:W-:Y:S01]  /*2c40*/  IMAD R10, R2, R4, R10 ;  /* 0x00000004020a7224 */ /* 0x000fe200078e020a */
[----:B------:R-:W-:Y:S01]  /*2c50*/  LOP3.LUT R4, R8, 0xa6, RZ, 0xfc, !PT ;  /* 0x000000a608047812 */ /* 0x000fe200078efcff */
[----:B------:R-:W-:Y:S02]  /*2c60*/  @!P6 IMAD.IADD R18, R18, 0x1, -R2 ;  /* 0x000000011212e824 */ /* 0x000fe400078e0a02 */
[----:B------:R-:W-:Y:S01]  /*2c70*/  IMAD.MOV R19, RZ, RZ, -R19 ;  /* 0x000000ffff137224 */ /* 0x000fe200078e0a13 */
[C---:B------:R-:W-:Y:S01]  /*2c80*/  ISETP.GT.U32.AND P6, PT, R2.reuse, R10, PT ;  /* 0x0000000a0200720c */ /* 0x040fe20003fc4070 */
[----:B0-----:R-:W-:Y:S01]  /*2c90*/  IMAD.MOV.U32 R0, RZ, RZ, R16 ;  /* 0x000000ffff007224 */ /* 0x001fe200078e0010 */
[----:B------:R-:W-:Y:S01]  /*2ca0*/  IABS R15, R4 ;  /* 0x00000004000f7213 */ /* 0x000fe20000000000 */
[----:B------:R-:W-:-:S02]  /*2cb0*/  IMAD R6, R2, R19, R6 ;  /* 0x0000001302067224 */ /* 0x000fc400078e0206 */
[----:B------:R-:W-:Y:S02]  /*2cc0*/  @!P0 IMAD.MOV R0, RZ, RZ, -R0 ;  /* 0x000000ffff008224 */ /* 0x000fe400078e0a00 */
[----:B------:R-:W-:Y:S02]  /*2cd0*/  @!P5 IMAD.IADD R12, R12, 0x1, -R2 ;  /* 0x000000010c0cd824 */ /* 0x000fe400078e0a02 */
[----:B------:R-:W-:Y:S01]  /*2ce0*/  IMAD.MOV.U32 R5, RZ, RZ, R18 ;  /* 0x000000ffff057224 */ /* 0x000fe200078e0012 */
[----:B------:R0:W-:Y:S01]  /*2cf0*/  STL [R1+0x11c], R0 ;  /* 0x00011c0001007387 */ /* 0x0001e20000100800 */
[--C-:B------:R-:W-:Y:S01]  /*2d00*/  @!P1 IMAD.IADD R17, R17, 0x1, -R2.reuse ;  /* 0x0000000111119824 */ /* 0x100fe200078e0a02 */
[C---:B------:R-:W-:Y:S01]  /*2d10*/  ISETP.GT.U32.AND P0, PT, R2.reuse, R12, PT ;  /* 0x0000000c0200720c */ /* 0x040fe20003f04070 */
[----:B------:R-:W-:Y:S01]  /*2d20*/  @!P4 IMAD.MOV R5, RZ, RZ, -R5 ;  /* 0x000000ffff05c224 */ /* 0x000fe200078e0a05 */
[----:B------:R-:W-:Y:S01]  /*2d30*/  ISETP.GT.U32.AND P4, PT, R2, R6, PT ;  /* 0x000000060200720c */ /* 0x000fe20003f84070 */
[--C-:B------:R-:W-:Y:S01]  /*2d40*/  @!P6 IMAD.IADD R10, R10, 0x1, -R2.reuse ;  /* 0x000000010a0ae824 */ /* 0x100fe200078e0a02 */
[----:B------:R-:W-:Y:S01]  /*2d50*/  ISETP.GE.AND P1, PT, R7, RZ, PT ;  /* 0x000000ff0700720c */ /* 0x000fe20003f26270 */
[----:B------:R-:W-:Y:S01]  /*2d60*/  IMAD R7, R2, R20, R11 ;  /* 0x0000001402077224 */ /* 0x000fe200078e020b */
[----:B------:R-:W-:Y:S01]  /*2d70*/  LOP3.LUT R11, R8, 0xa4, RZ, 0xfc, !PT ;  /* 0x000000a4080b7812 */ /* 0x000fe200078efcff */
[----:B------:R-:W-:Y:S01]  /*2d80*/  IMAD.HI.U32 R19, R9, R15, RZ ;  /* 0x0000000f09137227 */ /* 0x000fe200078e00ff */
[C---:B------:R-:W-:Y:S01]  /*2d90*/  ISETP.GT.U32.AND P6, PT, R2.reuse, R10, PT ;  /* 0x0000000a0200720c */ /* 0x040fe20003fc4070 */
[----:B------:R-:W-:Y:S01]  /*2da0*/  STL [R1+0x13c], R5 ;  /* 0x00013c0501007387 */ /* 0x000fe20000100800 */
[----:B------:R-:W-:Y:S01]  /*2db0*/  ISETP.GT.U32.AND P5, PT, R2, R7, PT ;  /* 0x000000070200720c */ /* 0x000fe20003fa4070 */
[----:B0-----:R-:W-:Y:S01]  /*2dc0*/  IMAD.MOV.U32 R0, RZ, RZ, R17 ;  /* 0x000000ffff007224 */ /* 0x001fe200078e0011 */
[----:B------:R-:W-:Y:S01]  /*2dd0*/  IABS R16, R11 ;  /* 0x0000000b00107213 */ /* 0x000fe20000000000 */
[----:B------:R-:W-:Y:S01]  /*2de0*/  @!P0 IMAD.IADD R12, R12, 0x1, -R2 ;  /* 0x000000010c0c8824 */ /* 0x000fe200078e0a02 */
[----:B------:R-:W-:Y:S01]  /*2df0*/  ISETP.GE.AND P0, PT, R14, RZ, PT ;  /* 0x000000ff0e00720c */ /* 0x000fe20003f06270 */
[----:B------:R-:W-:Y:S01]  /*2e00*/  @!P2 IMAD.MOV R0, RZ, RZ, -R0 ;  /* 0x000000ffff00a224 */ /* 0x000fe200078e0a00 */
[----:B------:R-:W-:Y:S01]  /*2e10*/  ISETP.GE.AND P2, PT, R3, RZ, PT ;  /* 0x000000ff0300720c */ /* 0x000fe20003f46270 */
[----:B------:R-:W-:Y:S01]  /*2e20*/  IMAD.MOV R18, RZ, RZ, -R19 ;  /* 0x000000ffff127224 */ /* 0x000fe200078e0a13 */
[----:B------:R-:W-:Y:S01]  /*2e30*/  LOP3.LUT R17, R8, 0x98, RZ, 0xfc, !PT ;  /* 0x0000009808117812 */ /* 0x000fe200078efcff */
[----:B------:R-:W-:Y:S01]  /*2e40*/  @!P4 IMAD.IADD R6, R6, 0x1, -R2 ;  /* 0x000000010606c824 */ /* 0x000fe200078e0a02 */
[----:B------:R0:W-:Y:S01]  /*2e50*/  STL [R1+0x140], R0 ;  /* 0x0001400001007387 */ /* 0x0001e20000100800 */
[----:B------:R-:W-:Y:S01]  /*2e60*/  IMAD R3, R2, R18, R15 ;  /* 0x0000001202037224 */ /* 0x000fe200078e020f */
[----:B------:R-:W-:Y:S01]  /*2e70*/  ISETP.GE.AND P4, PT, R4, RZ, PT ;  /* 0x000000ff0400720c */ /* 0x000fe20003f86270 */
[----:B------:R-:W-:Y:S01]  /*2e80*/  IMAD.HI.U32 R14, R9, R16, RZ ;  /* 0x00000010090e7227 */ /* 0x000fe200078e00ff */
[----:B------:R-:W-:-:S02]  /*2e90*/  LOP3.LUT R15, R8, 0xa2, RZ, 0xfc, !PT ;  /* 0x000000a2080f7812 */ /* 0x000fc400078efcff */
[----:B------:R-:W-:Y:S01]  /*2ea0*/  IABS R19, R17 ;  /* 0x0000001100137213 */ /* 0x000fe20000000000 */
[----:B------:R-:W-:Y:S01]  /*2eb0*/  @!P6 IMAD.IADD R10, R10, 0x1, -R2 ;  /* 0x000000010a0ae824 */ /* 0x000fe200078e0a02 */
[----:B------:R-:W-:Y:S01]  /*2ec0*/  ISETP.GT.U32.AND P6, PT, R2, R3, PT ;  /* 0x000000030200720c */ /* 0x000fe20003fc4070 */
[----:B------:R-:W-:Y:S01]  /*2ed0*/  IMAD.MOV R14, RZ, RZ, -R14 ;  /* 0x000000ffff0e7224 */ /* 0x000fe200078e0a0e */
[----:B------:R-:W-:Y:S01]  /*2ee0*/  IABS R20, R15 ;  /* 0x0000000f00147213 */ /* 0x000fe20000000000 */
[----:B0-----:R-:W-:Y:S01]  /*2ef0*/  IMAD.MOV.U32 R0, RZ, RZ, R12 ;  /* 0x000000ffff007224 */ /* 0x001fe200078e000c */
[----:B------:R-:W-:Y:S01]  /*2f00*/  LOP3.LUT R12, R8, 0x9e, RZ, 0xfc, !PT ;  /* 0x0000009e080c7812 */ /* 0x000fe200078efcff */
[----:B------:R-:W-:Y:S02]  /*2f10*/  @!P5 IMAD.IADD R7, R7, 0x1, -R2 ;  /* 0x000000010707d824 */ /* 0x000fe400078e0a02 */
[----:B------:R-:W-:Y:S01]  /*2f20*/  @!P3 IMAD.MOV R0, RZ, RZ, -R0 ;  /* 0x000000ffff00b224 */ /* 0x000fe200078e0a00 */
[C---:B------:R-:W-:Y:S01]  /*2f30*/  ISETP.GT.U32.AND P3, PT, R2.reuse, R6, PT ;  /* 0x000000060200720c */ /* 0x040fe20003f64070 */
[C---:B------:R-:W-:Y:S01]  /*2f40*/  IMAD R4, R2.reuse, R14, R16 ;  /* 0x0000000e02047224 */ /* 0x040fe200078e0210 */
[----:B------:R-:W-:-:S02]  /*2f50*/  ISETP.GT.U32.AND P5, PT, R2, R7, PT ;  /* 0x000000070200720c */ /* 0x000fc40003fa4070 */
[----:B------:R0:W-:Y:S01]  /*2f60*/  STL [R1+0x148], R0 ;  /* 0x0001480001007387 */ /* 0x0001e20000100800 */
[----:B------:R-:W-:Y:S01]  /*2f70*/  @!P6 IMAD.IADD R3, R3, 0x1, -R2 ;  /* 0x000000010303e824 */ /* 0x000fe200078e0a02 */
[----:B------:R-:W-:-:S04]  /*2f80*/  LOP3.LUT R14, R8, 0xa0, RZ, 0xfc, !PT ;  /* 0x000000a0080e7812 */ /* 0x000fc800078efcff */
[----:B------:R-:W-:-:S03]  /*2f90*/  ISETP.GT.U32.AND P6, PT, R2, R3, PT ;  /* 0x000000030200720c */ /* 0x000fc60003fc4070 */
[----:B------:R-:W-:Y:S01]  /*2fa0*/  @!P3 IMAD.IADD R6, R6, 0x1, -R2 ;  /* 0x000000010606b824 */ /* 0x000fe200078e0a02 */
[----:B------:R-:W-:Y:S01]  /*2fb0*/  ISETP.GT.U32.AND P3, PT, R2, R4, PT ;  /* 0x000000040200720c */ /* 0x000fe20003f64070 */
[----:B0-----:R-:W-:Y:S02]  /*2fc0*/  IMAD.MOV.U32 R0, RZ, RZ, R10 ;  /* 0x000000ffff007224 */ /* 0x001fe400078e000a */
[----:B------:R-:W-:Y:S01]  /*2fd0*/  @!P5 IMAD.IADD R7, R7, 0x1, -R2 ;  /* 0x000000010707d824 */ /* 0x000fe200078e0a02 */
[----:B------:R-:W-:Y:S01]  /*2fe0*/  ISETP.GE.AND P5, PT, R11, RZ, PT ;  /* 0x000000ff0b00720c */ /* 0x000fe20003fa6270 */
[----:B------:R-:W-:Y:S01]  /*2ff0*/  @!P1 IMAD.MOV R0, RZ, RZ, -R0 ;  /* 0x000000ffff009224 */ /* 0x000fe200078e0a00 */
[----:B------:R-:W-:Y:S01]  /*3000*/  LOP3.LUT R11, R8, 0x9c, RZ, 0xfc, !PT ;  /* 0x0000009c080b7812 */ /* 0x000fe200078efcff */
[----:B------:R-:W-:Y:S01]  /*3010*/  IMAD.MOV.U32 R5, RZ, RZ, R7 ;  /* 0x000000ffff057224 */ /* 0x000fe200078e0007 */
[----:B------:R-:W-:Y:S01]  /*3020*/  ISETP.GE.AND P1, PT, R15, RZ, PT ;  /* 0x000000ff0f00720c */ /* 0x000fe20003f26270 */
[----:B------:R-:W-:Y:S01]  /*3030*/  IMAD.HI.U32 R10, R9, R20, RZ ;  /* 0x00000014090a7227 */ /* 0x000fe200078e00ff */
[----:B------:R0:W-:Y:S03]  /*3040*/  STL [R1+0x14c], R0 ;  /* 0x00014c0001007387 */ /* 0x0001e60000100800 */
[----:B------:R-:W-:-:S02]  /*3050*/  @!P3 IMAD.IADD R4, R4, 0x1, -R2 ;  /* 0x000000010404b824 */ /* 0x000fc400078e0a02 */
[----:B------:R-:W-:Y:S01]  /*3060*/  @!P2 IMAD.MOV R5, RZ, RZ, -R5 ;  /* 0x000000ffff05a224 */ /* 0x000fe200078e0a05 */
[----:B------:R-:W-:Y:S01]  /*3070*/  ISETP.GE.AND P2, PT, R14, RZ, PT ;  /* 0x000000ff0e00720c */ /* 0x000fe20003f46270 */
[----:B------:R-:W-:Y:S01]  /*3080*/  @!P6 IMAD.IADD R3, R3, 0x1, -R2 ;  /* 0x000000010303e824 */ /* 0x000fe200078e0a02 */
[C---:B------:R-:W-:Y:S01]  /*3090*/  ISETP.GT.U32.AND P3, PT, R2.reuse, R4, PT ;  /* 0x000000040200720c */ /* 0x040fe20003f64070 */
[----:B------:R-:W-:Y:S01]  /*30a0*/  IMAD.MOV R10, RZ, RZ, -R10 ;  /* 0x000000ffff0a7224 */ /* 0x000fe200078e0a0a */
[----:B------:R-:W-:Y:S01]  /*30b0*/  IABS R14, R14 ;  /* 0x0000000e000e7213 */ /* 0x000fe20000000000 */
[----:B0-----:R-:W-:Y:S01]  /*30c0*/  IMAD.MOV.U32 R0, RZ, RZ, R6 ;  /* 0x000000ffff007224 */ /* 0x001fe200078e0006 */
[----:B------:R-:W-:Y:S01]  /*30d0*/  STL [R1+0x150], R5 ;  /* 0x0001500501007387 */ /* 0x000fe20000100800 */
[----:B------:R-:W-:Y:S01]  /*30e0*/  IMAD R20, R2, R10, R20 ;  /* 0x0000000a02147224 */ /* 0x000fe200078e0214 */
[----:B------:R-:W-:Y:S01]  /*30f0*/  ISETP.GE.AND P6, PT, R11, RZ, PT ;  /* 0x000000ff0b00720c */ /* 0x000fe20003fc6270 */
[----:B------:R-:W-:Y:S01]  /*3100*/  @!P0 IMAD.MOV R0, RZ, RZ, -R0 ;  /* 0x000000ffff008224 */ /* 0x000fe200078e0a00 */
[----:B------:R-:W-:Y:S01]  /*3110*/  ISETP.GE.AND P0, PT, R12, RZ, PT ;  /* 0x000000ff0c00720c */ /* 0x000fe20003f06270 */
[----:B------:R-:W-:Y:S01]  /*3120*/  IMAD.HI.U32 R7, R9, R14, RZ ;  /* 0x0000000e09077227 */ /* 0x000fe200078e00ff */
[----:B------:R-:W-:-:S02]  /*3130*/  IABS R12, R12 ;  /* 0x0000000c000c7213 */ /* 0x000fc40000000000 */
[----:B------:R0:W-:Y:S01]  /*3140*/  STL [R1+0x154], R0 ;  /* 0x0001540001007387 */ /* 0x0001e20000100800 */
[----:B------:R-:W-:Y:S01]  /*3150*/  IMAD.MOV R7, RZ, RZ, -R7 ;  /* 0x000000ffff077224 */ /* 0x000fe200078e0a07 */
[----:B------:R-:W-:Y:S01]  /*3160*/  IABS R11, R11 ;  /* 0x0000000b000b7213 */ /* 0x000fe20000000000 */
[----:B------:R-:W-:Y:S01]  /*3170*/  IMAD.HI.U32 R6, R9, R12, RZ ;  /* 0x0000000c09067227 */ /* 0x000fe200078e00ff */
[----:B------:R-:W-:-:S03]  /*3180*/  LOP3.LUT R10, R8, 0x94, RZ, 0xfc, !PT ;  /* 0x00000094080a7812 */ /* 0x000fc600078efcff */
[----:B------:R-:W-:Y:S01]  /*3190*/  IMAD.MOV R6, RZ, RZ, -R6 ;  /* 0x000000ffff067224 */ /* 0x000fe200078e0a06 */
[----:B------:R-:W-:Y:S01]  /*31a0*/  IABS R18, R10 ;  /* 0x0000000a00127213 */ /* 0x000fe20000000000 */
[----:B------:R-:W-:Y:S02]  /*31b0*/  @!P3 IMAD.IADD R4, R4, 0x1, -R2 ;  /* 0x000000010404b824 */ /* 0x000fe400078e0a02 */
[----:B0-----:R-:W-:Y:S02]  /*31c0*/  IMAD.MOV.U32 R0, RZ, RZ, R3 ;  /* 0x000000ffff007224 */ /* 0x001fe400078e0003 */
[C---:B------:R-:W-:Y:S02]  /*31d0*/  IMAD R14, R2.reuse, R7, R14 ;  /* 0x00000007020e7224 */ /* 0x040fe400078e020e */
[----:B------:R-:W-:Y:S01]  /*31e0*/  @!P4 IMAD.MOV R0, RZ, RZ, -R0 ;  /* 0x000000ffff00c224 */ /* 0x000fe200078e0a00 */
[C---:B------:R-:W-:Y:S01]  /*31f0*/  ISETP.GT.U32.AND P4, PT, R2.reuse, R20, PT ;  /* 0x000000140200720c */ /* 0x040fe20003f84070 */
[C---:B------:R-:W-:Y:S01]  /*3200*/  IMAD R12, R2.reuse, R6, R12 ;  /* 0x00000006020c7224 */ /* 0x040fe200078e020c */
[----:B------:R-:W-:Y:S01]  /*3210*/  ISETP.GT.U32.AND P3, PT, R2, R14, PT ;  /* 0x0000000e0200720c */ /* 0x000fe20003f64070 */
[----:B------:R-:W-:Y:S01]  /*3220*/  IMAD.HI.U32 R3, R9, R11, RZ ;  /* 0x0000000b09037227 */ /* 0x000fe200078e00ff */
[----:B------:R0:W-:Y:S03]  /*3230*/  STL [R1+0x15c], R0 ;  /* 0x00015c0001007387 */ /* 0x0001e60000100800 */
[----:B------:R-:W-:-:S02]  /*3240*/  IMAD.MOV R3, RZ, RZ, -R3 ;  /* 0x000000ffff037224 */ /* 0x000fc400078e0a03 */
[----:B------:R-:W-:-:S04]  /*3250*/  IMAD.HI.U32 R6, R9, R19, RZ ;  /* 0x0000001309067227 */ /* 0x000fc800078e00ff */
[----:B------:R-:W-:Y:S01]  /*3260*/  @!P4 IADD3 R20, R20, -R2, RZ ;  /* 0x800000021414c210 */ /* 0x000fe20007ffe0ff */
[----:B0-----:R-:W-:Y:S01]  /*3270*/  IMAD.MOV.U32 R0, RZ, RZ, R4 ;  /* 0x000000ffff007224 */ /* 0x001fe200078e0004 */
[----:B------:R-:W-:Y:S01]  /*3280*/  LOP3.LUT R4, R8, 0x96, RZ, 0xfc, !PT ;  /* 0x0000009608047812 */ /* 0x000fe200078efcff */
[C---:B------:R-:W-:Y:S01]  /*3290*/  IMAD R11, R2.reuse, R3, R11 ;  /* 0x00000003020b7224 */ /* 0x040fe200078e020b */
[C---:B------:R-:W-:Y:S01]  /*32a0*/  ISETP.GT.U32.AND P4, PT, R2.reuse, R20, PT ;  /* 0x000000140200720c */ /* 0x040fe20003f84070 */
[----:B------:R-:W-:Y:S01]  /*32b0*/  @!P5 IMAD.MOV R0, RZ, RZ, -R0 ;  /* 0x000000ffff00d224 */ /* 0x000fe200078e0a00 */
[----:B------:R-:W-:Y:S01]  /*32c0*/  ISETP.GT.U32.AND P5, PT, R2, R12, PT ;  /* 0x0000000c0200720c */ /* 0x000fe20003fa4070 */
[----:B------:R-:W-:Y:S01]  /*32d0*/  @!P3 IMAD.IADD R14, R14, 0x1, -R2 ;  /* 0x000000010e0eb824 */ /* 0x000fe200078e0a02 */
[----:B------:R-:W-:Y:S01]  /*32e0*/  IABS R3, R21 ;  /* 0x0000001500037213 */ /* 0x000fe20000000000 */
[----:B------:R-:W-:Y:S01]  /*32f0*/  IMAD.MOV R6, RZ, RZ, -R6 ;  /* 0x000000ffff067224 */ /* 0x000fe200078e0a06 */
[----:B------:R0:W-:Y:S01]  /*3300*/  STL [R1+0x160], R0 ;  /* 0x0001600001007387 */ /* 0x0001e20000100800 */
[----:B------:R-:W-:-:S02]  /*3310*/  IABS R7, R4 ;  /* 0x0000000400077213 */ /* 0x000fc40000000000 */
[----:B------:R-:W-:Y:S01]  /*3320*/  ISETP.GT.U32.AND P3, PT, R2, R14, PT ;  /* 0x0000000e0200720c */ /* 0x000fe20003f64070 */
[----:B------:R-:W-:-:S04]  /*3330*/  IMAD.HI.U32 R15, R9, R3, RZ ;  /* 0x00000003090f7227 */ /* 0x000fc800078e00ff */
[----:B------:R-:W-:Y:S02]  /*3340*/  IMAD.MOV R15, RZ, RZ, -R15 ;  /* 0x000000ffff0f7224 */ /* 0x000fe400078e0a0f */
[--C-:B------:R-:W-:Y:S02]  /*3350*/  @!P5 IMAD.IADD R12, R12, 0x1, -R2.reuse ;  /* 0x000000010c0cd824 */ /* 0x100fe400078e0a02 */
[--C-:B------:R-:W-:Y:S01]  /*3360*/  @!P4 IMAD.IADD R20, R20, 0x1, -R2.reuse ;  /* 0x000000011414c824 */ /* 0x100fe200078e0a02 */
[C---:B------:R-:W-:Y:S01]  /*3370*/  ISETP.GT.U32.AND P4, PT, R2.reuse, R11, PT ;  /* 0x0000000b0200720c */ /* 0x040fe20003f84070 */
[C---:B------:R-:W-:Y:S01]  /*3380*/  IMAD R3, R2.reuse, R15, R3 ;  /* 0x0000000f02037224 */ /* 0x040fe200078e0203 */
[C---:B------:R-:W-:Y:S01]  /*3390*/  ISETP.GT.U32.AND P5, PT, R2.reuse, R12, PT ;  /* 0x0000000c0200720c */ /* 0x040fe20003fa4070 */
[----:B------:R-:W-:Y:S01]  /*33a0*/  IMAD R19, R2, R6, R19 ;  /* 0x0000000602137224 */ /* 0x000fe200078e0213 */
[----:B------:R-:W-:Y:S01]  /*33b0*/  LOP3.LUT R6, R8, 0x92, RZ, 0xfc, !PT ;  /* 0x0000009208067812 */ /* 0x000fe200078efcff */
[----:B------:R-:W-:Y:S01]  /*33c0*/  @!P3 IMAD.IADD R14, R14, 0x1, -R2 ;  /* 0x000000010e0eb824 */ /* 0x000fe200078e0a02 */
[----:B------:R-:W-:Y:S01]  /*33d0*/  ISETP.GT.U32.AND P3, PT, R2, R3, PT ;  /* 0x000000030200720c */ /* 0x000fe20003f64070 */
[----:B0-----:R-:W-:Y:S01]  /*33e0*/  IMAD.MOV.U32 R0, RZ, RZ, R20 ;  /* 0x000000ffff007224 */ /* 0x001fe200078e0014 */
[----:B------:R-:W-:Y:S01]  /*33f0*/  IABS R20, R6 ;  /* 0x0000000600147213 */ /* 0x000fe20000000000 */
[----:B------:R-:W-:-:S04]  /*3400*/  IMAD.HI.U32 R16, R9, R7, RZ ;  /* 0x0000000709107227 */ /* 0x000fc800078e00ff */
[--C-:B------:R-:W-:Y:S01]  /*3410*/  @!P4 IMAD.IADD R11, R11, 0x1, -R2.reuse ;  /* 0x000000010b0bc824 */ /* 0x100fe200078e0a02 */
[----:B------:R-:W-:Y:S01]  /*3420*/  ISETP.GE.AND P4, PT, R21, RZ, PT ;  /* 0x000000ff1500720c */ /* 0x000fe20003f86270 */
[----:B------:R-:W-:Y:S01]  /*3430*/  @!P5 IMAD.IADD R12, R12, 0x1, -R2 ;  /* 0x000000010c0cd824 */ /* 0x000fe200078e0a02 */
[C---:B------:R-:W-:Y:S01]  /*3440*/  ISETP.GT.U32.AND P5, PT, R2.reuse, R19, PT ;  /* 0x000000130200720c */ /* 0x040fe20003fa4070 */
[----:B------:R-:W-:Y:S01]  /*3450*/  @!P1 IMAD.MOV R0, RZ, RZ, -R0 ;  /* 0x000000ffff009224 */ /* 0x000fe200078e0a00 */
[----:B------:R-:W-:Y:S01]  /*3460*/  ISETP.GT.U32.AND P1, PT, R2, R11, PT ;  /* 0x0000000b0200720c */ /* 0x000fe20003f24070 */
[----:B------:R-:W-:Y:S01]  /*3470*/  @!P3 IMAD.IADD R3, R3, 0x1, -R2 ;  /* 0x000000010303b824 */ /* 0x000fe200078e0a02 */
[----:B------:R-:W-:Y:S01]  /*3480*/  ISETP.GE.AND P3, PT, R17, RZ, PT ;  /* 0x000000ff1100720c */ /* 0x000fe20003f66270 */
[----:B------:R-:W-:Y:S01]  /*3490*/  IMAD.MOV.U32 R17, RZ, RZ, R20 ;  /* 0x000000ffff117224 */ /* 0x000fe200078e0014 */
[----:B------:R0:W-:Y:S01]  /*34a0*/  STL [R1+0x164], R0 ;  /* 0x0001640001007387 */ /* 0x0001e20000100800 */
[----:B------:R-:W-:-:S02]  /*34b0*/  IMAD.MOV R16, RZ, RZ, -R16 ;  /* 0x000000ffff107224 */ /* 0x000fc400078e0a10 */
[----:B------:R-:W-:-:S04]  /*34c0*/  IMAD.HI.U32 R15, R9, R18, RZ ;  /* 0x00000012090f7227 */ /* 0x000fc800078e00ff */
[----:B------:R-:W-:Y:S02]  /*34d0*/  @!P5 IMAD.IADD R19, R19, 0x1, -R2 ;  /* 0x000000011313d824 */ /* 0x000fe400078e0a02 */
[----:B------:R-:W-:Y:S01]  /*34e0*/  IMAD R7, R2, R16, R7 ;  /* 0x0000001002077224 */ /* 0x000fe200078e0207 */
[----:B------:R-:W-:Y:S01]  /*34f0*/  LOP3.LUT R16, R8, 0x8c, RZ, 0xfc, !PT ;  /* 0x0000008c08107812 */ /* 0x000fe200078efcff */
[----:B0-----:R-:W-:Y:S01]  /*3500*/  IMAD.MOV.U32 R0, RZ, RZ, R14 ;  /* 0x000000ffff007224 */ /* 0x001fe200078e000e */
[----:B------:R-:W-:Y:S01]  /*3510*/  ISETP.GT.U32.AND P5, PT, R2, R19, PT ;  /* 0x000000130200720c */ /* 0x000fe20003fa4070 */
[----:B------:R-:W-:-:S04]  /*3520*/  IMAD.HI.U32 R14, R9, R17, RZ ;  /* 0x00000011090e7227 */ /* 0x000fc800078e00ff */
[----:B------:R-:W-:Y:S01]  /*3530*/  @!P2 IMAD.MOV R0, RZ, RZ, -R0 ;  /* 0x000000ffff00a224 */ /* 0x000fe200078e0a00 */
[C---:B------:R-:W-:Y:S01]  /*3540*/  ISETP.GT.U32.AND P2, PT, R2.reuse, R3, PT ;  /* 0x000000030200720c */ /* 0x040fe20003f44070 */
[----:B------:R-:W-:Y:S02]  /*3550*/  IMAD.MOV R15, RZ, RZ, -R15 ;  /* 0x000000ffff0f7224 */ /* 0x000fe400078e0a0f */
[----:B------:R-:W-:Y:S01]  /*3560*/  @!P1 IMAD.IADD R11, R11, 0x1, -R2 ;  /* 0x000000010b0b9824 */ /* 0x000fe200078e0a02 */
[----:B------:R0:W-:Y:S01]  /*3570*/  STL [R1+0x16c], R0 ;  /* 0x00016c0001007387 */ /* 0x0001e20000100800 */
[----:B------:R-:W-:Y:S01]  /*3580*/  IMAD.MOV R14, RZ, RZ, -R14 ;  /* 0x000000ffff0e7224 */ /* 0x000fe200078e0a0e */
[C---:B------:R-:W-:Y:S01]  /*3590*/  ISETP.GT.U32.AND P1, PT, R2.reuse, R7, PT ;  /* 0x000000070200720c */ /* 0x040fe20003f24070 */
[C---:B------:R-:W-:Y:S01]  /*35a0*/  IMAD R18, R2.reuse, R15, R18 ;  /* 0x0000000f02127224 */ /* 0x040fe200078e0212 */
[----:B------:R-:W-:Y:S01]  /*35b0*/  IABS R15, R16 ;  /* 0x00000010000f7213 */ /* 0x000fe20000000000 */
[----:B------:R-:W-:Y:S01]  /*35c0*/  IMAD R17, R2, R14, R17 ;  /* 0x0000000e02117224 */ /* 0x000fe200078e0211 */
[----:B------:R-:W-:Y:S01]  /*35d0*/  LOP3.LUT R14, R8, 0x8a, RZ, 0xfc, !PT ;  /* 0x0000008a080e7812 */ /* 0x000fe200078efcff */
[----:B------:R-:W-:-:S02]  /*35e0*/  @!P5 IMAD.IADD R19, R19, 0x1, -R2 ;  /* 0x000000011313d824 */ /* 0x000fc400078e0a02 */
[----:B------:R-:W-:Y:S01]  /*35f0*/  IMAD.MOV.U32 R5, RZ, RZ, R12 ;  /* 0x000000ffff057224 */ /* 0x000fe200078e000c */
[----:B------:R-:W-:Y:S01]  /*3600*/  ISETP.GT.U32.AND P5, PT, R2, R17, PT ;  /* 0x000000110200720c */ /* 0x000fe20003fa4070 */
[----:B0-----:R-:W-:Y:S01]  /*3610*/  IMAD.MOV.U32 R0, RZ, RZ, R11 ;  /* 0x000000ffff007224 */ /* 0x001fe200078e000b */
[----:B------:R-:W-:Y:S01]  /*3620*/  LOP3.LUT R12, R8, 0x8e, RZ, 0xfc, !PT ;  /* 0x0000008e080c7812 */ /* 0x000fe200078efcff */
[----:B------:R-:W-:Y:S01]  /*3630*/  @!P0 IMAD.MOV R5, RZ, RZ, -R5 ;  /* 0x000000ffff058224 */ /* 0x000fe200078e0a05 */
[----:B------:R-:W-:Y:S01]  /*3640*/  ISETP.GE.AND P0, PT, R4, RZ, PT ;  /* 0x000000ff0400720c */ /* 0x000fe20003f06270 */
[----:B------:R-:W-:Y:S01]  /*3650*/  @!P6 IMAD.MOV R0, RZ, RZ, -R0 ;  /* 0x000000ffff00e224 */ /* 0x000fe200078e0a00 */
[----:B------:R-:W-:Y:S01]  /*3660*/  ISETP.GT.U32.AND P6, PT, R2, R18, PT ;  /* 0x000000120200720c */ /* 0x000fe20003fc4070 */
[--C-:B------:R-:W-:Y:S01]  /*3670*/  @!P1 IMAD.IADD R7, R7, 0x1, -R2.reuse ;  /* 0x0000000107079824 */ /* 0x100fe200078e0a02 */
[----:B------:R-:W-:Y:S01]  /*3680*/  LOP3.LUT R4, R8, 0x90, RZ, 0xfc, !PT ;  /* 0x0000009008047812 */ /* 0x000fe200078efcff */
[--C-:B------:R-:W-:Y:S01]  /*3690*/  @!P2 IMAD.IADD R3, R3, 0x1, -R2.reuse ;  /* 0x000000010303a824 */ /* 0x100fe200078e0a02 */
[----:B------:R-:W-:Y:S01]  /*36a0*/  ISETP.GE.AND P1, PT, R6, RZ, PT ;  /* 0x000000ff0600720c */ /* 0x000fe20003f26270 */
[----:B------:R-:W-:Y:S01]  /*36b0*/  STL [R1+0x174], R5 ;  /* 0x0001740501007387 */ /* 0x000fe20000100800 */
[----:B------:R-:W-:Y:S01]  /*36c0*/  IABS R11, R4 ;  /* 0x00000004000b7213 */ /* 0x000fe20000000000 */
[----:B------:R-:W-:Y:S01]  /*36d0*/  @!P5 IMAD.IADD R17, R17, 0x1, -R2 ;  /* 0x000000011111d824 */ /* 0x000fe200078e0a02 */
[----:B------:R-:W-:Y:S01]  /*36e0*/  IABS R6, R12 ;  /* 0x0000000c00067213 */ /* 0x000fe20000000000 */
[----:B------:R0:W-:Y:S01]  /*36f0*/  STL [R1+0x17c], R0 ;  /* 0x00017c0001007387 */ /* 0x0001e20000100800 */
[----:B------:R-:W-:Y:S01]  /*3700*/  ISETP.GE.AND P2, PT, R10, RZ, PT ;  /* 0x000000ff0a00720c */ /* 0x000fe20003f46270 */
[----:B------:R-:W-:Y:S01]  /*3710*/  IMAD.HI.U32 R10, R9, R11, RZ ;  /* 0x0000000b090a7227 */ /* 0x000fe200078e00ff */
[----:B------:R-:W-:-:S03]  /*3720*/  IABS R21, R14 ;  /* 0x0000000e00157213 */ /* 0x000fc60000000000 */
[----:B------:R-:W-:Y:S01]  /*3730*/  @!P6 IMAD.IADD R18, R18, 0x1, -R2 ;  /* 0x000000011212e824 */ /* 0x000fe200078e0a02 */
[C---:B------:R-:W-:Y:S01]  /*3740*/  ISETP.GT.U32.AND P6, PT, R2.reuse, R7, PT ;  /* 0x000000070200720c */ /* 0x040fe20003fc4070 */
[----:B------:R-:W-:Y:S02]  /*3750*/  IMAD.MOV R10, RZ, RZ, -R10 ;  /* 0x000000ffff0a7224 */ /* 0x000fe400078e0a0a */
[----:B0-----:R-:W-:Y:S01]  /*3760*/  IMAD.MOV.U32 R0, RZ, RZ, R3 ;  /* 0x000000ffff007224 */ /* 0x001fe200078e0003 */
[C---:B------:R-:W-:Y:S01]  /*3770*/  ISETP.GT.U32.AND P5, PT, R2.reuse, R18, PT ;  /* 0x000000120200720c */ /* 0x040fe20003fa4070 */
[----:B------:R-:W-:Y:S02]  /*3780*/  IMAD.MOV.U32 R3, RZ, RZ, R6 ;  /* 0x000000ffff037224 */ /* 0x000fe400078e0006 */
[----:B------:R-:W-:Y:S01]  /*3790*/  @!P4 IMAD.MOV R0, RZ, RZ, -R0 ;  /* 0x000000ffff00c224 */ /* 0x000fe200078e0a00 */
[----:B------:R-:W-:Y:S01]  /*37a0*/  ISETP.GT.U32.AND P4, PT, R2, R17, PT ;  /* 0x000000110200720c */ /* 0x000fe20003f84070 */
[----:B------:R-:W-:-:S03]  /*37b0*/  IMAD.HI.U32 R6, R9, R3, RZ ;  /* 0x0000000309067227 */ /* 0x000fc600078e00ff */
[----:B------:R0:W-:Y:S01]  /*37c0*/  STL [R1+0x188], R0 ;  /* 0x0001880001007387 */ /* 0x0001e20000100800 */
[C---:B------:R-:W-:Y:S02]  /*37d0*/  IMAD R11, R2.reuse, R10, R11 ;  /* 0x0000000a020b7224 */ /* 0x040fe400078e020b */
[----:B------:R-:W-:Y:S02]  /*37e0*/  IMAD.MOV R6, RZ, RZ, -R6 ;  /* 0x000000ffff067224 */ /* 0x000fe400078e0a06 */
[--C-:B------:R-:W-:Y:S01]  /*37f0*/  @!P6 IMAD.IADD R7, R7, 0x1, -R2.reuse ;  /* 0x000000010707e824 */ /* 0x100fe200078e0a02 */
[C---:B------:R-:W-:Y:S01]  /*3800*/  ISETP.GT.U32.AND P6, PT, R2.reuse, R11, PT ;  /* 0x0000000b0200720c */ /* 0x040fe20003fc4070 */
[C---:B------:R-:W-:Y:S02]  /*3810*/  IMAD R3, R2.reuse, R6, R3 ;  /* 0x0000000602037224 */ /* 0x040fe400078e0203 */
[----:B------:R-:W-:Y:S02]  /*3820*/  @!P4 IMAD.IADD R17, R17, 0x1, -R2 ;  /* 0x000000011111c824 */ /* 0x000fe400078e0a02 */
[----:B------:R-:W-:Y:S01]  /*3830*/  IMAD.HI.U32 R6, R9, R15, RZ ;  /* 0x0000000f09067227 */ /* 0x000fe200078e00ff */
[----:B------:R-:W-:-:S03]  /*3840*/  ISETP.GT.U32.AND P4, PT, R2, R3, PT ;  /* 0x000000030200720c */ /* 0x000fc60003f84070 */
[----:B------:R-:W-:Y:S02]  /*3850*/  IMAD.MOV.U32 R5, RZ, RZ, R19 ;  /* 0x000000ffff057224 */ /* 0x000fe400078e0013 */
[--C-:B------:R-:W-:Y:S01]  /*3860*/  @!P5 IMAD.IADD R18, R18, 0x1, -R2.reuse ;  /* 0x000000011212d824 */ /* 0x100fe200078e0a02 */
[----:B------:R-:W-:Y:S01]  /*3870*/  ISETP.GE.AND P5, PT, R4, RZ, PT ;  /* 0x000000ff0400720c */ /* 0x000fe20003fa6270 */
[----:B------:R-:W-:Y:S01]  /*3880*/  @!P6 IMAD.IADD R11, R11, 0x1, -R2 ;  /* 0x000000010b0be824 */ /* 0x000fe200078e0a02 */
[----:B------:R-:W-:Y:S01]  /*3890*/  LOP3.LUT R4, R8, 0x88, RZ, 0xfc, !PT ;  /* 0x0000008808047812 */ /* 0x000fe200078efcff */
[----:B------:R-:W-:Y:S01]  /*38a0*/  IMAD.HI.U32 R10, R9, R21, RZ ;  /* 0x00000015090a7227 */ /* 0x000fe200078e00ff */
[----:B------:R-:W-:Y:S02]  /*38b0*/  ISETP.GE.AND P6, PT, R12, RZ, PT ;  /* 0x000000ff0c00720c */ /* 0x000fe40003fc6270 */
[----:B------:R-:W-:Y:S01]  /*38c0*/  LOP3.LUT R12, R8, 0x86, RZ, 0xfc, !PT ;  /* 0x00000086080c7812 */ /* 0x000fe200078efcff */
[----:B------:R-:W-:-:S02]  /*38d0*/  IMAD.MOV R6, RZ, RZ, -R6 ;  /* 0x000000ffff067224 */ /* 0x000fc400078e0a06 */
[----:B------:R-:W-:Y:S02]  /*38e0*/  @!P4 IMAD.IADD R3, R3, 0x1, -R2 ;  /* 0x000000010303c824 */ /* 0x000fe400078e0a02 */
[----:B------:R-:W-:Y:S01]  /*38f0*/  @!P3 IMAD.MOV R5, RZ, RZ, -R5 ;  /* 0x000000ffff05b224 */ /* 0x000fe200078e0a05 */
[C---:B------:R-:W-:Y:S01]  /*3900*/  ISETP.GT.U32.AND P3, PT, R2.reuse, R11, PT ;  /* 0x0000000b0200720c */ /* 0x040fe20003f64070 */
[----:B0-----:R-:W-:Y:S01]  /*3910*/  IMAD.MOV.U32 R0, RZ, RZ, R7 ;  /* 0x000000ffff007224 */ /* 0x001fe200078e0007 */
[C---:B------:R-:W-:Y:S01]  /*3920*/  ISETP.GT.U32.AND P4, PT, R2.reuse, R3, PT ;  /* 0x000000030200720c */ /* 0x040fe20003f84070 */
[----:B------:R-:W-:Y:S01]  /*3930*/  IMAD.MOV R10, RZ, RZ, -R10 ;  /* 0x000000ffff0a7224 */ /* 0x000fe200078e0a0a */
[----:B------:R0:W-:Y:S01]  /*3940*/  STL [R1+0x184], R5 ;  /* 0x0001840501007387 */ /* 0x0001e20000100800 */
[----:B------:R-:W-:Y:S01]  /*3950*/  IMAD R15, R2, R6, R15 ;  /* 0x00000006020f7224 */ /* 0x000fe200078e020f */
[----:B------:R-:W-:Y:S01]  /*3960*/  IABS R6, R4 ;  /* 0x0000000400067213 */ /* 0x000fe20000000000 */
[----:B------:R-:W-:-:S02]  /*3970*/  @!P0 IMAD.MOV R0, RZ, RZ, -R0 ;  /* 0x000000ffff008224 */ /* 0x000fc400078e0a00 */
[C---:B------:R-:W-:Y:S01]  /*3980*/  IMAD R21, R2.reuse, R10, R21 ;  /* 0x0000000a02157224 */ /* 0x040fe200078e0215 */
[----:B------:R-:W-:Y:S01]  /*3990*/  IABS R10, R12 ;  /* 0x0000000c000a7213 */ /* 0x000fe20000000000 */
[----:B------:R-:W-:Y:S01]  /*39a0*/  IMAD.HI.U32 R7, R9, R6, RZ ;  /* 0x0000000609077227 */ /* 0x000fe200078e00ff */
[----:B------:R-:W-:Y:S01]  /*39b0*/  ISETP.GT.U32.AND P0, PT, R2, R15, PT ;  /* 0x0000000f0200720c */ /* 0x000fe20003f04070 */
[----:B------:R1:W-:Y:S02]  /*39c0*/  STL [R1+0x194], R0 ;  /* 0x0001940001007387 */ /* 0x0003e40000100800 */
[----:B0-----:R-:W-:Y:S02]  /*39d0*/  IMAD.MOV.U32 R5, RZ, RZ, R18 ;  /* 0x000000ffff057224 */ /* 0x001fe400078e0012 */
[----:B------:R-:W-:Y:S01]  /*39e0*/  @!P3 IMAD.IADD R11, R11, 0x1, -R2 ;  /* 0x000000010b0bb824 */ /* 0x000fe200078e0a02 */
[----:B------:R-:W-:Y:S01]  /*39f0*/  ISETP.GE.AND P3, PT, R14, RZ, PT ;  /* 0x000000ff0e00720c */ /* 0x000fe20003f66270 */
[----:B------:R-:W-:Y:S01]  /*3a00*/  @!P2 IMAD.MOV R5, RZ, RZ, -R5 ;  /* 0x000000ffff05a224 */ /* 0x000fe200078e0a05 */
[----:B------:R-:W-:Y:S01]  /*3a10*/  ISETP.GT.U32.AND P2, PT, R2, R21, PT ;  /* 0x000000150200720c */ /* 0x000fe20003f44070 */
[----:B------:R-:W-:Y:S01]  /*3a20*/  IMAD.MOV R7, RZ, RZ, -R7 ;  /* 0x000000ffff077224 */ /* 0x000fe200078e0a07 */
[----:B------:R-:W-:Y:S01]  /*3a30*/  LOP3.LUT R14, R8, 0x80, RZ, 0xfc, !PT ;  /* 0x00000080080e7812 */ /* 0x000fe200078efcff */
[----:B-1----:R-:W-:Y:S01]  /*3a40*/  IMAD.MOV.U32 R0, RZ, RZ, R17 ;  /* 0x000000ffff007224 */ /* 0x002fe200078e0011 */
[----:B------:R0:W-:Y:S01]  /*3a50*/  STL [R1+0x198], R5 ;  /* 0x0001980501007387 */ /* 0x0001e20000100800 */
[----:B------:R-:W-:Y:S01]  /*3a60*/  IMAD.HI.U32 R17, R9, R10, RZ ;  /* 0x0000000a09117227 */ /* 0x000fe200078e00ff */
[----:B------:R-:W-:-:S02]  /*3a70*/  IABS R18, R14 ;  /* 0x0000000e00127213 */ /* 0x000fc40000000000 */
[----:B------:R-:W-:Y:S01]  /*3a80*/  @!P1 IADD3 R0, -R0, RZ, RZ ;  /* 0x000000ff00009210 */ /* 0x000fe20007ffe1ff */
[----:B------:R-:W-:Y:S01]  /*3a90*/  IMAD.MOV R17, RZ, RZ, -R17 ;  /* 0x000000ffff117224 */ /* 0x000fe200078e0a11 */
[----:B------:R-:W-:Y:S01]  /*3aa0*/  ISETP.GE.AND P1, PT, R16, RZ, PT ;  /* 0x000000ff1000720c */ /* 0x000fe20003f26270 */
[----:B------:R-:W-:Y:S01]  /*3ab0*/  @!P4 IMAD.IADD R3, R3, 0x1, -R2 ;  /* 0x000000010303c824 */ /* 0x000fe200078e0a02 */
[----:B------:R-:W-:Y:S01]  /*3ac0*/  ISETP.GE.AND P4, PT, R4, RZ, PT ;  /* 0x000000ff0400720c */ /* 0x000fe20003f86270 */
[----:B------:R-:W-:Y:S01]  /*3ad0*/  IMAD R6, R2, R7, R6 ;  /* 0x0000000702067224 */ /* 0x000fe200078e0206 */
[----:B------:R1:W-:Y:S01]  /*3ae0*/  STL [R1+0x1a0], R0 ;  /* 0x0001a00001007387 */ /* 0x0003e20000100800 */
[----:B0-----:R-:W-:Y:S01]  /*3af0*/  IMAD.MOV.U32 R5, RZ, RZ, R11 ;  /* 0x000000ffff057224 */ /* 0x001fe200078e000b */
[C---:B------:R-:W-:Y:S01]  /*3b00*/  LOP3.LUT R4, R8.reuse, 0x84, RZ, 0xfc, !PT ;  /* 0x0000008408047812 */ /* 0x040fe200078efcff */
[----:B------:R-:W-:Y:S01]  /*3b10*/  @!P0 IMAD.IADD R15, R15, 0x1, -R2 ;  /* 0x000000010f0f8824 */ /* 0x000fe200078e0a02 */
[----:B------:R-:W-:Y:S01]  /*3b20*/  LOP3.LUT R7, R8, 0x82, RZ, 0xfc, !PT ;  /* 0x0000008208077812 */ /* 0x000fe200078efcff */
[C---:B------:R-:W-:Y:S01]  /*3b30*/  IMAD R10, R2.reuse, R17, R10 ;  /* 0x00000011020a7224 */ /* 0x040fe200078e020a */
[----:B------:R-:W-:Y:S01]  /*3b40*/  IABS R11, R4 ;  /* 0x00000004000b7213 */ /* 0x000fe20000000000 */
[----:B------:R-:W-:Y:S01]  /*3b50*/  @!P5 IMAD.MOV R5, RZ, RZ, -R5 ;  /* 0x000000ffff05d224 */ /* 0x000fe200078e0a05 */
[C---:B------:R-:W-:Y:S01]  /*3b60*/  ISETP.GT.U32.AND P5, PT, R2.reuse, R6, PT ;  /* 0x000000060200720c */ /* 0x040fe20003fa4070 */
[----:B------:R-:W-:Y:S01]  /*3b70*/  @!P2 IMAD.IADD R21, R21, 0x1, -R2 ;  /* 0x000000011515a824 */ /* 0x000fe200078e0a02 */
[C---:B------:R-:W-:Y:S01]  /*3b80*/  ISETP.GT.U32.AND P0, PT, R2.reuse, R15, PT ;  /* 0x0000000f0200720c */ /* 0x040fe20003f04070 */
[----:B-1----:R-:W-:Y:S01]  /*3b90*/  IMAD.MOV.U32 R0, RZ, RZ, R3 ;  /* 0x000000ffff007224 */ /* 0x002fe200078e0003 */
[----:B------:R-:W-:Y:S01]  /*3ba0*/  IABS R3, R7 ;  /* 0x0000000700037213 */ /* 0x000fe20000000000 */
[----:B------:R-:W-:Y:S01]  /*3bb0*/  STL [R1+0x19c], R5 ;  /* 0x00019c0501007387 */ /* 0x000fe20000100800 */
[C---:B------:R-:W-:Y:S01]  /*3bc0*/  ISETP.GT.U32.AND P2, PT, R2.reuse, R21, PT ;  /* 0x000000150200720c */ /* 0x040fe20003f44070 */
[----:B------:R-:W-:Y:S01]  /*3bd0*/  @!P6 IMAD.MOV R0, RZ, RZ, -R0 ;  /* 0x000000ffff00e224 */ /* 0x000fe200078e0a00 */
[----:B------:R-:W-:-:S02]  /*3be0*/  ISETP.GT.U32.AND P6, PT, R2, R10, PT ;  /* 0x0000000a0200720c */ /* 0x000fc40003fc4070 */
[----:B------:R-:W-:Y:S02]  /*3bf0*/  LOP3.LUT R16, R8, 0x7c, RZ, 0xfc, !PT ;  /* 0x0000007c08107812 */ /* 0x000fe400078efcff */
[----:B------:R0:W-:Y:S01]  /*3c00*/  STL [R1+0x1a8], R0 ;  /* 0x0001a80001007387 */ /* 0x0001e20000100800 */
[--C-:B------:R-:W-:Y:S01]  /*3c10*/  @!P5 IMAD.IADD R6, R6, 0x1, -R2.reuse ;  /* 0x000000010606d824 */ /* 0x100fe200078e0a02 */
[----:B------:R-:W-:Y:S01]  /*3c20*/  IABS R17, R16 ;  /* 0x0000001000117213 */ /* 0x000fe20000000000 */
[----:B------:R-:W-:Y:S01]  /*3c30*/  @!P0 IMAD.IADD R15, R15, 0x1, -R2 ;  /* 0x000000010f0f8824 */ /* 0x000fe200078e0a02 */
[----:B------:R-:W-:Y:S01]  /*3c40*/  ISETP.GE.AND P0, PT, R12, RZ, PT ;  /* 0x000000ff0c00720c */ /* 0x000fe20003f06270 */
[----:B------:R-:W-:Y:S01]  /*3c50*/  IMAD.HI.U32 R12, R9, R11, RZ ;  /* 0x0000000b090c7227 */ /* 0x000fe200078e00ff */
[----:B------:R-:W-:-:S03]  /*3c60*/  ISETP.GT.U32.AND P5, PT, R2, R6, PT ;  /* 0x000000060200720c */ /* 0x000fc60003fa4070 */
[--C-:B------:R-:W-:Y:S02]  /*3c70*/  @!P6 IMAD.IADD R10, R10, 0x1, -R2.reuse ;  /* 0x000000010a0ae824 */ /* 0x100fe400078e0a02 */
[----:B------:R-:W-:Y:S01]  /*3c80*/  @!P2 IMAD.IADD R21, R21, 0x1, -R2 ;  /* 0x000000011515a824 */ /* 0x000fe200078e0a02 */
[----:B------:R-:W-:Y:S01]  /*3c90*/  ISETP.GE.AND P2, PT, R4, RZ, PT ;  /* 0x000000ff0400720c */ /* 0x000fe20003f46270 */
[----:B------:R-:W-:Y:S01]  /*3ca0*/  IMAD.HI.U32 R4, R9, R3, RZ ;  /* 0x0000000309047227 */ /* 0x000fe200078e00ff */
[----:B------:R-:W-:-:S03]  /*3cb0*/  ISETP.GT.U32.AND P6, PT, R2, R10, PT ;  /* 0x0000000a0200720c */ /* 0x000fc60003fc4070 */
[----:B------:R-:W-:Y:S02]  /*3cc0*/  IMAD.MOV R12, RZ, RZ, -R12 ;  /* 0x000000ffff0c7224 */ /* 0x000fe400078e0a0c */
[----:B------:R-:W-:Y:S02]  /*3cd0*/  IMAD.MOV R4, RZ, RZ, -R4 ;  /* 0x000000ffff047224 */ /* 0x000fe400078e0a04 */
[----:B------:R-:W-:Y:S01]  /*3ce0*/  IMAD R11, R2, R12, R11 ;  /* 0x0000000c020b7224 */ /* 0x000fe200078e020b */
[----:B------:R-:W-:Y:S01]  /*3cf0*/  LOP3.LUT R12, R8, 0x7e, RZ, 0xfc, !PT ;  /* 0x0000007e080c7812 */ /* 0x000fe200078efcff */
[----:B------:R-:W-:Y:S01]  /*3d00*/  IMAD R3, R2, R4, R3 ;  /* 0x0000000402037224 */ /* 0x000fe200078e0203 */
[----:B------:R-:W-:Y:S01]  /*3d10*/  LOP3.LUT R4, R8, 0x7a, RZ, 0xfc, !PT ;  /* 0x0000007a08047812 */ /* 0x000fe200078efcff */
[--C-:B------:R-:W-:Y:S01]  /*3d20*/  @!P5 IMAD.IADD R6, R6, 0x1, -R2.reuse ;  /* 0x000000010606d824 */ /* 0x100fe200078e0a02 */
[----:B------:R-:W-:Y:S01]  /*3d30*/  ISETP.GT.U32.AND P5, PT, R2, R11, PT ;  /* 0x0000000b0200720c */ /* 0x000fe20003fa4070 */
[----:B------:R-:W-:Y:S01]  /*3d40*/  @!P6 IMAD.IADD R10, R10, 0x1, -R2 ;  /* 0x000000010a0ae824 */ /* 0x000fe200078e0a02 */
[----:B------:R-:W-:Y:S01]  /*3d50*/  ISETP.GT.U32.AND P6, PT, R2, R3, PT ;  /* 0x000000030200720c */ /* 0x000fe20003fc4070 */
[----:B0-----:R-:W-:Y:S01]  /*3d60*/  IMAD.MOV.U32 R0, RZ, RZ, R15 ;  /* 0x000000ffff007224 */ /* 0x001fe200078e000f */
[----:B------:R-:W-:Y:S01]  /*3d70*/  IABS R19, R12 ;  /* 0x0000000c00137213 */ /* 0x000fe20000000000 */
[----:B------:R-:W-:Y:S01]  /*3d80*/  IMAD.HI.U32 R20, R9, R17, RZ ;  /* 0x0000001109147227 */ /* 0x000fe200078e00ff */
[----:B------:R-:W-:-:S03]  /*3d90*/  IABS R15, R4 ;  /* 0x00000004000f7213 */ /* 0x000fc60000000000 */
[----:B------:R-:W-:Y:S01]  /*3da0*/  @!P1 IMAD.MOV R0, RZ, RZ, -R0 ;  /* 0x000000ffff009224 */ /* 0x000fe200078e0a00 */
[----:B------:R-:W-:Y:S01]  /*3db0*/  ISETP.GE.AND P1, PT, R7, RZ, PT ;  /* 0x000000ff0700720c */ /* 0x000fe20003f26270 */
[----:B------:R-:W-:-:S03]  /*3dc0*/  IMAD.HI.U32 R22, R9, R19, RZ ;  /* 0x0000001309167227 */ /* 0x000fc600078e00ff */
[----:B------:R0:W-:Y:S01]  /*3dd0*/  STL [R1+0x1a4], R0 ;  /* 0x0001a40001007387 */ /* 0x0001e20000100800 */
[--C-:B------:R-:W-:Y:S02]  /*3de0*/  @!P5 IMAD.IADD R11, R11, 0x1, -R2.reuse ;  /* 0x000000010b0bd824 */ /* 0x100fe400078e0a02 */
[----:B------:R-:W-:Y:S02]  /*3df0*/  @!P6 IMAD.IADD R3, R3, 0x1, -R2 ;  /* 0x000000010303e824 */ /* 0x000fe400078e0a02 */
[----:B------:R-:W-:Y:S01]  /*3e00*/  IMAD.MOV R22, RZ, RZ, -R22 ;  /* 0x000000ffff167224 */ /* 0x000fe200078e0a16 */
[----:B------:R-:W-:Y:S01]  /*3e10*/  ISETP.GT.U32.AND P6, PT, R2, R11, PT ;  /* 0x0000000b0200720c */ /* 0x000fe20003fc4070 */
[----:B------:R-:W-:Y:S02]  /*3e20*/  IMAD.MOV R20, RZ, RZ, -R20 ;  /* 0x000000ffff147224 */ /* 0x000fe400078e0a14 */
[----:B------:R-:W-:-:S04]  /*3e30*/  IMAD.HI.U32 R7, R9, R18, RZ ;  /* 0x0000001209077227 */ /* 0x000fc800078e00ff */
[----:B0-----:R-:W-:Y:S02]  /*3e40*/  IMAD.MOV.U32 R0, RZ, RZ, R21 ;  /* 0x000000ffff007224 */ /* 0x001fe400078e0015 */
[----:B------:R-:W-:Y:S02]  /*3e50*/  IMAD.MOV.U32 R21, RZ, RZ, R15 ;  /* 0x000000ffff157224 */ /* 0x000fe400078e000f */
[----:B------:R-:W-:Y:S01]  /*3e60*/  @!P3 IMAD.MOV R0, RZ, RZ, -R0 ;  /* 0x000000ffff00b224 */ /* 0x000fe200078e0a00 */
[----:B------:R-:W-:Y:S01]  /*3e70*/  ISETP.GE.AND P3, PT, R14, RZ, PT ;  /* 0x000000ff0e00720c */ /* 0x000fe20003f66270 */
[C---:B------:R-:W-:Y:S02]  /*3e80*/  IMAD R14, R2.reuse, R22, R19 ;  /* 0x00000016020e7224 */ /* 0x040fe400078e0213 */
[----:B------:R-:W-:Y:S01]  /*3e90*/  @!P6 IMAD.IADD R11, R11, 0x1, -R2 ;  /* 0x000000010b0be824 */ /* 0x000fe200078e0a02 */
[----:B------:R0:W-:Y:S01]  /*3ea0*/  STL [R1+0x190], R0 ;  /* 0x0001900001007387 */ /* 0x0001e20000100800 */
[C---:B------:R-:W-:Y:S01]  /*3eb0*/  IMAD R15, R2.reuse, R20, R17 ;  /* 0x00000014020f7224 */ /* 0x040fe200078e0211 */
[----:B------:R-:W-:Y:S01]  /*3ec0*/  ISETP.GT.U32.AND P6, PT, R2, R14, PT ;  /* 0x0000000e0200720c */ /* 0x000fe20003fc4070 */
[----:B------:R-:W-:-:S02]  /*3ed0*/  IMAD.MOV R7, RZ, RZ, -R7 ;  /* 0x000000ffff077224 */ /* 0x000fc400078e0a07 */
[----:B------:R-:W-:Y:S02]  /*3ee0*/  IMAD.MOV.U32 R5, RZ, RZ, R10 ;  /* 0x000000ffff057224 */ /* 0x000fe400078e000a */
[----:B------:R-:W-:Y:S01]  /*3ef0*/  IMAD R18, R2, R7, R18 ;  /* 0x0000000702127224 */ /* 0x000fe200078e0212 */
[----:B------:R-:W-:Y:S01]  /*3f00*/  LOP3.LUT R7, R8, 0x78, RZ, 0xfc, !PT ;  /* 0x0000007808077812 */ /* 0x000fe200078efcff */
[----:B------:R-:W-:Y:S01]  /*3f10*/  @!P0 IMAD.MOV R5, RZ, RZ, -R5 ;  /* 0x000000ffff058224 */ /* 0x000fe200078e0a05 */
[----:B------:R-:W-:Y:S01]  /*3f20*/  ISETP.GE.AND P0, PT, R12, RZ, PT ;  /* 0x000000ff0c00720c */ /* 0x000fe20003f06270 */
[----:B0-----:R-:W-:Y:S01]  /*3f30*/  IMAD.MOV.U32 R0, RZ, RZ, R6 ;  /* 0x000000ffff007224 */ /* 0x001fe200078e0006 */
[----:B------:R-:W-:Y:S01]  /*3f40*/  ISETP.GT.U32.AND P5, PT, R2, R18, PT ;  /* 0x000000120200720c */ /* 0x000fe20003fa4070 */
[----:B------:R-:W-:Y:S01]  /*3f50*/  IMAD.HI.U32 R6, R9, R21, RZ ;  /* 0x0000001509067227 */ /* 0x000fe200078e00ff */
[----:B------:R-:W-:-:S03]  /*3f60*/  IABS R19, R7 ;  /* 0x0000000700137213 */ /* 0x000fc60000000000 */
[----:B------:R-:W-:Y:S01]  /*3f70*/  @!P4 IMAD.MOV R0, RZ, RZ, -R0 ;  /* 0x000000ffff00c224 */ /* 0x000fe200078e0a00 */
[----:B------:R-:W-:Y:S01]  /*3f80*/  ISETP.GT.U32.AND P4, PT, R2, R3, PT ;  /* 0x000000030200720c */ /* 0x000fe20003f84070 */
[----:B------:R-:W-:Y:S02]  /*3f90*/  IMAD.MOV R6, RZ, RZ, -R6 ;  /* 0x000000ffff067224 */ /* 0x000fe400078e0a06 */
[--C-:B------:R-:W-:Y:S01]  /*3fa0*/  @!P6 IMAD.IADD R14, R14, 0x1, -R2.reuse ;  /* 0x000000010e0ee824 */ /* 0x100fe200078e0a02 */
[----:B------:R0:W-:Y:S01]  /*3fb0*/  STL [R1+0x180], R0 ;  /* 0x0001800001007387 */ /* 0x0001e20000100800 */
[----:B------:R-:W-:Y:S01]  /*3fc0*/  IMAD R12, R2, R6, R21 ;  /* 0x00000006020c7224 */ /* 0x000fe200078e0215 */
[----:B------:R-:W-:Y:S01]  /*3fd0*/  LOP3.LUT R6, R8, 0x76, RZ, 0xfc, !PT ;  /* 0x0000007608067812 */ /* 0x000fe200078efcff */
[----:B------:R-:W-:Y:S01]  /*3fe0*/  IMAD.HI.U32 R10, R9, R19, RZ ;  /* 0x00000013090a7227 */ /* 0x000fe200078e00ff */
[----:B------:R-:W-:Y:S02]  /*3ff0*/  STL [R1+0x178], R5 ;  /* 0x0001780501007387 */ /* 0x000fe40000100800 */
[----:B------:R-:W-:Y:S01]  /*4000*/  ISETP.GT.U32.AND P6, PT, R2, R12, PT ;  /* 0x0000000c0200720c */ /* 0x000fe20003fc4070 */
[----:B------:R-:W-:Y:S01]  /*4010*/  @!P5 IMAD.IADD R18, R18, 0x1, -R2 ;  /* 0x000000011212d824 */ /* 0x000fe200078e0a02 */
[----:B------:R-:W-:Y:S01]  /*4020*/  IABS R17, R6 ;  /* 0x0000000600117213 */ /* 0x000fe20000000000 */
[----:B------:R-:W-:-:S02]  /*4030*/  IMAD.MOV R10, RZ, RZ, -R10 ;  /* 0x000000ffff0a7224 */ /* 0x000fc400078e0a0a */
[----:B0-----:R-:W-:Y:S01]  /*4040*/  IMAD.MOV.U32 R0, RZ, RZ, R11 ;  /* 0x000000ffff007224 */ /* 0x001fe200078e000b */
[----:B------:R-:W-:Y:S01]  /*4050*/  ISETP.GT.U32.AND P5, PT, R2, R18, PT ;  /* 0x000000120200720c */ /* 0x000fe20003fa4070 */
[----:B------:R-:W-:Y:S01]  /*4060*/  @!P4 IMAD.IADD R3, R3, 0x1, -R2 ;  /* 0x000000010303c824 */ /* 0x000fe200078e0a02 */
[----:B------:R-:W-:Y:S01]  /*4070*/  LOP3.LUT R11, R8, 0x72, RZ, 0xfc, !PT ;  /* 0x00000072080b7812 */ /* 0x000fe200078efcff */
[----:B------:R-:W-:Y:S01]  /*4080*/  @!P2 IMAD.MOV R0, RZ, RZ, -R0 ;  /* 0x000000ffff00a224 */ /* 0x000fe200078e0a00 */
[C---:B------:R-:W-:Y:S01]  /*4090*/  ISETP.GT.U32.AND P2, PT, R2.reuse, R15, PT ;  /* 0x0000000f0200720c */ /* 0x040fe20003f44070 */
[----:B------:R-:W-:Y:S01]  /*40a0*/  IMAD R10, R2, R10, R19 ;  /* 0x0000000a020a7224 */ /* 0x000fe200078e0213 */
[----:B------:R-:W-:Y:S01]  /*40b0*/  LOP3.LUT R19, R8, 0x70, RZ, 0xfc, !PT ;  /* 0x0000007008137812 */ /* 0x000fe200078efcff */
[----:B------:R-:W-:Y:S01]  /*40c0*/  @!P6 IMAD.IADD R12, R12, 0x1, -R2 ;  /* 0x000000010c0ce824 */ /* 0x000fe200078e0a02 */
[----:B------:R0:W-:Y:S01]  /*40d0*/  STL [R1+0x170], R0 ;  /* 0x0001700001007387 */ /* 0x0001e20000100800 */
[----:B------:R-:W-:Y:S01]  /*40e0*/  IMAD.HI.U32 R20, R9, R17, RZ ;  /* 0x0000001109147227 */ /* 0x000fe200078e00ff */
[----:B------:R-:W-:-:S02]  /*40f0*/  ISETP.GE.AND P4, PT, R16, RZ, PT ;  /* 0x000000ff1000720c */ /* 0x000fc40003f86270 */
[----:B------:R-:W-:Y:S01]  /*4100*/  ISETP.GT.U32.AND P6, PT, R2, R12, PT ;  /* 0x0000000c0200720c */ /* 0x000fe20003fc4070 */
[----:B------:R-:W-:Y:S01]  /*4110*/  IMAD.MOV R20, RZ, RZ, -R20 ;  /* 0x000000ffff147224 */ /* 0x000fe200078e0a14 */
[----:B------:R-:W-:Y:S01]  /*4120*/  LOP3.LUT R16, R8, 0x74, RZ, 0xfc, !PT ;  /* 0x0000007408107812 */ /* 0x000fe200078efcff */
[--C-:B------:R-:W-:Y:S01]  /*4130*/  @!P5 IMAD.IADD R18, R18, 0x1, -R2.reuse ;  /* 0x000000011212d824 */ /* 0x100fe200078e0a02 */
[----:B------:R-:W-:Y:S01]  /*4140*/  ISETP.GE.AND P5, PT, R4, RZ, PT ;  /* 0x000000ff0400720c */ /* 0x000fe20003fa6270 */
[----:B------:R-:W-:Y:S01]  /*4150*/  @!P2 IMAD.IADD R15, R15, 0x1, -R2 ;  /* 0x000000010f0fa824 */ /* 0x000fe200078e0a02 */
[C---:B------:R-:W-:Y:S01]  /*4160*/  ISETP.GT.U32.AND P2, PT, R2.reuse, R14, PT ;  /* 0x0000000e0200720c */ /* 0x040fe20003f44070 */
[----:B0-----:R-:W-:Y:S01]  /*4170*/  IMAD.MOV.U32 R0, RZ, RZ, R3 ;  /* 0x000000ffff007224 */ /* 0x001fe200078e0003 */
[----:B------:R-:W-:Y:S01]  /*4180*/  IABS R4, R11 ;  /* 0x0000000b00047213 */ /* 0x000fe20000000000 */
[C---:B------:R-:W-:Y:S01]  /*4190*/  IMAD R17, R2.reuse, R20, R17 ;  /* 0x0000001402117224 */ /* 0x040fe200078e0211 */
[----:B------:R-:W-:Y:S01]  /*41a0*/  IABS R3, R19 ;  /* 0x0000001300037213 */ /* 0x000fe20000000000 */
[----:B------:R-:W-:Y:S01]  /*41b0*/  @!P1 IMAD.MOV R0, RZ, RZ, -R0 ;  /* 0x000000ffff009224 */ /* 0x000fe200078e0a00 */
[----:B------:R-:W-:Y:S01]  /*41c0*/  ISETP.GT.U32.AND P1, PT, R2, R15, PT ;  /* 0x0000000f0200720c */ /* 0x000fe20003f24070 */
[----:B------:R-:W-:Y:S01]  /*41d0*/  IMAD.MOV.U32 R5, RZ, RZ, R18 ;  /* 0x000000ffff057224 */ /* 0x000fe200078e0012 */
[----:B------:R-:W-:Y:S01]  /*41e0*/  IABS R21, R16 ;  /* 0x0000001000157213 */ /* 0x000fe20000000000 */
[--C-:B------:R-:W-:Y:S01]  /*41f0*/  @!P6 IMAD.IADD R12, R12, 0x1, -R2.reuse ;  /* 0x000000010c0ce824 */ /* 0x100fe200078e0a02 */
[----:B------:R-:W-:Y:S01]  /*4200*/  ISETP.GT.U32.AND P6, PT, R2, R17, PT ;  /* 0x000000110200720c */ /* 0x000fe20003fc4070 */
[----:B------:R-:W-:Y:S01]  /*4210*/  @!P3 IMAD.MOV R5, RZ, RZ, -R5 ;  /* 0x000000ffff05b224 */ /* 0x000fe200078e0a05 */
[----:B------:R0:W-:Y:S01]  /*4220*/  STL [R1+0x168], R0 ;  /* 0x0001680001007387 */ /* 0x0001e20000100800 */
[----:B------:R-:W-:Y:S01]  /*4230*/  @!P2 IMAD.IADD R14, R14, 0x1, -R2 ;  /* 0x000000010e0ea824 */ /* 0x000fe200078e0a02 */
[----:B------:R-:W-:Y:S01]  /*4240*/  ISETP.GT.U32.AND P2, PT, R2, R10, PT ;  /* 0x0000000a0200720c */ /* 0x000fe20003f44070 */
[----:B------:R-:W-:Y:S01]  /*4250*/  IMAD.HI.U32 R20, R9, R3, RZ ;  /* 0x0000000309147227 */ /* 0x000fe200078e00ff */
[----:B------:R1:W-:Y:S03]  /*4260*/  STL [R1+0x158], R5 ;  /* 0x0001580501007387 */ /* 0x0003e60000100800 */
[----:B------:R-:W-:Y:S01]  /*4270*/  @!P1 IADD3 R15, R15, -R2, RZ ;  /* 0x800000020f0f9210 */ /* 0x000fe20007ffe0ff */
[----:B------:R-:W-:Y:S01]  /*4280*/  IMAD.HI.U32 R22, R9, R21, RZ ;  /* 0x0000001509167227 */ /* 0x000fe200078e00ff */
[----:B------:R-:W-:-:S03]  /*4290*/  ISETP.GE.AND P1, PT, R7, RZ, PT ;  /* 0x000000ff0700720c */ /* 0x000fc60003f26270 */
[----:B------:R-:W-:-:S04]  /*42a0*/  IMAD.HI.U32 R7, R9, R4, RZ ;  /* 0x0000000409077227 */ /* 0x000fc800078e00ff */
[----:B------:R-:W-:Y:S01]  /*42b0*/  @!P2 IMAD.IADD R10, R10, 0x1, -R2 ;  /* 0x000000010a0aa824 */ /* 0x000fe200078e0a02 */
[----:B------:R-:W-:Y:S01]  /*42c0*/  ISETP.GE.AND P2, PT, R6, RZ, PT ;  /* 0x000000ff0600720c */ /* 0x000fe20003f46270 */
[----:B------:R-:W-:Y:S02]  /*42d0*/  IMAD.MOV R7, RZ, RZ, -R7 ;  /* 0x000000ffff077224 */ /* 0x000fe400078e0a07 */
[----:B0-----:R-:W-:Y:S01]  /*42e0*/  IMAD.MOV.U32 R0, RZ, RZ, R14 ;  /* 0x000000ffff007224 */ /* 0x001fe200078e000e */
[C---:B------:R-:W-:Y:S01]  /*42f0*/  ISETP.GT.U32.AND P3, PT, R2.reuse, R10, PT ;  /* 0x0000000a0200720c */ /* 0x040fe20003f64070 */
[----:B------:R-:W-:Y:S02]  /*4300*/  IMAD.MOV R20, RZ, RZ, -R20 ;  /* 0x000000ffff147224 */ /* 0x000fe400078e0a14 */
[----:B------:R-:W-:Y:S01]  /*4310*/  IMAD R4, R2, R7, R4 ;  /* 0x0000000702047224 */ /* 0x000fe200078e0204 */
[----:B------:R-:W-:Y:S01]  /*4320*/  LOP3.LUT R7, R8, 0x6e, RZ, 0xfc, !PT ;  /* 0x0000006e08077812 */ /* 0x000fe200078efcff */
[----:B-1----:R-:W-:-:S02]  /*4330*/  IMAD.MOV.U32 R5, RZ, RZ, R15 ;  /* 0x000000ffff057224 */ /* 0x002fc400078e000f */
[----:B------:R-:W-:Y:S02]  /*4340*/  @!P0 IMAD.MOV R0, RZ, RZ, -R0 ;  /* 0x000000ffff008224 */ /* 0x000fe400078e0a00 */
[----:B------:R-:W-:Y:S02]  /*4350*/  IMAD.MOV R22, RZ, RZ, -R22 ;  /* 0x000000ffff167224 */ /* 0x000fe400078e0a16 */
[C---:B------:R-:W-:Y:S01]  /*4360*/  IMAD R3, R2.reuse, R20, R3 ;  /* 0x0000001402037224 */ /* 0x040fe200078e0203 */
[----:B------:R0:W-:Y:S01]  /*4370*/  STL [R1+0x144], R0 ;  /* 0x0001440001007387 */ /* 0x0001e20000100800 */
[----:B------:R-:W-:Y:S01]  /*4380*/  @!P4 IMAD.MOV R5, RZ, RZ, -R5 ;  /* 0x000000ffff05c224 */ /* 0x000fe200078e0a05 */
[----:B------:R-:W-:Y:S01]  /*4390*/  ISETP.GT.U32.AND P4, PT, R2, R4, PT ;  /* 0x000000040200720c */ /* 0x000fe20003f84070 */
[--C-:B------:R-:W-:Y:S01]  /*43a0*/  @!P6 IMAD.IADD R17, R17, 0x1, -R2.reuse ;  /* 0x000000011111e824 */ /* 0x100fe200078e0a02 */
[----:B------:R-:W-:Y:S01]  /*43b0*/  LOP3.LUT R20, R8, 0x6c, RZ, 0xfc, !PT ;  /* 0x0000006c08147812 */ /* 0x000fe200078efcff */
[----:B------:R-:W-:Y:S01]  /*43c0*/  IMAD R6, R2, R22, R21 ;  /* 0x0000001602067224 */ /* 0x000fe200078e0215 */
[----:B------:R-:W-:Y:S01]  /*43d0*/  IABS R21, R7 ;  /* 0x0000000700157213 */ /* 0x000fe20000000000 */
[----:B------:R-:W-:Y:S01]  /*43e0*/  @!P3 IMAD.IADD R10, R10, 0x1, -R2 ;  /* 0x000000010a0ab824 */ /* 0x000fe200078e0a02 */
[C---:B------:R-:W-:Y:S01]  /*43f0*/  ISETP.GT.U32.AND P3, PT, R2.reuse, R3, PT ;  /* 0x000000030200720c */ /* 0x040fe20003f64070 */
[----:B------:R-:W-:Y:S01]  /*4400*/  STL [R1+0x138], R5 ;  /* 0x0001380501007387 */ /* 0x000fe20000100800 */
[----:B0-----:R-:W-:Y:S01]  /*4410*/  IMAD.MOV.U32 R0, RZ, RZ, R12 ;  /* 0x000000ffff007224 */ /* 0x001fe200078e000c */
[C---:B------:R-:W-:Y:S01]  /*4420*/  ISETP.GT.U32.AND P0, PT, R2.reuse, R17, PT ;  /* 0x000000110200720c */ /* 0x040fe20003f04070 */
[----:B------:R-:W-:Y:S01]  /*4430*/  IMAD.MOV.U32 R14, RZ, RZ, R21 ;  /* 0x000000ffff0e7224 */ /* 0x000fe200078e0015 */
[----:B------:R-:W-:Y:S01]  /*4440*/  ISETP.GT.U32.AND P6, PT, R2, R6, PT ;  /* 0x000000060200720c */ /* 0x000fe20003fc4070 */
[----:B------:R-:W-:Y:S01]  /*4450*/  @!P5 IMAD.MOV R0, RZ, RZ, -R0 ;  /* 0x000000ffff00d224 */ /* 0x000fe200078e0a00 */
[----:B------:R-:W-:Y:S01]  /*4460*/  IABS R18, R20 ;  /* 0x0000001400127213 */ /* 0x000fe20000000000 */
[----:B------:R-:W-:Y:S01]  /*4470*/  @!P4 IMAD.IADD R4, R4, 0x1, -R2 ;  /* 0x000000010404c824 */ /* 0x000fe200078e0a02 */
[----:B------:R-:W-:Y:S01]  /*4480*/  ISETP.GE.AND P5, PT, R16, RZ, PT ;  /* 0x000000ff1000720c */ /* 0x000fe20003fa6270 */
[----:B------:R-:W-:Y:S01]  /*4490*/  IMAD.HI.U32 R15, R9, R14, RZ ;  /* 0x0000000e090f7227 */ /* 0x000fe200078e00ff */
[----:B------:R0:W-:Y:S01]  /*44a0*/  STL [R1+0x134], R0 ;  /* 0x0001340001007387 */ /* 0x0001e20000100800 */
[----:B------:R-:W-:-:S02]  /*44b0*/  LOP3.LUT R21, R8, 0x5a, RZ, 0xfc, !PT ;  /* 0x0000005a08157812 */ /* 0x000fc400078efcff */
[----:B------:R-:W-:Y:S01]  /*44c0*/  IMAD.MOV.U32 R12, RZ, RZ, R18 ;  /* 0x000000ffff0c7224 */ /* 0x000fe200078e0012 */
[----:B------:R-:W-:Y:S01]  /*44d0*/  LOP3.LUT R22, R8, 0x58, RZ, 0xfc, !PT ;  /* 0x0000005808167812 */ /* 0x000fe200078efcff */
[--C-:B------:R-:W-:Y:S01]  /*44e0*/  @!P3 IMAD.IADD R3, R3, 0x1, -R2.reuse ;  /* 0x000000010303b824 */ /* 0x100fe200078e0a02 */
[----:B------:R-:W-:Y:S01]  /*44f0*/  ISETP.GT.U32.AND P3, PT, R2, R4, PT ;  /* 0x000000040200720c */ /* 0x000fe20003f64070 */
[----:B------:R-:W-:Y:S02]  /*4500*/  IMAD.MOV R15, RZ, RZ, -R15 ;  /* 0x000000ffff0f7224 */ /* 0x000fe400078e0a0f */
[----:B------:R-:W-:Y:S01]  /*4510*/  @!P0 IMAD.IADD R17, R17, 0x1, -R2 ;  /* 0x0000000111118824 */ /* 0x000fe200078e0a02 */
[----:B------:R-:W-:Y:S01]  /*4520*/  ISETP.GE.AND P0, PT, R11, RZ, PT ;  /* 0x000000ff0b00720c */ /* 0x000fe20003f06270 */
[----:B0-----:R-:W-:Y:S02]  /*4530*/  IMAD.MOV.U32 R0, RZ, RZ, R10 ;  /* 0x000000ffff007224 */ /* 0x001fe400078e000a */
[----:B------:R-:W-:-:S04]  /*4540*/  IMAD.HI.U32 R16, R9, R12, RZ ;  /* 0x0000000c09107227 */ /* 0x000fc800078e00ff */
[----:B------:R-:W-:Y:S01]  /*4550*/  @!P1 IMAD.MOV R0, RZ, RZ, -R0 ;  /* 0x000000ffff009224 */ /* 0x000fe200078e0a00 */
[----:B------:R-:W-:Y:S01]  /*4560*/  ISETP.GT.U32.AND P1, PT, R2, R3, PT ;  /* 0x000000030200720c */ /* 0x000fe20003f24070 */
[----:B------:R-:W-:Y:S01]  /*4570*/  @!P6 IMAD.IADD R6, R6, 0x1, -R2 ;  /* 0x000000010606e824 */ /* 0x000fe200078e0a02 */
[----:B------:R-:W-:Y:S01]  /*4580*/  ISETP.GE.AND P6, PT, R19, RZ, PT ;  /* 0x000000ff1300720c */ /* 0x000fe20003fc6270 */
[C---:B------:R-:W-:Y:S01]  /*4590*/  IMAD R11, R2.reuse, R15, R14 ;  /* 0x0000000f020b7224 */ /* 0x040fe200078e020e */
[----:B------:R0:W-:Y:S01]  /*45a0*/  STL [R1+0x130], R0 ;  /* 0x0001300001007387 */ /* 0x0001e20000100800 */
[----:B------:R-:W-:Y:S01]  /*45b0*/  IMAD.MOV R10, RZ, RZ, -R16 ;  /* 0x000000ffff0a7224 */ /* 0x000fe200078e0a10 */
[----:B------:R-:W-:Y:S01]  /*45c0*/  ISETP.GT.U32.AND P4, PT, R2, R6, PT ;  /* 0x000000060200720c */ /* 0x000fe20003f84070 */
[----:B------:R-:W-:Y:S01]  /*45d0*/  @!P3 IMAD.IADD R4, R4, 0x1, -R2 ;  /* 0x000000010404b824 */ /* 0x000fe200078e0a02 */
[----:B------:R-:W-:Y:S01]  /*45e0*/  LOP3.LUT R16, R8, 0x6a, RZ, 0xfc, !PT ;  /* 0x0000006a08107812 */ /* 0x000fe200078efcff */
[----:B------:R-:W-:Y:S01]  /*45f0*/  IMAD R10, R2, R10, R12 ;  /* 0x0000000a020a7224 */ /* 0x000fe200078e020c */
[----:B------:R-:W-:Y:S01]  /*4600*/  LOP3.LUT R12, R8, 0x68, RZ, 0xfc, !PT ;  /* 0x00000068080c7812 */ /* 0x000fe200078efcff */
[----:B------:R-:W-:Y:S01]  /*4610*/  IMAD.MOV.U32 R5, RZ, RZ, R4 ;  /* 0x000000ffff057224 */ /* 0x000fe200078e0004 */
[----:B------:R-:W-:Y:S01]  /*4620*/  IABS R15, R16 ;  /* 0x00000010000f7213 */ /* 0x000fe20000000000 */
[----:B------:R-:W-:Y:S01]  /*4630*/  @!P1 IMAD.IADD R3, R3, 0x1, -R2 ;  /* 0x0000000103039824 */ /* 0x000fe200078e0a02 */
[----:B------:R-:W-:Y:S01]  /*4640*/  ISETP.GT.U32.AND P3, PT, R2, R10, PT ;  /* 0x0000000a0200720c */ /* 0x000fe20003f64070 */
[----:B0-----:R-:W-:Y:S01]  /*4650*/  IMAD.MOV.U32 R0, RZ, RZ, R17 ;  /* 0x000000ffff007224 */ /* 0x001fe200078e0011 */
[----:B------:R-:W-:Y:S01]  /*4660*/  IABS R14, R12 ;  /* 0x0000000c000e7213 */ /* 0x000fe20000000000 */
[----:B------:R-:W-:Y:S01]  /*4670*/  IMAD.HI.U32 R19, R9, R15, RZ ;  /* 0x0000000f09137227 */ /* 0x000fe200078e00ff */
[----:B------:R-:W-:-:S02]  /*4680*/  ISETP.GE.AND P1, PT, R20, RZ, PT ;  /* 0x000000ff1400720c */ /* 0x000fc40003f26270 */
[----:B------:R-:W-:Y:S01]  /*4690*/  LOP3.LUT R20, R8, 0x52, RZ, 0xfc, !PT ;  /* 0x0000005208147812 */ /* 0x000fe200078efcff */
[----:B------:R-:W-:Y:S01]  /*46a0*/  @!P2 IMAD.MOV R0, RZ, RZ, -R0 ;  /* 0x000000ffff00a224 */ /* 0x000fe200078e0a00 */
[----:B------:R-:W-:Y:S01]  /*46b0*/  ISETP.GT.U32.AND P2, PT, R2, R11, PT ;  /* 0x0000000b0200720c */ /* 0x000fe20003f44070 */
[--C-:B------:R-:W-:Y:S01]  /*46c0*/  @!P4 IMAD.IADD R6, R6, 0x1, -R2.reuse ;  /* 0x000000010606c824 */ /* 0x100fe200078e0a02 */
[----:B------:R-:W-:Y:S01]  /*46d0*/  ISETP.GE.AND P4, PT, R7, RZ, PT ;  /* 0x000000ff0700720c */ /* 0x000fe20003f86270 */
[----:B------:R-:W-:Y:S01]  /*46e0*/  IMAD.HI.U32 R18, R9, R14, RZ ;  /* 0x0000000e09127227 */ /* 0x000fe200078e00ff */
[----:B------:R0:W-:Y:S01]  /*46f0*/  STL [R1+0x118], R0 ;  /* 0x0001180001007387 */ /* 0x0001e20000100800 */
[----:B------:R-:W-:Y:S02]  /*4700*/  LOP3.LUT R7, R8, 0x66, RZ, 0xfc, !PT ;  /* 0x0000006608077812 */ /* 0x000fe400078efcff */
[----:B------:R-:W-:Y:S02]  /*4710*/  @!P3 IMAD.IADD R10, R10, 0x1, -R2 ;  /* 0x000000010a0ab824 */ /* 0x000fe400078e0a02 */
[----:B------:R-:W-:Y:S01]  /*4720*/  IMAD.MOV R19, RZ, RZ, -R19 ;  /* 0x000000ffff137224 */ /* 0x000fe200078e0a13 */
[----:B------:R-:W-:Y:S01]  /*4730*/  IABS R17, R7 ;  /* 0x0000000700117213 */ /* 0x000fe20000000000 */
[----:B------:R-:W-:-:S02]  /*4740*/  @!P0 IMAD.MOV R5, RZ, RZ, -R5 ;  /* 0x000000ffff058224 */ /* 0x000fc400078e0a05 */
[----:B------:R-:W-:Y:S01]  /*4750*/  @!P2 IMAD.IADD R11, R11, 0x1, -R2 ;  /* 0x000000010b0ba824 */ /* 0x000fe200078e0a02 */
[----:B------:R-:W-:Y:S01]  /*4760*/  ISETP.GE.AND P2, PT, R16, RZ, PT ;  /* 0x000000ff1000720c */ /* 0x000fe20003f46270 */
[----:B0-----:R-:W-:Y:S02]  /*4770*/  IMAD.MOV.U32 R0, RZ, RZ, R6 ;  /* 0x000000ffff007224 */ /* 0x001fe400078e0006 */
[----:B------:R-:W-:Y:S01]  /*4780*/  IMAD.MOV R16, RZ, RZ, -R18 ;  /* 0x000000ffff107224 */ /* 0x000fe200078e0a12 */
[C---:B------:R-:W-:Y:S01]  /*4790*/  ISETP.GT.U32.AND P3, PT, R2.reuse, R11, PT ;  /* 0x0000000b0200720c */ /* 0x040fe20003f64070 */
[----:B------:R-:W-:Y:S01]  /*47a0*/  @!P5 IMAD.MOV R0, RZ, RZ, -R0 ;  /* 0x000000ffff00d224 */ /* 0x000fe200078e0a00 */
[C---:B------:R-:W-:Y:S01]  /*47b0*/  ISETP.GT.U32.AND P5, PT, R2.reuse, R10, PT ;  /* 0x0000000a0200720c */ /* 0x040fe20003fa4070 */
[----:B------:R-:W-:Y:S01]  /*47c0*/  IMAD R6, R2, R19, R15 ;  /* 0x0000001302067224 */ /* 0x000fe200078e020f */
[----:B------:R-:W-:Y:S01]  /*47d0*/  LOP3.LUT R15, R8, 0x56, RZ, 0xfc, !PT ;  /* 0x00000056080f7812 */ /* 0x000fe200078efcff */
[C---:B------:R-:W-:Y:S01]  /*47e0*/  IMAD R4, R2.reuse, R16, R14 ;  /* 0x0000001002047224 */ /* 0x040fe200078e020e */
[----:B------:R0:W-:Y:S02]  /*47f0*/  STL [R1+0x100], R0 ;  /* 0x0001000001007387 */ /* 0x0001e40000100800 */
[----:B------:R-:W-:-:S02]  /*4800*/  ISETP.GT.U32.AND P0, PT, R2, R6, PT ;  /* 0x000000060200720c */ /* 0x000fc40003f04070 */
[----:B------:R-:W-:Y:S03]  /*4810*/  STL [R1+0xf8], R5 ;  /* 0x0000f80501007387 */ /* 0x000fe60000100800 */
[--C-:B------:R-:W-:Y:S01]  /*4820*/  @!P3 IMAD.IADD R11, R11, 0x1, -R2.reuse ;  /* 0x000000010b0bb824 */ /* 0x100fe200078e0a02 */
[----:B------:R-:W-:Y:S01]  /*4830*/  ISETP.GT.U32.AND P3, PT, R2, R4, PT ;  /* 0x000000040200720c */ /* 0x000fe20003f64070 */
[----:B------:R-:W-:Y:S01]  /*4840*/  @!P5 IMAD.IADD R10, R10, 0x1, -R2 ;  /* 0x000000010a0ad824 */ /* 0x000fe200078e0a02 */
[----:B------:R-:W-:Y:S01]  /*4850*/  ISETP.GE.AND P5, PT, R7, RZ, PT ;  /* 0x000000ff0700720c */ /* 0x000fe20003fa6270 */
[----:B0-----:R-:W-:Y:S01]  /*4860*/  IMAD.MOV.U32 R0, RZ, RZ, R3 ;  /* 0x000000ffff007224 */ /* 0x001fe200078e0003 */
[----:B------:R-:W-:Y:S01]  /*4870*/  LOP3.LUT R7, R8, 0x64, RZ, 0xfc, !PT ;  /* 0x0000006408077812 */ /* 0x000fe200078efcff */
[----:B------:R-:W-:-:S04]  /*4880*/  IMAD.HI.U32 R3, R9, R17, RZ ;  /* 0x0000001109037227 */ /* 0x000fc800078e00ff */
[----:B------:R-:W-:Y:S01]  /*4890*/  @!P6 IMAD.MOV R0, RZ, RZ, -R0 ;  /* 0x000000ffff00e224 */ /* 0x000fe200078e0a00 */
[----:B------:R-:W-:Y:S01]  /*48a0*/  ISETP.GE.AND P6, PT, R12, RZ, PT ;  /* 0x000000ff0c00720c */ /* 0x000fe20003fc6270 */
[----:B------:R-:W-:Y:S01]  /*48b0*/  IMAD.MOV R3, RZ, RZ, -R3 ;  /* 0x000000ffff037224 */ /* 0x000fe200078e0a03 */
[----:B------:R-:W-:Y:S01]  /*48c0*/  LOP3.LUT R12, R8, 0x62, RZ, 0xfc, !PT ;  /* 0x00000062080c7812 */ /* 0x000fe200078efcff */
[--C-:B------:R-:W-:Y:S01]  /*48d0*/  @!P0 IMAD.IADD R6, R6, 0x1, -R2.reuse ;  /* 0x0000000106068824 */ /* 0x100fe200078e0a02 */
[----:B------:R0:W-:Y:S01]  /*48e0*/  STL [R1+0xf4], R0 ;  /* 0x0000f40001007387 */ /* 0x0001e20000100800 */
[----:B------:R-:W-:Y:S01]  /*48f0*/  IMAD R17, R2, R3, R17 ;  /* 0x0000000302117224 */ /* 0x000fe200078e0211 */
[----:B------:R-:W-:Y:S01]  /*4900*/  LOP3.LUT R3, R8, 0x60, RZ, 0xfc, !PT ;  /* 0x0000006008037812 */ /* 0x000fe200078efcff */
[----:B------:R-:W-:Y:S01]  /*4910*/  @!P3 IMAD.IADD R4, R4, 0x1, -R2 ;  /* 0x000000010404b824 */ /* 0x000fe200078e0a02 */
[----:B------:R-:W-:Y:S02]  /*4920*/  ISETP.GT.U32.AND P0, PT, R2, R6, PT ;  /* 0x000000060200720c */ /* 0x000fe40003f04070 */
[----:B------:R-:W-:-:S02]  /*4930*/  IABS R16, R12 ;  /* 0x0000000c00107213 */ /* 0x000fc40000000000 */
[----:B------:R-:W-:Y:S01]  /*4940*/  ISETP.GT.U32.AND P3, PT, R2, R4, PT ;  /* 0x000000040200720c */ /* 0x000fe20003f64070 */
[----:B0-----:R-:W-:Y:S01]  /*4950*/  IMAD.MOV.U32 R0, RZ, RZ, R11 ;  /* 0x000000ffff007224 */ /* 0x001fe200078e000b */
[----:B------:R-:W-:Y:S02]  /*4960*/  IABS R11, R7 ;  /* 0x00000007000b7213 */ /* 0x000fe40000000000 */
[----:B------:R-:W-:Y:S01]  /*4970*/  IABS R18, R3 ;  /* 0x0000000300127213 */ /* 0x000fe20000000000 */
[----:B------:R-:W-:Y:S01]  /*4980*/  @!P4 IMAD.MOV R0, RZ, RZ, -R0 ;  /* 0x000000ffff00c224 */ /* 0x000fe200078e0a00 */
[----:B------:R-:W-:Y:S01]  /*4990*/  ISETP.GE.AND P4, PT, R7, RZ, PT ;  /* 0x000000ff0700720c */ /* 0x000fe20003f86270 */
[----:B------:R-:W-:-:S03]  /*49a0*/  IMAD.HI.U32 R14, R9, R11, RZ ;  /* 0x0000000b090e7227 */ /* 0x000fc600078e00ff */
[----:B------:R0:W-:Y:S01]  /*49b0*/  STL [R1+0x120], R0 ;  /* 0x0001200001007387 */ /* 0x0001e20000100800 */
[----:B------:R-:W-:Y:S01]  /*49c0*/  @!P0 IMAD.IADD R6, R6, 0x1, -R2 ;  /* 0x0000000106068824 */ /* 0x000fe200078e0a02 */
[----:B------:R-:W-:Y:S01]  /*49d0*/  ISETP.GE.AND P0, PT, R12, RZ, PT ;  /* 0x000000ff0c00720c */ /* 0x000fe20003f06270 */
[----:B------:R-:W-:Y:S01]  /*49e0*/  IMAD.MOV R12, RZ, RZ, -R14 ;  /* 0x000000ffff0c7224 */ /* 0x000fe200078e0a0e */
[----:B------:R-:W-:Y:S01]  /*49f0*/  LOP3.LUT R14, R8, 0x5e, RZ, 0xfc, !PT ;  /* 0x0000005e080e7812 */ /* 0x000fe200078efcff */
[----:B------:R-:W-:Y:S01]  /*4a00*/  @!P3 IMAD.IADD R4, R4, 0x1, -R2 ;  /* 0x000000010404b824 */ /* 0x000fe200078e0a02 */
[----:B------:R-:W-:Y:S01]  /*4a10*/  ISETP.GE.AND P3, PT, R3, RZ, PT ;  /* 0x000000ff0300720c */ /* 0x000fe20003f66270 */
[----:B------:R-:W-:Y:S01]  /*4a20*/  IMAD R3, R2, R12, R11 ;  /* 0x0000000c02037224 */ /* 0x000fe200078e020b */
[----:B------:R-:W-:Y:S01]  /*4a30*/  IABS R12, R23 ;  /* 0x00000017000c7213 */ /* 0x000fe20000000000 */
[----:B------:R-:W-:Y:S01]  /*4a40*/  IMAD.MOV.U32 R5, RZ, RZ, R6 ;  /* 0x000000ffff057224 */ /* 0x000fe200078e0006 */
[----:B0-----:R-:W-:Y:S01]  /*4a50*/  MOV R0, R10 ;  /* 0x0000000a00007202 */ /* 0x001fe20000000f00 */
[----:B------:R-:W-:Y:S01]  /*4a60*/  IMAD.HI.U32 R10, R9, R16, RZ ;  /* 0x00000010090a7227 */ /* 0x000fe200078e00ff */
[----:B------:R-:W-:-:S02]  /*4a70*/  IABS R11, R21 ;  /* 0x00000015000b7213 */ /* 0x000fc40000000000 */
[----:B------:R-:W-:Y:S01]  /*4a80*/  IABS R6, R15 ;  /* 0x0000000f00067213 */ /* 0x000fe20000000000 */
[----:B------:R-:W-:Y:S01]  /*4a90*/  @!P1 IMAD.MOV R0, RZ, RZ, -R0 ;  /* 0x000000ffff009224 */ /* 0x000fe200078e0a00 */
[C---:B------:R-:W-:Y:S01]  /*4aa0*/  ISETP.GT.U32.AND P1, PT, R2.reuse, R17, PT ;  /* 0x000000110200720c */ /* 0x040fe20003f24070 */
[----:B------:R-:W-:Y:S02]  /*4ab0*/  IMAD.MOV R10, RZ, RZ, -R10 ;  /* 0x000000ffff0a7224 */ /* 0x000fe400078e0a0a */
[----:B------:R-:W-:Y:S01]  /*4ac0*/  @!P2 IMAD.MOV R5, RZ, RZ, -R5 ;  /* 0x000000ffff05a224 */ /* 0x000fe200078e0a05 */
[----:B------:R0:W-:Y:S01]  /*4ad0*/  STL [R1+0x12c], R0 ;  /* 0x00012c0001007387 */ /* 0x0001e20000100800 */
[----:B------:R-:W-:Y:S01]  /*4ae0*/  IMAD R16, R2, R10, R16 ;  /* 0x0000000a02107224 */ /* 0x000fe200078e0210 */
[----:B------:R-:W-:Y:S01]  /*4af0*/  ISETP.GE.AND P2, PT, R14, RZ, PT ;  /* 0x000000ff0e00720c */ /* 0x000fe20003f46270 */
[----:B------:R-:W-:Y:S01]  /*4b00*/  IMAD.HI.U32 R7, R9, R18, RZ ;  /* 0x0000001209077227 */ /* 0x000fe200078e00ff */
[----:B------:R-:W-:Y:S01]  /*4b10*/  IABS R14, R14 ;  /* 0x0000000e000e7213 */ /* 0x000fe20000000000 */
[----:B------:R-:W-:Y:S01]  /*4b20*/  STL [R1+0x124], R5 ;  /* 0x0001240501007387 */ /* 0x000fe20000100800 */
[----:B------:R-:W-:Y:S01]  /*4b30*/  IABS R10, R22 ;  /* 0x00000016000a7213 */ /* 0x000fe20000000000 */
[----:B------:R-:W-:-:S02]  /*4b40*/  IMAD.MOV R7, RZ, RZ, -R7 ;  /* 0x000000ffff077224 */ /* 0x000fc400078e0a07 */
[----:B------:R-:W-:Y:S02]  /*4b50*/  @!P1 IMAD.IADD R17, R17, 0x1, -R2 ;  /* 0x0000000111119824 */ /* 0x000fe400078e0a02 */
[----:B0-----:R-:W-:Y:S02]  /*4b60*/  IMAD.MOV.U32 R0, RZ, RZ, R4 ;  /* 0x000000ffff007224 */ /* 0x001fe400078e0004 */
[----:B------:R-:W-:Y:S01]  /*4b70*/  IMAD.HI.U32 R19, R9, R14, RZ ;  /* 0x0000000e09137227 */ /* 0x000fe200078e00ff */
[----:B------:R-:W-:-:S03]  /*4b80*/  ISETP.GT.U32.AND P1, PT, R2, R17, PT ;  /* 0x000000110200720c */ /* 0x000fc60003f24070 */
[----:B------:R-:W-:Y:S01]  /*4b90*/  @!P6 IMAD.MOV R0, RZ, RZ, -R0 ;  /* 0x000000ffff00e224 */ /* 0x000fe200078e0a00 */
[C---:B------:R-:W-:Y:S01]  /*4ba0*/  ISETP.GT.U32.AND P6, PT, R2.reuse, R3, PT ;  /* 0x000000030200720c */ /* 0x040fe20003fc4070 */
[----:B------:R-:W-:Y:S02]  /*4bb0*/  IMAD R18, R2, R7, R18 ;  /* 0x0000000702127224 */ /* 0x000fe400078e0212 */
        /* <DEDUP_REMOVED lines=8> */
[----:B0-----:R-:W-:Y:S02]  /*4c40*/  IMAD.MOV.U32 R0, RZ, RZ, R17 ;  /* 0x000000ffff007224 */ /* 0x001fe400078e0011 */
[----:B------:R-:W-:Y:S01]  /*4c50*/  IMAD.MOV R7, RZ, RZ, -R7 ;  /* 0x000000ffff077224 */ /* 0x000fe200078e0a07 */
[C---:B------:R-:W-:Y:S01]  /*4c60*/  ISETP.GT.U32.AND P6, PT, R2.reuse, R3, PT ;  /* 0x000000030200720c */ /* 0x040fe20003fc4070 */
[----:B------:R-:W-:Y:S01]  /*4c70*/  @!P5 IMAD.MOV R0, RZ, RZ, -R0 ;  /* 0x000000ffff00d224 */ /* 0x000fe200078e0a00 */
[----:B------:R-:W-:Y:S01]  /*4c80*/  ISETP.GT.U32.AND P5, PT, R2, R18, PT ;  /* 0x000000120200720c */ /* 0x000fe20003fa4070 */
[----:B------:R-:W-:-:S03]  /*4c90*/  IMAD.HI.U32 R4, R9, R11, RZ ;  /* 0x0000000b09047227 */ /* 0x000fc600078e00ff */
[----:B------:R0:W-:Y:S01]  /*4ca0*/  STL [R1+0x110], R0 ;  /* 0x0001100001007387 */ /* 0x0001e20000100800 */
[----:B------:R-:W-:Y:S02]  /*4cb0*/  @!P1 IMAD.IADD R16, R16, 0x1, -R2 ;  /* 0x0000000110109824 */ /* 0x000fe400078e0a02 */
[C---:B------:R-:W-:Y:S02]  /*4cc0*/  IMAD R12, R2.reuse, R7, R12 ;  /* 0x00000007020c7224 */ /* 0x040fe400078e020c */
[----:B------:R-:W-:Y:S01]  /*4cd0*/  IMAD.MOV R17, RZ, RZ, -R4 ;  /* 0x000000ffff117224 */ /* 0x000fe200078e0a04 */
[C---:B------:R-:W-:Y:S01]  /*4ce0*/  ISETP.GT.U32.AND P1, PT, R2.reuse, R16, PT ;  /* 0x000000100200720c */ /* 0x040fe20003f24070 */
[--C-:B------:R-:W-:Y:S01]  /*4cf0*/  @!P6 IMAD.IADD R3, R3, 0x1, -R2.reuse ;  /* 0x000000010303e824 */ /* 0x100fe200078e0a02 */
[----:B------:R-:W-:Y:S01]  /*4d00*/  ISETP.GT.U32.AND P6, PT, R2, R14, PT ;  /* 0x0000000e0200720c */ /* 0x000fe20003fc4070 */
[----:B------:R-:W-:Y:S02]  /*4d10*/  @!P5 IMAD.IADD R18, R18, 0x1, -R2 ;  /* 0x000000011212d824 */ /* 0x000fe400078e0a02 */
[----:B------:R-:W-:Y:S01]  /*4d20*/  IMAD R11, R2, R17, R11 ;  /* 0x00000011020b7224 */ /* 0x000fe200078e020b */
[----:B------:R-:W-:Y:S01]  /*4d30*/  LOP3.LUT R17, R8, 0x50, RZ, 0xfc, !PT ;  /* 0x0000005008117812 */ /* 0x000fe200078efcff */
[----:B------:R-:W-:-:S03]  /*4d40*/  IMAD.HI.U32 R7, R9, R10, RZ ;  /* 0x0000000a09077227 */ /* 0x000fc600078e00ff */
[----:B------:R-:W-:Y:S01]  /*4d50*/  ISETP.GT.U32.AND P5, PT, R2, R11, PT ;  /* 0x0000000b0200720c */ /* 0x000fe20003fa4070 */
[----:B------:R-:W-:Y:S02]  /*4d60*/  IMAD.MOV R7, RZ, RZ, -R7 ;  /* 0x000000ffff077224 */ /* 0x000fe400078e0a07 */
[--C-:B------:R-:W-:Y:S01]  /*4d70*/  @!P1 IMAD.IADD R16, R16, 0x1, -R2.reuse ;  /* 0x0000000110109824 */ /* 0x100fe200078e0a02 */
[----:B------:R-:W-:Y:S01]  /*4d80*/  ISETP.GT.U32.AND P1, PT, R2, R12, PT ;  /* 0x0000000c0200720c */ /* 0x000fe20003f24070 */
[----:B------:R-:W-:Y:S01]  /*4d90*/  @!P6 IMAD.IADD R14, R14, 0x1, -R2 ;  /* 0x000000010e0ee824 */ /* 0x000fe200078e0a02 */
[C---:B------:R-:W-:Y:S01]  /*4da0*/  ISETP.GT.U32.AND P6, PT, R2.reuse, R18, PT ;  /* 0x000000120200720c */ /* 0x040fe20003fc4070 */
[----:B0-----:R-:W-:Y:S01]  /*4db0*/  IMAD.MOV.U32 R0, RZ, RZ, R3 ;  /* 0x000000ffff007224 */ /* 0x001fe200078e0003 */
[----:B------:R-:W-:Y:S01]  /*4dc0*/  IABS R3, R17 ;  /* 0x0000001100037213 */ /* 0x000fe20000000000 */
[----:B------:R-:W-:Y:S01]  /*4dd0*/  IMAD R10, R2, R7, R10 ;  /* 0x00000007020a7224 */ /* 0x000fe200078e020a */
[----:B------:R-:W-:Y:S01]  /*4de0*/  IABS R7, R19 ;  /* 0x0000001300077213 */ /* 0x000fe20000000000 */
[----:B------:R-:W-:-:S02]  /*4df0*/  @!P4 IMAD.MOV R0, RZ, RZ, -R0 ;  /* 0x000000ffff00c224 */ /* 0x000fc400078e0a00 */
[--C-:B------:R-:W-:Y:S02]  /*4e00*/  @!P5 IMAD.IADD R11, R11, 0x1, -R2.reuse ;  /* 0x000000010b0bd824 */ /* 0x100fe400078e0a02 */
[C---:B------:R-:W-:Y:S01]  /*4e10*/  IMAD.HI.U32 R4, R9.reuse, R6, RZ ;  /* 0x0000000609047227 */ /* 0x040fe200078e00ff */
[----:B------:R0:W-:Y:S02]  /*4e20*/  STL [R1+0xf0], R0 ;  /* 0x0000f00001007387 */ /* 0x0001e40000100800 */
[----:B------:R-:W-:Y:S01]  /*4e30*/  ISETP.GT.U32.AND P5, PT, R2, R11, PT ;  /* 0x0000000b0200720c */ /* 0x000fe20003fa4070 */
[--C-:B------:R-:W-:Y:S01]  /*4e40*/  @!P1 IMAD.IADD R12, R12, 0x1, -R2.reuse ;  /* 0x000000010c0c9824 */ /* 0x100fe200078e0a02 */
[----:B------:R-:W-:Y:S01]  /*4e50*/  ISETP.GT.U32.AND P1, PT, R2, R14, PT ;  /* 0x0000000e0200720c */ /* 0x000fe20003f24070 */
[----:B------:R-:W-:Y:S01]  /*4e60*/  @!P6 IMAD.IADD R18, R18, 0x1, -R2 ;  /* 0x000000011212e824 */ /* 0x000fe200078e0a02 */
[C---:B------:R-:W-:Y:S01]  /*4e70*/  ISETP.GT.U32.AND P6, PT, R2.reuse, R10, PT ;  /* 0x0000000a0200720c */ /* 0x040fe20003fc4070 */
[----:B------:R-:W-:Y:S01]  /*4e80*/  IMAD.MOV R4, RZ, RZ, -R4 ;  /* 0x000000ffff047224 */ /* 0x000fe200078e0a04 */
[----:B------:R-:W-:Y:S01]  /*4e90*/  ISETP.GT.U32.AND P4, PT, R2, R12, PT ;  /* 0x0000000c0200720c */ /* 0x000fe20003f84070 */
[----:B------:R-:W-:-:S04]  /*4ea0*/  IMAD.HI.U32 R24, R9, R7, RZ ;  /* 0x0000000709187227 */ /* 0x000fc800078e00ff */
[----:B0-----:R-:W-:Y:S02]  /*4eb0*/  IMAD.MOV.U32 R0, RZ, RZ, R16 ;  /* 0x000000ffff007224 */ /* 0x001fe400078e0010 */
[----:B------:R-:W-:Y:S02]  /*4ec0*/  IMAD.MOV.U32 R5, RZ, RZ, R18 ;  /* 0x000000ffff057224 */ /* 0x000fe400078e0012 */
[----:B------:R-:W-:Y:S02]  /*4ed0*/  @!P0 IMAD.MOV R0, RZ, RZ, -R0 ;  /* 0x000000ffff008224 */ /* 0x000fe400078e0a00 */
[----:B------:R-:W-:Y:S02]  /*4ee0*/  @!P1 IMAD.IADD R14, R14, 0x1, -R2 ;  /* 0x000000010e0e9824 */ /* 0x000fe400078e0a02 */
[----:B------:R-:W-:Y:S01]  /*4ef0*/  IMAD R6, R2, R4, R6 ;  /* 0x0000000402067224 */ /* 0x000fe200078e0206 */
[----:B------:R0:W-:Y:S01]  /*4f00*/  STL [R1+0xe4], R0 ;  /* 0x0000e40001007387 */ /* 0x0001e20000100800 */
[----:B------:R-:W-:Y:S01]  /*4f10*/  IMAD.MOV R24, RZ, RZ, -R24 ;  /* 0x000000ffff187224 */ /* 0x000fe200078e0a18 */
[----:B------:R-:W-:Y:S01]  /*4f20*/  IABS R4, R20 ;  /* 0x0000001400047213 */ /* 0x000fe20000000000 */
[--C-:B------:R-:W-:Y:S01]  /*4f30*/  @!P4 IMAD.IADD R12, R12, 0x1, -R2.reuse ;  /* 0x000000010c0cc824 */ /* 0x100fe200078e0a02 */
[----:B------:R-:W-:Y:S01]  /*4f40*/  ISETP.GE.AND P4, PT, R23, RZ, PT ;  /* 0x000000ff1700720c */ /* 0x000fe20003f86270 */
[----:B------:R-:W-:Y:S01]  /*4f50*/  @!P6 IMAD.IADD R10, R10, 0x1, -R2 ;  /* 0x000000010a0ae824 */ /* 0x000fe200078e0a02 */
[----:B------:R-:W-:Y:S01]  /*4f60*/  ISETP.GE.AND P6, PT, R21, RZ, PT ;  /* 0x000000ff1500720c */ /* 0x000fe20003fc6270 */
[----:B------:R-:W-:Y:S01]  /*4f70*/  IMAD.HI.U32 R23, R9, R3, RZ ;  /* 0x0000000309177227 */ /* 0x000fe200078e00ff */
[----:B------:R-:W-:-:S02]  /*4f80*/  ISETP.GT.U32.AND P1, PT, R2, R6, PT ;  /* 0x000000060200720c */ /* 0x000fc40003f24070 */
[----:B------:R-:W-:Y:S01]  /*4f90*/  ISETP.GT.U32.AND P0, PT, R2, R10, PT ;  /* 0x0000000a0200720c */ /* 0x000fe20003f04070 */
[----:B0-----:R-:W-:Y:S01]  /*4fa0*/  IMAD.MOV.U32 R0, RZ, RZ, R14 ;  /* 0x000000ffff007224 */ /* 0x001fe200078e000e */
[C---:B------:R-:W-:Y:S01]  /*4fb0*/  LOP3.LUT R21, R8.reuse, 0x4e, RZ, 0xfc, !PT ;  /* 0x0000004e08157812 */ /* 0x040fe200078efcff */
[----:B------:R-:W-:Y:S01]  /*4fc0*/  @!P3 IMAD.MOV R5, RZ, RZ, -R5 ;  /* 0x000000ffff05b224 */ /* 0x000fe200078e0a05 */
[----:B------:R-:W-:Y:S01]  /*4fd0*/  LOP3.LUT R14, R8, 0x42, RZ, 0xfc, !PT ;  /* 0x00000042080e7812 */ /* 0x000fe200078efcff */
[C---:B------:R-:W-:Y:S02]  /*4fe0*/  IMAD R7, R2.reuse, R24, R7 ;  /* 0x0000001802077224 */ /* 0x040fe400078e0207 */
[----:B------:R-:W-:Y:S01]  /*4ff0*/  @!P2 IMAD.MOV R0, RZ, RZ, -R0 ;  /* 0x000000ffff00a224 */ /* 0x000fe200078e0a00 */
[----:B------:R0:W-:Y:S01]  /*5000*/  STL [R1+0xdc], R5 ;  /* 0x0000dc0501007387 */ /* 0x0001e20000100800 */
[----:B------:R-:W-:Y:S01]  /*5010*/  @!P5 IMAD.IADD R11, R11, 0x1, -R2 ;  /* 0x000000010b0bd824 */ /* 0x000fe200078e0a02 */
[----:B------:R-:W-:Y:S01]  /*5020*/  ISETP.GT.U32.AND P5, PT, R2, R7, PT ;  /* 0x000000070200720c */ /* 0x000fe20003fa4070 */
[----:B------:R-:W-:Y:S01]  /*5030*/  IMAD.MOV R23, RZ, RZ, -R23 ;  /* 0x000000ffff177224 */ /* 0x000fe200078e0a17 */
[----:B------:R1:W-:Y:S01]  /*5040*/  STL [R1+0xc8], R0 ;  /* 0x0000c80001007387 */ /* 0x0003e20000100800 */
[----:B------:R-:W-:-:S04]  /*5050*/  IMAD.HI.U32 R24, R9, R4, RZ ;  /* 0x0000000409187227 */ /* 0x000fc800078e00ff */
[----:B------:R-:W-:Y:S02]  /*5060*/  IMAD R3, R2, R23, R3 ;  /* 0x0000001702037224 */ /* 0x000fe400078e0203 */
[----:B------:R-:W-:Y:S02]  /*5070*/  IMAD.MOV R24, RZ, RZ, -R24 ;  /* 0x000000ffff187224 */ /* 0x000fe400078e0a18 */
[----:B0-----:R-:W-:Y:S01]  /*5080*/  IMAD.MOV.U32 R5, RZ, RZ, R12 ;  /* 0x000000ffff057224 */ /* 0x001fe200078e000c */
[----:B------:R-:W-:Y:S01]  /*5090*/  LOP3.LUT R12, R8, 0x4a, RZ, 0xfc, !PT ;  /* 0x0000004a080c7812 */ /* 0x000fe200078efcff */
[----:B-1----:R-:W-:Y:S02]  /*50a0*/  IMAD.MOV.U32 R0, RZ, RZ, R11 ;  /* 0x000000ffff007224 */ /* 0x002fe400078e000b */
[----:B------:R-:W-:Y:S01]  /*50b0*/  @!P1 IMAD.IADD R6, R6, 0x1, -R2 ;  /* 0x0000000106069824 */ /* 0x000fe200078e0a02 */
[----:B------:R-:W-:Y:S01]  /*50c0*/  ISETP.GE.AND P1, PT, R22, RZ, PT ;  /* 0x000000ff1600720c */ /* 0x000fe20003f26270 */
[----:B------:R-:W-:Y:S01]  /*50d0*/  @!P6 IMAD.MOV R0, RZ, RZ, -R0 ;  /* 0x000000ffff00e224 */ /* 0x000fe200078e0a00 */
[C---:B------:R-:W-:Y:S01]  /*50e0*/  ISETP.GT.U32.AND P6, PT, R2.reuse, R3, PT ;  /* 0x000000030200720c */ /* 0x040fe20003fc4070 */
[----:B------:R-:W-:Y:S01]  /*50f0*/  IMAD R4, R2, R24, R4 ;  /* 0x0000001802047224 */ /* 0x000fe200078e0204 */
[----:B------:R-:W-:Y:S01]  /*5100*/  @!P4 IADD3 R5, -R5, RZ, RZ ;  /* 0x000000ff0505c210 */ /* 0x000fe20007ffe1ff */
[--C-:B------:R-:W-:Y:S01]  /*5110*/  @!P5 IMAD.IADD R7, R7, 0x1, -R2.reuse ;  /* 0x000000010707d824 */ /* 0x100fe200078e0a02 */
[----:B------:R-:W-:Y:S01]  /*5120*/  IABS R22, R21 ;  /* 0x0000001500167213 */ /* 0x000fe20000000000 */
[--C-:B------:R-:W-:Y:S01]  /*5130*/  @!P0 IMAD.IADD R10, R10, 0x1, -R2.reuse ;  /* 0x000000010a0a8824 */ /* 0x100fe200078e0a02 */
[C---:B------:R-:W-:Y:S01]  /*5140*/  ISETP.GT.U32.AND P5, PT, R2.reuse, R4, PT ;  /* 0x000000040200720c */ /* 0x040fe20003fa4070 */
[----:B------:R-:W-:Y:S01]  /*5150*/  STL [R1+0xc0], R5 ;  /* 0x0000c00501007387 */ /* 0x000fe20000100800 */
[C---:B------:R-:W-:Y:S01]  /*5160*/  ISETP.GT.U32.AND P2, PT, R2.reuse, R7, PT ;  /* 0x000000070200720c */ /* 0x040fe20003f44070 */
[----:B------:R-:W-:Y:S01]  /*5170*/  IMAD.HI.U32 R11, R9, R22, RZ ;  /* 0x00000016090b7227 */ /* 0x000fe200078e00ff */
[----:B------:R-:W-:Y:S01]  /*5180*/  ISETP.GT.U32.AND P3, PT, R2, R6, PT ;  /* 0x000000060200720c */ /* 0x000fe20003f64070 */
[----:B------:R0:W-:Y:S01]  /*5190*/  STL [R1+0xbc], R0 ;  /* 0x0000bc0001007387 */ /* 0x0001e20000100800 */
[----:B------:R-:W-:Y:S01]  /*51a0*/  ISETP.GE.AND P4, PT, R15, RZ, PT ;  /* 0x000000ff0f00720c */ /* 0x000fe20003f86270 */
[----:B------:R-:W-:Y:S01]  /*51b0*/  @!P6 IMAD.IADD R3, R3, 0x1, -R2 ;  /* 0x000000010303e824 */ /* 0x000fe200078e0a02 */
[----:B------:R-:W-:Y:S01]  /*51c0*/  ISETP.GE.AND P0, PT, R19, RZ, PT ;  /* 0x000000ff1300720c */ /* 0x000fe20003f06270 */
[----:B------:R-:W-:-:S04]  /*51d0*/  IMAD.MOV R11, RZ, RZ, -R11 ;  /* 0x000000ffff0b7224 */ /* 0x000fc800078e0a0b */
[----:B------:R-:W-:Y:S01]  /*51e0*/  @!P5 IMAD.IADD R4, R4, 0x1, -R2 ;  /* 0x000000010404d824 */ /* 0x000fe200078e0a02 */
[----:B------:R-:W-:Y:S01]  /*51f0*/  ISETP.GE.AND P5, PT, R21, RZ, PT ;  /* 0x000000ff1500720c */ /* 0x000fe20003fa6270 */
[----:B0-----:R-:W-:Y:S01]  /*5200*/  IMAD.MOV.U32 R0, RZ, RZ, R10 ;  /* 0x000000ffff007224 */ /* 0x001fe200078e000a */
[----:B------:R-:W-:Y:S01]  /*5210*/  LOP3.LUT R10, R8, 0x48, RZ, 0xfc, !PT ;  /* 0x00000048080a7812 */ /* 0x000fe200078efcff */
[----:B------:R-:W-:Y:S01]  /*5220*/  @!P2 IMAD.IADD R7, R7, 0x1, -R2 ;  /* 0x000000010707a824 */ /* 0x000fe200078e0a02 */
[----:B------:R-:W-:Y:S01]  /*5230*/  ISETP.GE.AND P2, PT, R17, RZ, PT ;  /* 0x000000ff1100720c */ /* 0x000fe20003f46270 */
[----:B------:R-:W-:Y:S01]  /*5240*/  @!P1 IMAD.MOV R0, RZ, RZ, -R0 ;  /* 0x000000ffff009224 */ /* 0x000fe200078e0a00 */
[C---:B------:R-:W-:Y:S01]  /*5250*/  ISETP.GT.U32.AND P1, PT, R2.reuse, R3, PT ;  /* 0x000000030200720c */ /* 0x040fe20003f24070 */
[C---:B------:R-:W-:Y:S01]  /*5260*/  IMAD R17, R2.reuse, R11, R22 ;  /* 0x0000000b02117224 */ /* 0x040fe200078e0216 */
[----:B------:R-:W-:Y:S01]  /*5270*/  ISETP.GT.U32.AND P6, PT, R2, R4, PT ;  /* 0x000000040200720c */ /* 0x000fe20003fc4070 */
[----:B------:R-:W-:Y:S01]  /*5280*/  @!P3 IMAD.IADD R6, R6, 0x1, -R2 ;  /* 0x000000010606b824 */ /* 0x000fe200078e0a02 */
[----:B------:R-:W-:Y:S01]  /*5290*/  ISETP.GE.AND P3, PT, R20, RZ, PT ;  /* 0x000000ff1400720c */ /* 0x000fe20003f66270 */
[----:B------:R0:W-:Y:S01]  /*52a0*/  STL [R1+0x9c], R0 ;  /* 0x00009c0001007387 */ /* 0x0001e20000100800 */
[----:B------:R-:W-:Y:S01]  /*52b0*/  LOP3.LUT R11, R8, 0x4c, RZ, 0xfc, !PT ;  /* 0x0000004c080b7812 */ /* 0x000fe200078efcff */
[----:B------:R-:W-:Y:S01]  /*52c0*/  IMAD.MOV.U32 R5, RZ, RZ, R6 ;  /* 0x000000ffff057224 */ /* 0x000fe200078e0006 */
[----:B------:R-:W-:-:S02]  /*52d0*/  IABS R20, R12 ;  /* 0x0000000c00147213 */ /* 0x000fc40000000000 */
[----:B------:R-:W-:Y:S01]  /*52e0*/  IABS R18, R11 ;  /* 0x0000000b00127213 */ /* 0x000fe20000000000 */
[----:B------:R-:W-:Y:S01]  /*52f0*/  @!P4 IMAD.MOV R5, RZ, RZ, -R5 ;  /* 0x000000ffff05c224 */ /* 0x000fe200078e0a05 */
[----:B------:R-:W-:Y:S01]  /*5300*/  IABS R19, R10 ;  /* 0x0000000a00137213 */ /* 0x000fe20000000000 */
[--C-:B------:R-:W-:Y:S01]  /*5310*/  @!P1 IMAD.IADD R3, R3, 0x1, -R2.reuse ;  /* 0x0000000103039824 */ /* 0x100fe200078e0a02 */
[----:B------:R-:W-:Y:S01]  /*5320*/  ISETP.GT.U32.AND P1, PT, R2, R17, PT ;  /* 0x000000110200720c */ /* 0x000fe20003f24070 */
[----:B0-----:R-:W-:Y:S01]  /*5330*/  IMAD.MOV.U32 R0, RZ, RZ, R7 ;  /* 0x000000ffff007224 */ /* 0x001fe200078e0007 */
[----:B------:R-:W-:Y:S01]  /*5340*/  STL [R1+0x7c], R5 ;  /* 0x00007c0501007387 */ /* 0x000fe20000100800 */
[----:B------:R-:W-:Y:S01]  /*5350*/  @!P6 IMAD.IADD R4, R4, 0x1, -R2 ;  /* 0x000000010404e824 */ /* 0x000fe200078e0a02 */
[----:B------:R-:W-:Y:S01]  /*5360*/  ISETP.GE.AND P6, PT, R10, RZ, PT ;  /* 0x000000ff0a00720c */ /* 0x000fe20003fc6270 */
[----:B------:R-:W-:Y:S01]  /*5370*/  IMAD.HI.U32 R10, R9, R20, RZ ;  /* 0x00000014090a7227 */ /* 0x000fe200078e00ff */
[----:B------:R-:W-:-:S02]  /*5380*/  LOP3.LUT R6, R8, 0x46, RZ, 0xfc, !PT ;  /* 0x0000004608067812 */ /* 0x000fc400078efcff */
[----:B------:R-:W-:Y:S01]  /*5390*/  ISETP.GE.AND P4, PT, R11, RZ, PT ;  /* 0x000000ff0b00720c */ /* 0x000fe20003f86270 */
[----:B------:R-:W-:Y:S01]  /*53a0*/  @!P0 IMAD.MOV R0, RZ, RZ, -R0 ;  /* 0x000000ffff008224 */ /* 0x000fe200078e0a00 */
[----:B------:R-:W-:Y:S01]  /*53b0*/  ISETP.GE.AND P0, PT, R12, RZ, PT ;  /* 0x000000ff0c00720c */ /* 0x000fe20003f06270 */
[----:B------:R-:W-:Y:S01]  /*53c0*/  IMAD.HI.U32 R12, R9, R18, RZ ;  /* 0x00000012090c7227 */ /* 0x000fe200078e00ff */
[----:B------:R-:W-:Y:S02]  /*53d0*/  LOP3.LUT R11, R8, 0x44, RZ, 0xfc, !PT ;  /* 0x00000044080b7812 */ /* 0x000fe400078efcff */
[----:B------:R0:W-:Y:S01]  /*53e0*/  STL [R1+0x60], R0 ;  /* 0x0000600001007387 */ /* 0x0001e20000100800 */
[----:B------:R-:W-:Y:S01]  /*53f0*/  IMAD.MOV R10, RZ, RZ, -R10 ;  /* 0x000000ffff0a7224 */ /* 0x000fe200078e0a0a */
[----:B------:R-:W-:Y:S01]  /*5400*/  IABS R16, R6 ;  /* 0x0000000600107213 */ /* 0x000fe20000000000 */
[----:B------:R-:W-:Y:S01]  /*5410*/  @!P1 IMAD.IADD R17, R17, 0x1, -R2 ;  /* 0x0000000111119824 */ /* 0x000fe200078e0a02 */
[----:B------:R-:W-:Y:S01]  /*5420*/  IABS R15, R11 ;  /* 0x0000000b000f7213 */ /* 0x000fe20000000000 */
[----:B------:R-:W-:-:S02]  /*5430*/  IMAD.MOV R12, RZ, RZ, -R12 ;  /* 0x000000ffff0c7224 */ /* 0x000fc400078e0a0c */
[C---:B------:R-:W-:Y:S01]  /*5440*/  IMAD R20, R2.reuse, R10, R20 ;  /* 0x0000000a02147224 */ /* 0x040fe200078e0214 */
[----:B------:R-:W-:Y:S01]  /*5450*/  ISETP.GT.U32.AND P1, PT, R2, R17, PT ;  /* 0x000000110200720c */ /* 0x000fe20003f24070 */
[----:B------:R-:W-:-:S04]  /*5460*/  IMAD.HI.U32 R7, R9, R19, RZ ;  /* 0x0000001309077227 */ /* 0x000fc800078e00ff */
[----:B0-----:R-:W-:Y:S02]  /*5470*/  IMAD.MOV.U32 R0, RZ, RZ, R3 ;  /* 0x000000ffff007224 */ /* 0x001fe400078e0003 */
[----:B------:R-:W-:Y:S01]  /*5480*/  IMAD R18, R2, R12, R18 ;  /* 0x0000000c02127224 */ /* 0x000fe200078e0212 */
[----:B------:R-:W-:Y:S01]  /*5490*/  LOP3.LUT R12, R8, 0x3e, RZ, 0xfc, !PT ;  /* 0x0000003e080c7812 */ /* 0x000fe200078efcff */
[----:B------:R-:W-:Y:S02]  /*54a0*/  IMAD.MOV.U32 R5, RZ, RZ, R4 ;  /* 0x000000ffff057224 */ /* 0x000fe400078e0004 */
[----:B------:R-:W-:Y:S01]  /*54b0*/  @!P2 IMAD.MOV R0, RZ, RZ, -R0 ;  /* 0x000000ffff00a224 */ /* 0x000fe200078e0a00 */
[C---:B------:R-:W-:Y:S01]  /*54c0*/  ISETP.GT.U32.AND P2, PT, R2.reuse, R20, PT ;  /* 0x000000140200720c */ /* 0x040fe20003f44070 */
[----:B------:R-:W-:Y:S01]  /*54d0*/  IMAD.MOV R7, RZ, RZ, -R7 ;  /* 0x000000ffff077224 */ /* 0x000fe200078e0a07 */
[----:B------:R-:W-:Y:S01]  /*54e0*/  IABS R21, R12 ;  /* 0x0000000c00157213 */ /* 0x000fe20000000000 */
[----:B------:R-:W-:Y:S01]  /*54f0*/  @!P3 IMAD.MOV R5, RZ, RZ, -R5 ;  /* 0x000000ffff05b224 */ /* 0x000fe200078e0a05 */
[----:B------:R-:W-:Y:S01]  /*5500*/  ISETP.GT.U32.AND P3, PT, R2, R18, PT ;  /* 0x000000120200720c */ /* 0x000fe20003f64070 */
[----:B------:R-:W-:-:S03]  /*5510*/  IMAD.HI.U32 R10, R9, R16, RZ ;  /* 0x00000010090a7227 */ /* 0x000fc600078e00ff */
[----:B------:R-:W-:Y:S01]  /*5520*/  STL [R1+0x54], R5 ;  /* 0x0000540501007387 */ /* 0x000fe20000100800 */
[C---:B------:R-:W-:Y:S02]  /*5530*/  IMAD R19, R2.reuse, R7, R19 ;  /* 0x0000000702137224 */ /* 0x040fe400078e0213 */
[----:B------:R-:W-:Y:S01]  /*5540*/  IMAD.HI.U32 R7, R9, R15, RZ ;  /* 0x0000000f09077227 */ /* 0x000fe200078e00ff */
[----:B------:R0:W-:Y:S03]  /*5550*/  STL [R1+0xb4], R0 ;  /* 0x0000b40001007387 */ /* 0x0001e60000100800 */
[----:B------:R-:W-:Y:S02]  /*5560*/  IMAD.MOV R4, RZ, RZ, -R10 ;  /* 0x000000ffff047224 */ /* 0x000fe400078e0a0a */
[----:B------:R-:W-:Y:S01]  /*5570*/  @!P1 IMAD.IADD R17, R17, 0x1, -R2 ;  /* 0x0000000111119824 */ /* 0x000fe200078e0a02 */
[C---:B------:R-:W-:Y:S01]  /*5580*/  ISETP.GT.U32.AND P1, PT, R2.reuse, R19, PT ;  /* 0x000000130200720c */ /* 0x040fe20003f24070 */
[----:B------:R-:W-:Y:S01]  /*5590*/  IMAD.MOV R3, RZ, RZ, -R7 ;  /* 0x000000ffff037224 */ /* 0x000fe200078e0a07 */
[----:B------:R-:W-:Y:S01]  /*55a0*/  IABS R7, R14 ;  /* 0x0000000e00077213 */ /* 0x000fe20000000000 */
[----:B------:R-:W-:Y:S01]  /*55b0*/  IMAD R16, R2, R4, R16 ;  /* 0x0000000402107224 */ /* 0x000fe200078e0210 */
[----:B------:R-:W-:Y:S01]  /*55c0*/  LOP3.LUT R4, R8, 0x40, RZ, 0xfc, !PT ;  /* 0x0000004008047812 */ /* 0x000fe200078efcff */
[----:B------:R-:W-:-:S02]  /*55d0*/  @!P2 IMAD.IADD R20, R20, 0x1, -R2 ;  /* 0x000000011414a824 */ /* 0x000fc400078e0a02 */
[----:B0-----:R-:W-:Y:S01]  /*55e0*/  IMAD.MOV.U32 R0, RZ, RZ, R17 ;  /* 0x000000ffff007224 */ /* 0x001fe200078e0011 */
[----:B------:R-:W-:Y:S01]  /*55f0*/  IABS R10, R4 ;  /* 0x00000004000a7213 */ /* 0x000fe20000000000 */
[----:B------:R-:W-:Y:S01]  /*5600*/  @!P3 IMAD.IADD R18, R18, 0x1, -R2 ;  /* 0x000000011212b824 */ /* 0x000fe200078e0a02 */
[C---:B------:R-:W-:Y:S01]  /*5610*/  ISETP.GT.U32.AND P3, PT, R2.reuse, R16, PT ;  /* 0x000000100200720c */ /* 0x040fe20003f64070 */
[----:B------:R-:W-:Y:S01]  /*5620*/  @!P5 IMAD.MOV R0, RZ, RZ, -R0 ;  /* 0x000000ffff00d224 */ /* 0x000fe200078e0a00 */
[C---:B------:R-:W-:Y:S01]  /*5630*/  ISETP.GT.U32.AND P5, PT, R2.reuse, R20, PT ;  /* 0x000000140200720c */ /* 0x040fe20003fa4070 */
[C---:B------:R-:W-:Y:S01]  /*5640*/  IMAD R15, R2.reuse, R3, R15 ;  /* 0x00000003020f7224 */ /* 0x040fe200078e020f */
[----:B------:R-:W-:Y:S01]  /*5650*/  ISETP.GT.U32.AND P2, PT, R2, R18, PT ;  /* 0x000000120200720c */ /* 0x000fe20003f44070 */
[----:B------:R-:W-:Y:S01]  /*5660*/  IMAD.HI.U32 R3, R9, R7, RZ ;  /* 0x0000000709037227 */ /* 0x000fe200078e00ff */
[----:B------:R0:W-:Y:S03]  /*5670*/  STL [R1+0xac], R0 ;  /* 0x0000ac0001007387 */ /* 0x0001e60000100800 */
[----:B------:R-:W-:-:S02]  /*5680*/  IMAD.MOV R3, RZ, RZ, -R3 ;  /* 0x000000ffff037224 */ /* 0x000fc400078e0a03 */
[--C-:B------:R-:W-:Y:S02]  /*5690*/  @!P1 IMAD.IADD R19, R19, 0x1, -R2.reuse ;  /* 0x0000000113139824 */ /* 0x100fe400078e0a02 */
[----:B------:R-:W-:Y:S01]  /*56a0*/  IMAD R7, R2, R3, R7 ;  /* 0x0000000302077224 */ /* 0x000fe200078e0207 */
[----:B------:R-:W-:Y:S01]  /*56b0*/  LOP3.LUT R3, R8, 0x3c, RZ, 0xfc, !PT ;  /* 0x0000003c08037812 */ /* 0x000fe200078efcff */
[--C-:B------:R-:W-:Y:S01]  /*56c0*/  @!P3 IMAD.IADD R16, R16, 0x1, -R2.reuse ;  /* 0x000000011010b824 */ /* 0x100fe200078e0a02 */
[----:B------:R-:W-:Y:S01]  /*56d0*/  ISETP.GT.U32.AND P1, PT, R2, R19, PT ;  /* 0x000000130200720c */ /* 0x000fe20003f24070 */
[----:B------:R-:W-:Y:S01]  /*56e0*/  @!P5 IMAD.IADD R20, R20, 0x1, -R2 ;  /* 0x000000011414d824 */ /* 0x000fe200078e0a02 */
[C---:B------:R-:W-:Y:S01]  /*56f0*/  ISETP.GT.U32.AND P5, PT, R2.reuse, R7, PT ;  /* 0x000000070200720c */ /* 0x040fe20003fa4070 */
[----:B------:R-:W-:Y:S01]  /*5700*/  IMAD.HI.U32 R17, R9, R10, RZ ;  /* 0x0000000a09117227 */ /* 0x000fe200078e00ff */
[----:B------:R-:W-:-:S03]  /*5710*/  ISETP.GT.U32.AND P3, PT, R2, R16, PT ;  /* 0x000000100200720c */ /* 0x000fc60003f64070 */
[----:B------:R-:W-:Y:S01]  /*5720*/  @!P2 IMAD.IADD R18, R18, 0x1, -R2 ;  /* 0x000000011212a824 */ /* 0x000fe200078e0a02 */
[----:B------:R-:W-:Y:S01]  /*5730*/  ISETP.GT.U32.AND P2, PT, R2, R15, PT ;  /* 0x0000000f0200720c */ /* 0x000fe20003f44070 */
[----:B------:R-:W-:Y:S02]  /*5740*/  IMAD.MOV R17, RZ, RZ, -R17 ;  /* 0x000000ffff117224 */ /* 0x000fe400078e0a11 */
[----:B------:R-:W-:Y:S02]  /*5750*/  IMAD.MOV.U32 R5, RZ, RZ, R18 ;  /* 0x000000ffff057224 */ /* 0x000fe400078e0012 */
[----:B------:R-:W-:Y:S01]  /*5760*/  @!P1 IMAD.IADD R19, R19, 0x1, -R2 ;  /* 0x0000000113139824 */ /* 0x000fe200078e0a02 */
[----:B------:R-:W-:Y:S01]  /*5770*/  ISETP.GE.AND P1, PT, R6, RZ, PT ;  /* 0x000000ff0600720c */ /* 0x000fe20003f26270 */
[----:B------:R-:W-:Y:S01]  /*5780*/  IMAD R6, R2, R17, R10 ;  /* 0x0000001102067224 */ /* 0x000fe200078e020a */
[----:B------:R-:W-:Y:S01]  /*5790*/  IABS R17, R3 ;  /* 0x0000000300117213 */ /* 0x000fe20000000000 */
[----:B0-----:R-:W-:Y:S01]  /*57a0*/  IMAD.MOV.U32 R0, RZ, RZ, R20 ;  /* 0x000000ffff007224 */ /* 0x001fe200078e0014 */
[----:B------:R-:W-:Y:S01]  /*57b0*/  LOP3.LUT R10, R8, 0x3a, RZ, 0xfc, !PT ;  /* 0x0000003a080a7812 */ /* 0x000fe200078efcff */
[----:B------:R-:W-:Y:S01]  /*57c0*/  @!P5 IMAD.IADD R7, R7, 0x1, -R2 ;  /* 0x000000010707d824 */ /* 0x000fe200078e0a02 */
[----:B------:R-:W-:Y:S01]  /*57d0*/  ISETP.GE.AND P5, PT, R14, RZ, PT ;  /* 0x000000ff0e00720c */ /* 0x000fe20003fa6270 */
[----:B------:R-:W-:-:S02]  /*57e0*/  @!P4 IMAD.MOV R5, RZ, RZ, -R5 ;  /* 0x000000ffff05c224 */ /* 0x000fc400078e0a05 */
[----:B------:R-:W-:Y:S01]  /*57f0*/  @!P0 IMAD.MOV R0, RZ, RZ, -R0 ;  /* 0x000000ffff008224 */ /* 0x000fe200078e0a00 */
[----:B------:R-:W-:Y:S01]  /*5800*/  ISETP.GT.U32.AND P0, PT, R2, R7, PT ;  /* 0x000000070200720c */ /* 0x000fe20003f04070 */
[----:B------:R-:W-:Y:S01]  /*5810*/  @!P3 IMAD.IADD R16, R16, 0x1, -R2 ;  /* 0x000000011010b824 */ /* 0x000fe200078e0a02 */
[----:B------:R0:W-:Y:S01]  /*5820*/  STL [R1+0x4c], R5 ;  /* 0x00004c0501007387 */ /* 0x0001e20000100800 */
[C---:B------:R-:W-:Y:S01]  /*5830*/  IMAD.HI.U32 R18, R9.reuse, R17, RZ ;  /* 0x0000001109127227 */ /* 0x040fe200078e00ff */
[----:B------:R-:W-:Y:S02]  /*5840*/  ISETP.GT.U32.AND P3, PT, R2, R6, PT ;  /* 0x000000060200720c */ /* 0x000fe40003f64070 */
[----:B------:R1:W-:Y:S01]  /*5850*/  STL [R1+0x8], R0 ;  /* 0x0000080001007387 */ /* 0x0003e20000100800 */
[----:B------:R-:W-:Y:S01]  /*5860*/  IMAD.HI.U32 R22, R9, R21, RZ ;  /* 0x0000001509167227 */ /* 0x000fe200078e00ff */
[----:B------:R-:W-:-:S03]  /*5870*/  IADD3 R18, -R18, RZ, RZ ;  /* 0x000000ff12127210 */ /* 0x000fc60007ffe1ff */
[--C-:B------:R-:W-:Y:S01]  /*5880*/  @!P2 IMAD.IADD R15, R15, 0x1, -R2.reuse ;  /* 0x000000010f0fa824 */ /* 0x100fe200078e0a02 */
[----:B------:R-:W-:Y:S01]  /*5890*/  ISETP.GE.AND P2, PT, R11, RZ, PT ;  /* 0x000000ff0b00720c */ /* 0x000fe20003f46270 */
[----:B------:R-:W-:Y:S01]  /*58a0*/  @!P0 IMAD.IADD R7, R7, 0x1, -R2 ;  /* 0x0000000107078824 */ /* 0x000fe200078e0a02 */
[----:B------:R-:W-:Y:S01]  /*58b0*/  IABS R11, R10 ;  /* 0x0000000a000b7213 */ /* 0x000fe20000000000 */
[----:B0-----:R-:W-:Y:S02]  /*58c0*/  IMAD.MOV.U32 R5, RZ, RZ, R19 ;  /* 0x000000ffff057224 */ /* 0x001fe400078e0013 */
[----:B-1----:R-:W-:Y:S02]  /*58d0*/  IMAD.MOV.U32 R0, RZ, RZ, R16 ;  /* 0x000000ffff007224 */ /* 0x002fe400078e0010 */
[----:B------:R-:W-:Y:S01]  /*58e0*/  @!P3 IMAD.IADD R6, R6, 0x1, -R2 ;  /* 0x000000010606b824 */ /* 0x000fe200078e0a02 */
[----:B------:R-:W-:Y:S01]  /*58f0*/  ISETP.GT.U32.AND P3, PT, R2, R15, PT ;  /* 0x0000000f0200720c */ /* 0x000fe20003f64070 */
[----:B------:R-:W-:Y:S01]  /*5900*/  @!P1 IMAD.MOV R0, RZ, RZ, -R0 ;  /* 0x000000ffff009224 */ /* 0x000fe200078e0a00 */
[----:B------:R-:W-:Y:S01]  /*5910*/  ISETP.GE.AND P1, PT, R4, RZ, PT ;  /* 0x000000ff0400720c */ /* 0x000fe20003f26270 */
[C---:B------:R-:W-:Y:S01]  /*5920*/  IMAD R4, R2.reuse, R18, R17 ;  /* 0x0000001202047224 */ /* 0x040fe200078e0211 */
[----:B------:R-:W-:Y:S01]  /*5930*/  ISETP.GT.U32.AND P4, PT, R2, R6, PT ;  /* 0x000000060200720c */ /* 0x000fe20003f84070 */
[----:B------:R-:W-:Y:S01]  /*5940*/  @!P6 IMAD.MOV R5, RZ, RZ, -R5 ;  /* 0x000000ffff05e224 */ /* 0x000fe200078e0a05 */
[----:B------:R-:W-:Y:S01]  /*5950*/  LOP3.LUT R17, R8, 0x34, RZ, 0xfc, !PT ;  /* 0x0000003408117812 */ /* 0x000fe200078efcff */
[----:B------:R-:W-:Y:S01]  /*5960*/  IMAD.MOV R22, RZ, RZ, -R22 ;  /* 0x000000ffff167224 */ /* 0x000fe200078e0a16 */
[C---:B------:R-:W-:Y:S01]  /*5970*/  ISETP.GT.U32.AND P0, PT, R2.reuse, R4, PT ;  /* 0x000000040200720c */ /* 0x040fe20003f04070 */
[----:B------:R-:W-:Y:S01]  /*5980*/  IMAD.HI.U32 R16, R9, R11, RZ ;  /* 0x0000000b09107227 */ /* 0x000fe200078e00ff */
[----:B------:R0:W-:Y:S03]  /*5990*/  STL [R1+0x4], R5 ;  /* 0x0000040501007387 */ /* 0x0001e60000100800 */
[----:B------:R-:W-:Y:S01]  /*59a0*/  IMAD R14, R2, R22, R21 ;  /* 0x00000016020e7224 */ /* 0x000fe200078e0215 */
[----:B------:R1:W-:Y:S01]  /*59b0*/  STL [R1], R0 ;  /* 0x0000000001007387 */ /* 0x0003e20000100800 */
[----:B------:R-:W-:-:S02]  /*59c0*/  IMAD.MOV R16, RZ, RZ, -R16 ;  /* 0x000000ffff107224 */ /* 0x000fc400078e0a10 */
[--C-:B------:R-:W-:Y:S01]  /*59d0*/  @!P4 IMAD.IADD R6, R6, 0x1, -R2.reuse ;  /* 0x000000010606c824 */ /* 0x100fe200078e0a02 */
[----:B------:R-:W-:Y:S01]  /*59e0*/  ISETP.GT.U32.AND P6, PT, R2, R14, PT ;  /* 0x0000000e0200720c */ /* 0x000fe20003fc4070 */
[--C-:B------:R-:W-:Y:S01]  /*59f0*/  @!P3 IMAD.IADD R15, R15, 0x1, -R2.reuse ;  /* 0x000000010f0fb824 */ /* 0x100fe200078e0a02 */
[----:B------:R-:W-:Y:S01]  /*5a00*/  ISETP.GE.AND P4, PT, R3, RZ, PT ;  /* 0x000000ff0300720c */ /* 0x000fe20003f86270 */
[----:B0-----:R-:W-:Y:S01]  /*5a10*/  IMAD.MOV.U32 R5, RZ, RZ, R7 ;  /* 0x000000ffff057224 */ /* 0x001fe200078e0007 */
[----:B------:R-:W-:Y:S01]  /*5a20*/  ISETP.GE.AND P3, PT, R12, RZ, PT ;  /* 0x000000ff0c00720c */ /* 0x000fe20003f66270 */
[--C-:B------:R-:W-:Y:S01]  /*5a30*/  @!P0 IMAD.IADD R4, R4, 0x1, -R2.reuse ;  /* 0x0000000104048824 */ /* 0x100fe200078e0a02 */
[----:B------:R-:W-:Y:S01]  /*5a40*/  LOP3.LUT R7, R8, 0x32, RZ, 0xfc, !PT ;  /* 0x0000003208077812 */ /* 0x000fe200078efcff */
[----:B------:R-:W-:Y:S02]  /*5a50*/  @!P5 IMAD.MOV R5, RZ, RZ, -R5 ;  /* 0x000000ffff05d224 */ /* 0x000fe400078e0a05 */
[C---:B------:R-:W-:Y:S01]  /*5a60*/  IMAD R3, R2.reuse, R16, R11 ;  /* 0x0000001002037224 */ /* 0x040fe200078e020b */
[----:B------:R-:W-:Y:S01]  /*5a70*/  ISETP.GT.U32.AND P5, PT, R2, R4, PT ;  /* 0x000000040200720c */ /* 0x000fe20003fa4070 */
[----:B-1----:R-:W-:Y:S01]  /*5a80*/  IMAD.MOV.U32 R0, RZ, RZ, R15 ;  /* 0x000000ffff007224 */ /* 0x002fe200078e000f */
[----:B------:R-:W-:Y:S01]  /*5a90*/  LOP3.LUT R11, R8, 0x38, RZ, 0xfc, !PT ;  /* 0x00000038080b7812 */ /* 0x000fe200078efcff */
[----:B------:R-:W-:Y:S01]  /*5aa0*/  @!P6 IMAD.IADD R14, R14, 0x1, -R2 ;  /* 0x000000010e0ee824 */ /* 0x000fe200078e0a02 */
[----:B------:R-:W-:Y:S01]  /*5ab0*/  ISETP.GE.AND P6, PT, R10, RZ, PT ;  /* 0x000000ff0a00720c */ /* 0x000fe20003fc6270 */
[----:B------:R-:W-:Y:S01]  /*5ac0*/  @!P2 IMAD.MOV R0, RZ, RZ, -R0 ;  /* 0x000000ffff00a224 */ /* 0x000fe200078e0a00 */
[----:B------:R-:W-:-:S02]  /*5ad0*/  IABS R15, R11 ;  /* 0x0000000b000f7213 */ /* 0x000fc40000000000 */
[----:B------:R-:W-:Y:S02]  /*5ae0*/  ISETP.GT.U32.AND P2, PT, R2, R14, PT ;  /* 0x0000000e0200720c */ /* 0x000fe40003f44070 */
[----:B------:R-:W-:Y:S01]  /*5af0*/  LOP3.LUT R10, R8, 0x36, RZ, 0xfc, !PT ;  /* 0x00000036080a7812 */ /* 0x000fe200078efcff */
[----:B------:R-:W-:Y:S01]  /*5b00*/  IMAD.HI.U32 R12, R9, R15, RZ ;  /* 0x0000000f090c7227 */ /* 0x000fe200078e00ff */
[----:B------:R0:W-:Y:S01]  /*5b10*/  STL [R1+0x74], R0 ;  /* 0x0000740001007387 */ /* 0x0001e20000100800 */
[----:B------:R-:W-:Y:S02]  /*5b20*/  IABS R18, R7 ;  /* 0x0000000700127213 */ /* 0x000fe40000000000 */
[----:B------:R-:W-:Y:S01]  /*5b30*/  @!P5 IMAD.IADD R4, R4, 0x1, -R2 ;  /* 0x000000010404d824 */ /* 0x000fe200078e0a02 */
[----:B------:R-:W-:Y:S01]  /*5b40*/  ISETP.GT.U32.AND P5, PT, R2, R3, PT ;  /* 0x000000030200720c */ /* 0x000fe20003fa4070 */
[----:B------:R-:W-:Y:S01]  /*5b50*/  IMAD.MOV R12, RZ, RZ, -R12 ;  /* 0x000000ffff0c7224 */ /* 0x000fe200078e0a0c */
[----:B------:R-:W-:Y:S01]  /*5b60*/  IABS R16, R10 ;  /* 0x0000000a00107213 */ /* 0x000fe20000000000 */
[----:B------:R-:W-:Y:S01]  /*5b70*/  STL [R1+0x78], R5 ;  /* 0x0000780501007387 */ /* 0x000fe20000100800 */
[----:B------:R-:W-:Y:S01]  /*5b80*/  ISETP.GE.AND P0, PT, R11, RZ, PT ;  /* 0x000000ff0b00720c */ /* 0x000fe20003f06270 */
[----:B------:R-:W-:Y:S01]  /*5b90*/  @!P2 IMAD.IADD R14, R14, 0x1, -R2 ;  /* 0x000000010e0ea824 */ /* 0x000fe200078e0a02 */
[----:B------:R-:W-:Y:S01]  /*5ba0*/  ISETP.GE.AND P2, PT, R17, RZ, PT ;  /* 0x000000ff1100720c */ /* 0x000fe20003f46270 */
[----:B0-----:R-:W-:Y:S01]  /*5bb0*/  IMAD.MOV.U32 R0, RZ, RZ, R6 ;  /* 0x000000ffff007224 */ /* 0x001fe200078e0006 */
[----:B------:R-:W-:Y:S01]  /*5bc0*/  IABS R17, R17 ;  /* 0x0000001100117213 */ /* 0x000fe20000000000 */
[----:B------:R-:W-:Y:S01]  /*5bd0*/  IMAD R15, R2, R12, R15 ;  /* 0x0000000c020f7224 */ /* 0x000fe200078e020f */
[----:B------:R-:W-:Y:S01]  /*5be0*/  LOP3.LUT R11, R8, 0x30, RZ, 0xfc, !PT ;  /* 0x00000030080b7812 */ /* 0x000fe200078efcff */
[----:B------:R-:W-:Y:S01]  /*5bf0*/  @!P1 IMAD.MOV R0, RZ, RZ, -R0 ;  /* 0x000000ffff009224 */ /* 0x000fe200078e0a00 */
[----:B------:R-:W-:Y:S01]  /*5c00*/  ISETP.GE.AND P1, PT, R10, RZ, PT ;  /* 0x000000ff0a00720c */ /* 0x000fe20003f26270 */
[----:B------:R-:W-:Y:S01]  /*5c10*/  @!P5 IMAD.IADD R3, R3, 0x1, -R2 ;  /* 0x000000010303d824 */ /* 0x000fe200078e0a02 */
[----:B------:R-:W-:Y:S01]  /*5c20*/  IABS R19, R11 ;  /* 0x0000000b00137213 */ /* 0x000fe20000000000 */
[----:B------:R-:W-:Y:S01]  /*5c30*/  IMAD.HI.U32 R10, R9, R16, RZ ;  /* 0x00000010090a7227 */ /* 0x000fe200078e00ff */
[----:B------:R0:W-:Y:S01]  /*5c40*/  STL [R1+0x90], R0 ;  /* 0x0000900001007387 */ /* 0x0001e20000100800 */
[----:B------:R-:W-:-:S02]  /*5c50*/  LOP3.LUT R12, R8, 0x2e, RZ, 0xfc, !PT ;  /* 0x0000002e080c7812 */ /* 0x000fc400078efcff */
[C---:B------:R-:W-:Y:S01]  /*5c60*/  ISETP.GT.U32.AND P5, PT, R2.reuse, R3, PT ;  /* 0x000000030200720c */ /* 0x040fe20003fa4070 */
[----:B------:R-:W-:Y:S02]  /*5c70*/  IMAD.MOV R10, RZ, RZ, -R10 ;  /* 0x000000ffff0a7224 */ /* 0x000fe400078e0a0a */
[----:B------:R-:W-:Y:S01]  /*5c80*/  @!P3 IMAD.MOV R14, RZ, RZ, -R14 ;  /* 0x000000ffff0eb224 */ /* 0x000fe200078e0a0e */
[C---:B------:R-:W-:Y:S01]  /*5c90*/  ISETP.GT.U32.AND P3, PT, R2.reuse, R15, PT ;  /* 0x0000000f0200720c */ /* 0x040fe20003f64070 */
[----:B------:R-:W-:Y:S02]  /*5ca0*/  IMAD R16, R2, R10, R16 ;  /* 0x0000000a02107224 */ /* 0x000fe400078e0210 */
[----:B0-----:R-:W-:Y:S01]  /*5cb0*/  IMAD.MOV.U32 R0, RZ, RZ, R4 ;  /* 0x000000ffff007224 */ /* 0x001fe200078e0004 */
[----:B------:R0:W-:Y:S01]  /*5cc0*/  STL [R1+0x764], R14 ;  /* 0x0007640e01007387 */ /* 0x0001e20000100800 */
[----:B------:R-:W-:Y:S01]  /*5cd0*/  IMAD.HI.U32 R10, R9, R18, RZ ;  /* 0x00000012090a7227 */ /* 0x000fe200078e00ff */
[----:B------:R-:W-:-:S03]  /*5ce0*/  IABS R4, R12 ;  /* 0x0000000c00047213 */ /* 0x000fc60000000000 */
[----:B------:R-:W-:Y:S01]  /*5cf0*/  @!P4 IMAD.MOV R0, RZ, RZ, -R0 ;  /* 0x000000ffff00c224 */ /* 0x000fe200078e0a00 */
[----:B------:R-:W-:Y:S01]  /*5d00*/  ISETP.GT.U32.AND P4, PT, R2, R16, PT ;  /* 0x000000100200720c */ /* 0x000fe20003f84070 */
[----:B------:R-:W-:Y:S02]  /*5d10*/  IMAD.MOV R10, RZ, RZ, -R10 ;  /* 0x000000ffff0a7224 */ /* 0x000fe400078e0a0a */
[----:B------:R-:W-:Y:S01]  /*5d20*/  @!P5 IMAD.IADD R3, R3, 0x1, -R2 ;  /* 0x000000010303d824 */ /* 0x000fe200078e0a02 */
[----:B------:R1:W-:Y:S01]  /*5d30*/  STL [R1+0x64], R0 ;  /* 0x0000640001007387 */ /* 0x0003e20000100800 */
[----:B------:R-:W-:Y:S01]  /*5d40*/  IMAD.HI.U32 R6, R9, R17, RZ ;  /* 0x0000001109067227 */ /* 0x000fe200078e00ff */
[----:B0-----:R-:W-:-:S03]  /*5d50*/  LOP3.LUT R14, R8, 0x1a, RZ, 0xfc, !PT ;  /* 0x0000001a080e7812 */ /* 0x001fc600078efcff */
[----:B------:R-:W-:Y:S01]  /*5d60*/  IMAD R18, R2, R10, R18 ;  /* 0x0000000a02127224 */ /* 0x000fe200078e0212 */
[----:B------:R-:W-:Y:S01]  /*5d70*/  LOP3.LUT R10, R8, 0x2a, RZ, 0xfc, !PT ;  /* 0x0000002a080a7812 */ /* 0x000fe200078efcff */
[----:B------:R-:W-:Y:S01]  /*5d80*/  @!P3 IMAD.IADD R15, R15, 0x1, -R2 ;  /* 0x000000010f0fb824 */ /* 0x000fe200078e0a02 */
[----:B------:R-:W-:Y:S01]  /*5d90*/  IABS R26, R14 ;  /* 0x0000000e001a7213 */ /* 0x000fe20000000000 */
[----:B------:R-:W-:Y:S02]  /*5da0*/  IMAD.MOV R6, RZ, RZ, -R6 ;  /* 0x000000ffff067224 */ /* 0x000fe400078e0a06 */
[----:B-1----:R-:W-:Y:S01]  /*5db0*/  IMAD.MOV.U32 R0, RZ, RZ, R3 ;  /* 0x000000ffff007224 */ /* 0x002fe200078e0003 */
[C---:B------:R-:W-:Y:S01]  /*5dc0*/  ISETP.GT.U32.AND P3, PT, R2.reuse, R15, PT ;  /* 0x0000000f0200720c */ /* 0x040fe20003f64070 */
[C---:B------:R-:W-:Y:S01]  /*5dd0*/  IMAD R17, R2.reuse, R6, R17 ;  /* 0x0000000602117224 */ /* 0x040fe200078e0211 */
[----:B------:R-:W-:Y:S01]  /*5de0*/  IABS R3, R10 ;  /* 0x0000000a00037213 */ /* 0x000fe20000000000 */
[----:B------:R-:W-:Y:S01]  /*5df0*/  @!P6 IMAD.MOV R0, RZ, RZ, -R0 ;  /* 0x000000ffff00e224 */ /* 0x000fe200078e0a00 */
[C---:B------:R-:W-:Y:S01]  /*5e00*/  ISETP.GT.U32.AND P6, PT, R2.reuse, R18, PT ;  /* 0x000000120200720c */ /* 0x040fe20003fc4070 */
[----:B------:R-:W-:Y:S01]  /*5e10*/  IMAD.HI.U32 R6, R9, R19, RZ ;  /* 0x0000001309067227 */ /* 0x000fe200078e00ff */
[----:B------:R-:W-:-:S02]  /*5e20*/  ISETP.GT.U32.AND P5, PT, R2, R17, PT ;  /* 0x000000110200720c */ /* 0x000fc40003fa4070 */
[----:B------:R-:W-:Y:S01]  /*5e30*/  STL [R1+0x6c], R0 ;  /* 0x00006c0001007387 */ /* 0x000fe20000100800 */
[----:B------:R-:W-:Y:S02]  /*5e40*/  @!P4 IMAD.IADD R16, R16, 0x1, -R2 ;  /* 0x000000011010c824 */ /* 0x000fe400078e0a02 */
[----:B------:R-:W-:Y:S02]  /*5e50*/  IMAD.MOV R6, RZ, RZ, -R6 ;  /* 0x000000ffff067224 */ /* 0x000fe400078e0a06 */
[----:B------:R-:W-:Y:S01]  /*5e60*/  IMAD.HI.U32 R21, R9, R4, RZ ;  /* 0x0000000409157227 */ /* 0x000fe200078e00ff */
[----:B------:R-:W-:-:S03]  /*5e70*/  ISETP.GT.U32.AND P4, PT, R2, R16, PT ;  /* 0x000000100200720c */ /* 0x000fc60003f84070 */
[----:B------:R-:W-:Y:S01]  /*5e80*/  IMAD R19, R2, R6, R19 ;  /* 0x0000000602137224 */ /* 0x000fe200078e0213 */
[----:B------:R-:W-:Y:S01]  /*5e90*/  LOP3.LUT R6, R8, 0x2c, RZ, 0xfc, !PT ;  /* 0x0000002c08067812 */ /* 0x000fe200078efcff */
[----:B------:R-:W-:Y:S02]  /*5ea0*/  IMAD.MOV R21, RZ, RZ, -R21 ;  /* 0x000000ffff157224 */ /* 0x000fe400078e0a15 */
[--C-:B------:R-:W-:Y:S01]  /*5eb0*/  @!P3 IMAD.IADD R15, R15, 0x1, -R2.reuse ;  /* 0x000000010f0fb824 */ /* 0x100fe200078e0a02 */
[----:B------:R-:W-:Y:S01]  /*5ec0*/  IABS R20, R6 ;  /* 0x0000000600147213 */ /* 0x000fe20000000000 */
[----:B------:R-:W-:Y:S01]  /*5ed0*/  @!P6 IMAD.IADD R18, R18, 0x1, -R2 ;  /* 0x000000011212e824 */ /* 0x000fe200078e0a02 */
[C---:B------:R-:W-:Y:S01]  /*5ee0*/  ISETP.GT.U32.AND P3, PT, R2.reuse, R19, PT ;  /* 0x000000130200720c */ /* 0x040fe20003f64070 */
[C---:B------:R-:W-:Y:S01]  /*5ef0*/  IMAD R4, R2.reuse, R21, R4 ;  /* 0x0000001502047224 */ /* 0x040fe200078e0204 */
[----:B------:R-:W-:Y:S01]  /*5f00*/  ISETP.GE.AND P6, PT, R7, RZ, PT ;  /* 0x000000ff0700720c */ /* 0x000fe20003fc6270 */
[----:B------:R-:W-:Y:S01]  /*5f10*/  @!P0 IMAD.MOV R15, RZ, RZ, -R15 ;  /* 0x000000ffff0f8224 */ /* 0x000fe200078e0a0f */
[----:B------:R-:W-:Y:S01]  /*5f20*/  ISETP.GT.U32.AND P0, PT, R2, R18, PT ;  /* 0x000000120200720c */ /* 0x000fe20003f04070 */
[----:B------:R-:W-:-:S02]  /*5f30*/  @!P5 IMAD.IADD R17, R17, 0x1, -R2 ;  /* 0x000000011111d824 */ /* 0x000fc400078e0a02 */
[C---:B------:R-:W-:Y:S01]  /*5f40*/  IMAD.HI.U32 R21, R9.reuse, R20, RZ ;  /* 0x0000001409157227 */ /* 0x040fe200078e00ff */
[----:B------:R0:W-:Y:S02]  /*5f50*/  STL [R1+0x75c], R15 ;  /* 0x00075c0f01007387 */ /* 0x0001e40000100800 */
[----:B------:R-:W-:Y:S01]  /*5f60*/  ISETP.GT.U32.AND P5, PT, R2, R17, PT ;  /* 0x000000110200720c */ /* 0x000fe20003fa4070 */
[----:B------:R-:W-:Y:S01]  /*5f70*/  @!P4 IMAD.IADD R16, R16, 0x1, -R2 ;  /* 0x000000011010c824 */ /* 0x000fe200078e0a02 */
[----:B------:R-:W-:Y:S01]  /*5f80*/  ISETP.GT.U32.AND P4, PT, R2, R4, PT ;  /* 0x000000040200720c */ /* 0x000fe20003f84070 */
[----:B------:R-:W-:-:S04]  /*5f90*/  IMAD.HI.U32 R22, R9, R3, RZ ;  /* 0x0000000309167227 */ /* 0x000fc800078e00ff */
[----:B------:R-:W-:Y:S01]  /*5fa0*/  IMAD.MOV R21, RZ, RZ, -R21 ;  /* 0x000000ffff157224 */ /* 0x000fe200078e0a15 */
[----:B0-----:R-:W-:Y:S01]  /*5fb0*/  LOP3.LUT R15, R8, 0x6, RZ, 0xfc, !PT ;  /* 0x00000006080f7812 */ /* 0x001fe200078efcff */
[----:B------:R-:W-:Y:S02]  /*5fc0*/  IMAD.MOV R22, RZ, RZ, -R22 ;  /* 0x000000ffff167224 */ /* 0x000fe400078e0a16 */
[----:B------:R-:W-:Y:S02]  /*5fd0*/  IMAD R7, R2, R21, R20 ;  /* 0x0000001502077224 */ /* 0x000fe400078e0214 */
[--C-:B------:R-:W-:Y:S01]  /*5fe0*/  @!P3 IMAD.IADD R19, R19, 0x1, -R2.reuse ;  /* 0x000000011313b824 */ /* 0x100fe200078e0a02 */
[----:B------:R-:W-:Y:S01]  /*5ff0*/  ISETP.GE.AND P3, PT, R12, RZ, PT ;  /* 0x000000ff0c00720c */ /* 0x000fe20003f66270 */
[----:B------:R-:W-:Y:S01]  /*6000*/  IMAD R3, R2, R22, R3 ;  /* 0x0000001602037224 */ /* 0x000fe200078e0203 */
[----:B------:R-:W-:Y:S01]  /*6010*/  LOP3.LUT R12, R8, 0x28, RZ, 0xfc, !PT ;  /* 0x00000028080c7812 */ /* 0x000fe200078efcff */
[--C-:B------:R-:W-:Y:S01]  /*6020*/  @!P0 IMAD.IADD R18, R18, 0x1, -R2.reuse ;  /* 0x0000000112128824 */ /* 0x100fe200078e0a02 */
[----:B------:R-:W-:Y:S01]  /*6030*/  ISETP.GT.U32.AND P0, PT, R2, R7, PT ;  /* 0x000000070200720c */ /* 0x000fe20003f04070 */
[----:B------:R-:W-:Y:S01]  /*6040*/  @!P4 IMAD.IADD R4, R4, 0x1, -R2 ;  /* 0x000000010404c824 */ /* 0x000fe200078e0a02 */
[C---:B------:R-:W-:Y:S01]  /*6050*/  ISETP.GT.U32.AND P4, PT, R2.reuse, R19, PT ;  /* 0x000000130200720c */ /* 0x040fe20003f84070 */
[----:B------:R-:W-:Y:S01]  /*6060*/  @!P6 IMAD.MOV R18, RZ, RZ, -R18 ;  /* 0x000000ffff12e224 */ /* 0x000fe200078e0a12 */
[C---:B------:R-:W-:Y:S01]  /*6070*/  ISETP.GT.U32.AND P6, PT, R2.reuse, R3, PT ;  /* 0x000000030200720c */ /* 0x040fe20003fc4070 */
[----:B------:R-:W-:Y:S01]  /*6080*/  @!P5 IMAD.IADD R17, R17, 0x1, -R2 ;  /* 0x000000011111d824 */ /* 0x000fe200078e0a02 */
[----:B------:R-:W-:Y:S01]  /*6090*/  ISETP.GE.AND P5, PT, R11, RZ, PT ;  /* 0x000000ff0b00720c */ /* 0x000fe20003fa6270 */
[----:B------:R-:W-:Y:S01]  /*60a0*/  @!P1 IMAD.MOV R16, RZ, RZ, -R16 ;  /* 0x000000ffff109224 */ /* 0x000fe200078e0a10 */
[----:B------:R-:W-:Y:S01]  /*60b0*/  ISETP.GT.U32.AND P1, PT, R2, R4, PT ;  /* 0x000000040200720c */ /* 0x000fe20003f24070 */
[----:B------:R-:W-:Y:S01]  /*60c0*/  @!P2 IMAD.MOV R17, RZ, RZ, -R17 ;  /* 0x000000ffff11a224 */ /* 0x000fe200078e0a11 */
[----:B------:R-:W-:-:S02]  /*60d0*/  IABS R20, R12 ;  /* 0x0000000c00147213 */ /* 0x000fc40000000000 */
[----:B------:R-:W-:Y:S01]  /*60e0*/  ISETP.GE.AND P2, PT, R6, RZ, PT ;  /* 0x000000ff0600720c */ /* 0x000fe20003f46270 */
[----:B------:R-:W-:Y:S01]  /*60f0*/  @!P0 IMAD.IADD R7, R7, 0x1, -R2 ;  /* 0x0000000107078824 */ /* 0x000fe200078e0a02 */
[----:B------:R-:W-:Y:S01]  /*6100*/  LOP3.LUT R11, R8, 0x26, RZ, 0xfc, !PT ;  /* 0x00000026080b7812 */ /* 0x000fe200078efcff */
[----:B------:R-:W-:Y:S01]  /*6110*/  IMAD.MOV.U32 R6, RZ, RZ, R20 ;  /* 0x000000ffff067224 */ /* 0x000fe200078e0014 */
[----:B------:R-:W-:Y:S01]  /*6120*/  STL [R1+0x760], R16 ;  /* 0x0007601001007387 */ /* 0x000fe20000100800 */
[--C-:B------:R-:W-:Y:S01]  /*6130*/  @!P4 IMAD.IADD R19, R19, 0x1, -R2.reuse ;  /* 0x000000011313c824 */ /* 0x100fe200078e0a02 */
[----:B------:R-:W-:Y:S01]  /*6140*/  ISETP.GE.AND P4, PT, R10, RZ, PT ;  /* 0x000000ff0a00720c */ /* 0x000fe20003f86270 */
[--C-:B------:R-:W-:Y:S01]  /*6150*/  @!P6 IMAD.IADD R3, R3, 0x1, -R2.reuse ;  /* 0x000000010303e824 */ /* 0x100fe200078e0a02 */
[----:B------:R-:W-:Y:S01]  /*6160*/  ISETP.GT.U32.AND P6, PT, R2, R7, PT ;  /* 0x000000070200720c */ /* 0x000fe20003fc4070 */
[C---:B------:R-:W-:Y:S01]  /*6170*/  IMAD.HI.U32 R10, R9.reuse, R6, RZ ;  /* 0x00000006090a7227 */ /* 0x040fe200078e00ff */
[----:B------:R-:W-:Y:S01]  /*6180*/  IABS R21, R11 ;  /* 0x0000000b00157213 */ /* 0x000fe20000000000 */
[----:B------:R-:W-:Y:S01]  /*6190*/  STL [R1+0x768], R17 ;  /* 0x0007681101007387 */ /* 0x000fe20000100800 */
[----:B------:R-:W-:Y:S01]  /*61a0*/  LOP3.LUT R22, R8, 0x22, RZ, 0xfc, !PT ;  /* 0x0000002208167812 */ /* 0x000fe200078efcff */
[----:B------:R-:W-:Y:S01]  /*61b0*/  @!P5 IMAD.MOV R19, RZ, RZ, -R19 ;  /* 0x000000ffff13d224 */ /* 0x000fe200078e0a13 */
[----:B------:R-:W-:Y:S01]  /*61c0*/  ISETP.GT.U32.AND P5, PT, R2, R3, PT ;  /* 0x000000030200720c */ /* 0x000fe20003fa4070 */
[----:B------:R-:W-:Y:S01]  /*61d0*/  @!P1 IMAD.IADD R4, R4, 0x1, -R2 ;  /* 0x0000000104049824 */ /* 0x000fe200078e0a02 */
[----:B------:R-:W-:Y:S01]  /*61e0*/  MOV R20, R21 ;  /* 0x0000001500147202 */ /* 0x000fe20000000f00 */
[----:B------:R-:W-:Y:S01]  /*61f0*/  IMAD.MOV R10, RZ, RZ, -R10 ;  /* 0x000000ffff0a7224 */ /* 0x000fe200078e0a0a */
[----:B------:R-:W-:Y:S01]  /*6200*/  ISETP.GE.AND P1, PT, R12, RZ, PT ;  /* 0x000000ff0c00720c */ /* 0x000fe20003f26270 */
[----:B------:R-:W-:Y:S01]  /*6210*/  IMAD.MOV.U32 R0, RZ, RZ, R4 ;  /* 0x000000ffff007224 */ /* 0x000fe200078e0004 */
[----:B------:R-:W-:Y:S01]  /*6220*/  STL [R1+0x76c], R18 ;  /* 0x00076c1201007387 */ /* 0x000fe20000100800 */
[----:B------:R-:W-:Y:S01]  /*6230*/  IMAD R6, R2, R10, R6 ;  /* 0x0000000a02067224 */ /* 0x000fe200078e0206 */
[C---:B------:R-:W-:Y:S01]  /*6240*/  LOP3.LUT R21, R8.reuse, 0x24, RZ, 0xfc, !PT ;  /* 0x0000002408157812 */ /* 0x040fe200078efcff */
[----:B------:R-:W-:Y:S01]  /*6250*/  IMAD.HI.U32 R12, R9, R20, RZ ;  /* 0x00000014090c7227 */ /* 0x000fe200078e00ff */
[----:B------:R-:W-:Y:S01]  /*6260*/  STL [R1+0x770], R19 ;  /* 0x0007701301007387 */ /* 0x000fe20000100800 */
[----:B------:R-:W-:-:S02]  /*6270*/  LOP3.LUT R4, R8, 0x20, RZ, 0xfc, !PT ;  /* 0x0000002008047812 */ /* 0x000fc400078efcff */
[----:B------:R-:W-:Y:S01]  /*6280*/  @!P3 IMAD.MOV R0, RZ, RZ, -R0 ;  /* 0x000000ffff00b224 */ /* 0x000fe200078e0a00 */
[----:B------:R-:W-:Y:S01]  /*6290*/  ISETP.GE.AND P3, PT, R21, RZ, PT ;  /* 0x000000ff1500720c */ /* 0x000fe20003f66270 */
[----:B------:R-:W-:Y:S01]  /*62a0*/  @!P6 IMAD.IADD R7, R7, 0x1, -R2 ;  /* 0x000000010707e824 */ /* 0x000fe200078e0a02 */
[C---:B------:R-:W-:Y:S01]  /*62b0*/  ISETP.GT.U32.AND P6, PT, R2.reuse, R6, PT ;  /* 0x000000060200720c */ /* 0x040fe20003fc4070 */
[----:B------:R-:W-:Y:S01]  /*62c0*/  IMAD.MOV R12, RZ, RZ, -R12 ;  /* 0x000000ffff0c7224 */ /* 0x000fe200078e0a0c */
[----:B------:R0:W-:Y:S01]  /*62d0*/  STL [R1+0x2c], R0 ;  /* 0x00002c0001007387 */ /* 0x0001e20000100800 */
[----:B------:R-:W-:Y:S01]  /*62e0*/  @!P5 IMAD.IADD R3, R3, 0x1, -R2 ;  /* 0x000000010303d824 */ /* 0x000fe200078e0a02 */
[----:B------:R-:W-:Y:S01]  /*62f0*/  IABS R21, R21 ;  /* 0x0000001500157213 */ /* 0x000fe20000000000 */
[----:B------:R-:W-:Y:S01]  /*6300*/  IMAD R20, R2, R12, R20 ;  /* 0x0000000c02147224 */ /* 0x000fe200078e0214 */
[----:B------:R-:W-:Y:S01]  /*6310*/  ISETP.GE.AND P5, PT, R22, RZ, PT ;  /* 0x000000ff1600720c */ /* 0x000fe20003fa6270 */
[----:B------:R-:W-:Y:S01]  /*6320*/  IMAD.MOV.U32 R5, RZ, RZ, R7 ;  /* 0x000000ffff057224 */ /* 0x000fe200078e0007 */
[----:B------:R-:W-:Y:S01]  /*6330*/  IABS R22, R22 ;  /* 0x0000001600167213 */ /* 0x000fe20000000000 */
[----:B------:R-:W-:Y:S01]  /*6340*/  IMAD.HI.U32 R7, R9, R21, RZ ;  /* 0x0000001509077227 */ /* 0x000fe200078e00ff */
[----:B------:R-:W-:-:S02]  /*6350*/  ISETP.GE.AND P0, PT, R11, RZ, PT ;  /* 0x000000ff0b00720c */ /* 0x000fc40003f06270 */
[C---:B------:R-:W-:Y:S01]  /*6360*/  LOP3.LUT R11, R8.reuse, 0x1c, RZ, 0xfc, !PT ;  /* 0x0000001c080b7812 */ /* 0x040fe200078efcff */
[----:B0-----:R-:W-:Y:S01]  /*6370*/  IMAD.MOV.U32 R0, RZ, RZ, R3 ;  /* 0x000000ffff007224 */ /* 0x001fe200078e0003 */
[----:B------:R-:W-:Y:S01]  /*6380*/  LOP3.LUT R10, R8, 0x1e, RZ, 0xfc, !PT ;  /* 0x0000001e080a7812 */ /* 0x000fe200078efcff */
[----:B------:R-:W-:Y:S01]  /*6390*/  @!P6 IMAD.IADD R6, R6, 0x1, -R2 ;  /* 0x000000010606e824 */ /* 0x000fe200078e0a02 */
[----:B------:R-:W-:Y:S01]  /*63a0*/  IABS R25, R11 ;  /* 0x0000000b00197213 */ /* 0x000fe20000000000 */
[----:B------:R-:W-:Y:S01]  /*63b0*/  @!P4 IMAD.MOV R0, RZ, RZ, -R0 ;  /* 0x000000ffff00c224 */ /* 0x000fe200078e0a00 */
[C---:B------:R-:W-:Y:S01]  /*63c0*/  ISETP.GT.U32.AND P4, PT, R2.reuse, R20, PT ;  /* 0x000000140200720c */ /* 0x040fe20003f84070 */
[----:B------:R-:W-:Y:S01]  /*63d0*/  @!P2 IMAD.MOV R5, RZ, RZ, -R5 ;  /* 0x000000ffff05a224 */ /* 0x000fe200078e0a05 */
[----:B------:R-:W-:Y:S01]  /*63e0*/  ISETP.GT.U32.AND P6, PT, R2, R6, PT ;  /* 0x000000060200720c */ /* 0x000fe20003fc4070 */
[----:B------:R-:W-:Y:S01]  /*63f0*/  IMAD.HI.U32 R3, R9, R22, RZ ;  /* 0x0000001609037227 */ /* 0x000fe200078e00ff */
[----:B------:R-:W-:-:S02]  /*6400*/  ISETP.GE.AND P2, PT, R4, RZ, PT ;  /* 0x000000ff0400720c */ /* 0x000fc40003f46270 */
[----:B------:R-:W-:Y:S01]  /*6410*/  IABS R4, R4 ;  /* 0x0000000400047213 */ /* 0x000fe20000000000 */
[----:B------:R-:W-:Y:S01]  /*6420*/  IMAD.MOV R7, RZ, RZ, -R7 ;  /* 0x000000ffff077224 */ /* 0x000fe200078e0a07 */
[----:B------:R0:W-:Y:S01]  /*6430*/  STL [R1+0x34], R5 ;  /* 0x0000340501007387 */ /* 0x0001e20000100800 */
[----:B------:R-:W-:Y:S01]  /*6440*/  IMAD.MOV R3, RZ, RZ, -R3 ;  /* 0x000000ffff037224 */ /* 0x000fe200078e0a03 */
[----:B------:R-:W-:Y:S01]  /*6450*/  IABS R24, R10 ;  /* 0x0000000a00187213 */ /* 0x000fe20000000000 */
[C---:B------:R-:W-:Y:S01]  /*6460*/  IMAD.HI.U32 R23, R9.reuse, R4, RZ ;  /* 0x0000000409177227 */ /* 0x040fe200078e00ff */
[----:B------:R1:W-:Y:S01]  /*6470*/  STL [R1+0x38], R0 ;  /* 0x0000380001007387 */ /* 0x0003e20000100800 */
[----:B------:R-:W-:Y:S02]  /*6480*/  LOP3.LUT R12, R8, 0x18, RZ, 0xfc, !PT ;  /* 0x00000018080c7812 */ /* 0x000fe400078efcff */
[--C-:B------:R-:W-:Y:S01]  /*6490*/  @!P4 IMAD.IADD R20, R20, 0x1, -R2.reuse ;  /* 0x000000011414c824 */ /* 0x100fe200078e0a02 */
[----:B------:R-:W-:Y:S01]  /*64a0*/  LOP3.LUT R18, R8, 0xc, RZ, 0xfc, !PT ;  /* 0x0000000c08127812 */ /* 0x000fe200078efcff */
[----:B------:R-:W-:Y:S01]  /*64b0*/  IMAD R21, R2, R7, R21 ;  /* 0x0000000702157224 */ /* 0x000fe200078e0215 */
[----:B------:R-:W-:Y:S01]  /*64c0*/  IABS R27, R12 ;  /* 0x0000000c001b7213 */ /* 0x000fe20000000000 */
[----:B------:R-:W-:Y:S01]  /*64d0*/  @!P6 IMAD.IADD R6, R6, 0x1, -R2 ;  /* 0x000000010606e824 */ /* 0x000fe200078e0a02 */
[C---:B------:R-:W-:Y:S01]  /*64e0*/  ISETP.GT.U32.AND P4, PT, R2.reuse, R20, PT ;  /* 0x000000140200720c */ /* 0x040fe20003f84070 */
[----:B------:R-:W-:Y:S01]  /*64f0*/  IMAD.MOV R23, RZ, RZ, -R23 ;  /* 0x000000ffff177224 */ /* 0x000fe200078e0a17 */
[C---:B------:R-:W-:Y:S01]  /*6500*/  ISETP.GT.U32.AND P6, PT, R2.reuse, R21, PT ;  /* 0x000000150200720c */ /* 0x040fe20003fc4070 */
[----:B------:R-:W-:Y:S01]  /*6510*/  IMAD R22, R2, R3, R22 ;  /* 0x0000000302167224 */ /* 0x000fe200078e0216 */
[C---:B0-----:R-:W-:Y:S01]  /*6520*/  LOP3.LUT R5, R8.reuse, 0x16, RZ, 0xfc, !PT ;  /* 0x0000001608057812 */ /* 0x041fe200078efcff */
[----:B-1----:R-:W-:Y:S01]  /*6530*/  IMAD.MOV.U32 R0, RZ, RZ, R6 ;  /* 0x000000ffff007224 */ /* 0x002fe200078e0006 */
[----:B------:R-:W-:Y:S01]  /*6540*/  LOP3.LUT R19, R8, 0xe, RZ, 0xfc, !PT ;  /* 0x0000000e08137812 */ /* 0x000fe200078efcff */
[C---:B------:R-:W-:Y:S01]  /*6550*/  IMAD R23, R2.reuse, R23, R4 ;  /* 0x0000001702177224 */ /* 0x040fe200078e0204 */
[----:B------:R-:W-:Y:S01]  /*6560*/  IABS R28, R5 ;  /* 0x00000005001c7213 */ /* 0x000fe20000000000 */
[----:B------:R-:W-:Y:S01]  /*6570*/  @!P1 IMAD.MOV R0, RZ, RZ, -R0 ;  /* 0x000000ffff009224 */ /* 0x000fe200078e0a00 */
[----:B------:R-:W-:Y:S01]  /*6580*/  ISETP.GT.U32.AND P1, PT, R2, R22, PT ;  /* 0x000000160200720c */ /* 0x000fe20003f24070 */
[----:B------:R-:W-:Y:S01]  /*6590*/  IMAD.HI.U32 R3, R9, R25, RZ ;  /* 0x0000001909037227 */ /* 0x000fe200078e00ff */
[----:B------:R-:W-:-:S02]  /*65a0*/  LOP3.LUT R17, R8, 0xa, RZ, 0xfc, !PT ;  /* 0x0000000a08117812 */ /* 0x000fc400078efcff */
[----:B------:R-:W-:Y:S01]  /*65b0*/  STL [R1+0x774], R0 ;  /* 0x0007740001007387 */ /* 0x000fe20000100800 */
[--C-:B------:R-:W-:Y:S01]  /*65c0*/  @!P4 IMAD.IADD R20, R20, 0x1, -R2.reuse ;  /* 0x000000011414c824 */ /* 0x100fe200078e0a02 */
[----:B------:R-:W-:Y:S01]  /*65d0*/  ISETP.GT.U32.AND P4, PT, R2, R23, PT ;  /* 0x000000170200720c */ /* 0x000fe20003f84070 */
[--C-:B------:R-:W-:Y:S01]  /*65e0*/  @!P6 IMAD.IADD R21, R21, 0x1, -R2.reuse ;  /* 0x000000011515e824 */ /* 0x100fe200078e0a02 */
[----:B------:R-:W-:Y:S01]  /*65f0*/  STL [R1+0x88], R12 ;  /* 0x0000880c01007387 */ /* 0x000fe20000100800 */
[----:B------:R-:W-:Y:S01]  /*6600*/  IMAD.HI.U32 R7, R9, R24, RZ ;  /* 0x0000001809077227 */ /* 0x000fe200078e00ff */
[----:B------:R-:W-:Y:S02]  /*6610*/  LOP3.LUT R16, R8, 0x8, RZ, 0xfc, !PT ;  /* 0x0000000808107812 */ /* 0x000fe400078efcff */
[----:B------:R-:W-:Y:S01]  /*6620*/  ISETP.GT.U32.AND P6, PT, R2, R21, PT ;  /* 0x000000150200720c */ /* 0x000fe20003fc4070 */
[----:B------:R-:W-:Y:S01]  /*6630*/  @!P1 IMAD.IADD R22, R22, 0x1, -R2 ;  /* 0x0000000116169824 */ /* 0x000fe200078e0a02 */
[----:B------:R0:W-:Y:S01]  /*6640*/  STL [R1+0x84], R5 ;  /* 0x0000840501007387 */ /* 0x0001e20000100800 */
[----:B------:R-:W-:-:S02]  /*6650*/  IMAD.MOV R3, RZ, RZ, -R3 ;  /* 0x000000ffff037224 */ /* 0x000fc400078e0a03 */
[----:B------:R-:W-:Y:S01]  /*6660*/  IMAD.MOV R7, RZ, RZ, -R7 ;  /* 0x000000ffff077224 */ /* 0x000fe200078e0a07 */
[C---:B------:R-:W-:Y:S01]  /*6670*/  ISETP.GT.U32.AND P1, PT, R2.reuse, R22, PT ;  /* 0x000000160200720c */ /* 0x040fe20003f24070 */
[----:B------:R-:W-:Y:S01]  /*6680*/  @!P4 IMAD.IADD R23, R23, 0x1, -R2 ;  /* 0x000000011717c824 */ /* 0x000fe200078e0a02 */
[----:B------:R-:W-:Y:S01]  /*6690*/  STL [R1+0x7d0], R13 ;  /* 0x0007d00d01007387 */ /* 0x000fe20000100800 */
[C---:B------:R-:W-:Y:S02]  /*66a0*/  IMAD R25, R2.reuse, R3, R25 ;  /* 0x0000000302197224 */ /* 0x040fe400078e0219 */
[----:B------:R-:W-:Y:S01]  /*66b0*/  IMAD.HI.U32 R3, R9, R26, RZ ;  /* 0x0000001a09037227 */ /* 0x000fe200078e00ff */
[----:B------:R-:W-:Y:S02]  /*66c0*/  ISETP.GT.U32.AND P4, PT, R2, R23, PT ;  /* 0x000000170200720c */ /* 0x000fe40003f84070 */
[----:B0-----:R-:W-:Y:S01]  /*66d0*/  LOP3.LUT R5, R8, 0x12, RZ, 0xfc, !PT ;  /* 0x0000001208057812 */ /* 0x001fe200078efcff */
[----:B------:R-:W-:Y:S01]  /*66e0*/  IMAD R24, R2, R7, R24 ;  /* 0x0000000702187224 */ /* 0x000fe200078e0218 */
[----:B------:R-:W-:Y:S01]  /*66f0*/  IABS R7, R18 ;  /* 0x0000001200077213 */ /* 0x000fe20000000000 */
[----:B------:R-:W-:-:S02]  /*6700*/  IMAD.MOV R3, RZ, RZ, -R3 ;  /* 0x000000ffff037224 */ /* 0x000fc400078e0a03 */
[----:B------:R-:W-:Y:S01]  /*6710*/  @!P6 IMAD.IADD R21, R21, 0x1, -R2 ;  /* 0x000000011515e824 */ /* 0x000fe200078e0a02 */
[C---:B------:R-:W-:Y:S01]  /*6720*/  ISETP.GT.U32.AND P6, PT, R2.reuse, R24, PT ;  /* 0x000000180200720c */ /* 0x040fe20003fc4070 */
[----:B------:R-:W-:Y:S02]  /*6730*/  IMAD R26, R2, R3, R26 ;  /* 0x00000003021a7224 */ /* 0x000fe400078e021a */
[--C-:B------:R-:W-:Y:S01]  /*6740*/  @!P1 IMAD.IADD R22, R22, 0x1, -R2.reuse ;  /* 0x0000000116169824 */ /* 0x100fe200078e0a02 */
[C---:B------:R-:W-:Y:S01]  /*6750*/  ISETP.GT.U32.AND P1, PT, R2.reuse, R25, PT ;  /* 0x000000190200720c */ /* 0x040fe20003f24070 */
[----:B------:R-:W-:Y:S01]  /*6760*/  @!P4 IMAD.IADD R23, R23, 0x1, -R2 ;  /* 0x000000011717c824 */ /* 0x000fe200078e0a02 */
[----:B------:R-:W-:Y:S01]  /*6770*/  ISETP.GT.U32.AND P4, PT, R2, R26, PT ;  /* 0x0000001a0200720c */ /* 0x000fe20003f84070 */
[----:B------:R-:W-:-:S03]  /*6780*/  IMAD.HI.U32 R6, R9, R27, RZ ;  /* 0x0000001b09067227 */ /* 0x000fc600078e00ff */
[----:B------:R-:W-:Y:S01]  /*6790*/  STL [R1+0x7dc], R23 ;  /* 0x0007dc1701007387 */ /* 0x000fe20000100800 */
[----:B------:R-:W-:Y:S02]  /*67a0*/  IMAD.MOV R6, RZ, RZ, -R6 ;  /* 0x000000ffff067224 */ /* 0x000fe400078e0a06 */
[----:B------:R-:W-:Y:S01]  /*67b0*/  @!P6 IMAD.IADD R24, R24, 0x1, -R2 ;  /* 0x000000011818e824 */ /* 0x000fe200078e0a02 */
[----:B------:R-:W-:Y:S01]  /*67c0*/  ISETP.GE.AND P6, PT, R10, RZ, PT ;  /* 0x000000ff0a00720c */ /* 0x000fe20003fc6270 */
[----:B------:R-:W-:Y:S02]  /*67d0*/  @!P0 IMAD.MOV R20, RZ, RZ, -R20 ;  /* 0x000000ffff148224 */ /* 0x000fe400078e0a14 */
[--C-:B------:R-:W-:Y:S01]  /*67e0*/  @!P1 IMAD.IADD R25, R25, 0x1, -R2.reuse ;  /* 0x0000000119199824 */ /* 0x100fe200078e0a02 */
[----:B------:R-:W-:Y:S01]  /*67f0*/  ISETP.GT.U32.AND P1, PT, R2, R24, PT ;  /* 0x000000180200720c */ /* 0x000fe20003f24070 */
[----:B------:R-:W-:Y:S01]  /*6800*/  @!P4 IMAD.IADD R26, R26, 0x1, -R2 ;  /* 0x000000011a1ac824 */ /* 0x000fe200078e0a02 */
[----:B------:R0:W-:Y:S01]  /*6810*/  STL [R1+0x778], R20 ;  /* 0x0007781401007387 */ /* 0x0001e20000100800 */
[----:B------:R-:W-:Y:S01]  /*6820*/  IMAD.HI.U32 R3, R9, R29, RZ ;  /* 0x0000001d09037227 */ /* 0x000fe200078e00ff */
[----:B------:R-:W-:-:S02]  /*6830*/  ISETP.GT.U32.AND P4, PT, R2, R25, PT ;  /* 0x000000190200720c */ /* 0x000fc40003f84070 */
[C---:B------:R-:W-:Y:S01]  /*6840*/  ISETP.GT.U32.AND P0, PT, R2.reuse, R26, PT ;  /* 0x0000001a0200720c */ /* 0x040fe20003f04070 */
[----:B------:R-:W-:Y:S01]  /*6850*/  IMAD R27, R2, R6, R27 ;  /* 0x00000006021b7224 */ /* 0x000fe200078e021b */
[----:B------:R-:W-:Y:S01]  /*6860*/  IABS R6, R19 ;  /* 0x0000001300067213 */ /* 0x000fe20000000000 */
[----:B------:R-:W-:Y:S01]  /*6870*/  IMAD.MOV R3, RZ, RZ, -R3 ;  /* 0x000000ffff037224 */ /* 0x000fe200078e0a03 */
[----:B------:R1:W-:Y:S01]  /*6880*/  STL [R1+0x7d4], R5 ;  /* 0x0007d40501007387 */ /* 0x0003e20000100800 */
[----:B------:R-:W-:Y:S01]  /*6890*/  IMAD.HI.U32 R4, R9, R28, RZ ;  /* 0x0000001c09047227 */ /* 0x000fe200078e00ff */
[----:B0-----:R-:W-:-:S03]  /*68a0*/  LOP3.LUT R20, R8, 0x10, RZ, 0xfc, !PT ;  /* 0x0000001008147812 */ /* 0x001fc600078efcff */
[----:B------:R-:W-:Y:S01]  /*68b0*/  @!P1 IMAD.IADD R24, R24, 0x1, -R2 ;  /* 0x0000000118189824 */ /* 0x000fe200078e0a02 */
[C---:B------:R-:W-:Y:S01]  /*68c0*/  ISETP.GT.U32.AND P1, PT, R2.reuse, R27, PT ;  /* 0x0000001b0200720c */ /* 0x040fe20003f24070 */
[----:B------:R-:W-:Y:S01]  /*68d0*/  IMAD R29, R2, R3, R29 ;  /* 0x00000003021d7224 */ /* 0x000fe200078e021d */
[----:B------:R-:W-:Y:S01]  /*68e0*/  IABS R3, R5 ;  /* 0x0000000500037213 */ /* 0x000fe20000000000 */
[----:B------:R-:W-:Y:S01]  /*68f0*/  IMAD.MOV R4, RZ, RZ, -R4 ;  /* 0x000000ffff047224 */ /* 0x000fe200078e0a04 */
[----:B------:R-:W-:Y:S01]  /*6900*/  STL [R1+0x7d8], R20 ;  /* 0x0007d81401007387 */ /* 0x000fe20000100800 */
[----:B------:R-:W-:Y:S01]  /*6910*/  @!P0 IMAD.IADD R26, R26, 0x1, -R2 ;  /* 0x000000011a1a8824 */ /* 0x000fe200078e0a02 */
[C---:B------:R-:W-:Y:S01]  /*6920*/  ISETP.GT.U32.AND P0, PT, R2.reuse, R29, PT ;  /* 0x0000001d0200720c */ /* 0x040fe20003f04070 */
[----:B------:R-:W-:Y:S01]  /*6930*/  IMAD R28, R2, R4, R28 ;  /* 0x00000004021c7224 */ /* 0x000fe200078e021c */
[----:B------:R-:W-:Y:S01]  /*6940*/  IABS R4, R20 ;  /* 0x0000001400047213 */ /* 0x000fe20000000000 */
[----:B------:R-:W-:Y:S01]  /*6950*/  IMAD.HI.U32 R10, R9, R3, RZ ;  /* 0x00000003090a7227 */ /* 0x000fe200078e00ff */
[----:B------:R0:W-:Y:S03]  /*6960*/  STL [R1+0x7e0], R24 ;  /* 0x0007e01801007387 */ /* 0x0001e60000100800 */
[----:B------:R-:W-:-:S02]  /*6970*/  IMAD.MOV R10, RZ, RZ, -R10 ;  /* 0x000000ffff0a7224 */ /* 0x000fc400078e0a0a */
[----:B------:R-:W-:Y:S01]  /*6980*/  @!P1 IMAD.IADD R27, R27, 0x1, -R2 ;  /* 0x000000011b1b9824 */ /* 0x000fe200078e0a02 */
[----:B------:R-:W-:Y:S01]  /*6990*/  ISETP.GE.AND P1, PT, R11, RZ, PT ;  /* 0x000000ff0b00720c */ /* 0x000fe20003f26270 */
[----:B------:R-:W-:-:S04]  /*69a0*/  IMAD.HI.U32 R12, R9, R4, RZ ;  /* 0x00000004090c7227 */ /* 0x000fc800078e00ff */
[----:B------:R-:W-:-:S04]  /*69b0*/  IMAD.HI.U32 R11, R9, R7, RZ ;  /* 0x00000007090b7227 */ /* 0x000fc800078e00ff */
[----:B------:R-:W-:-:S04]  /*69c0*/  IMAD.HI.U32 R0, R9, R6, RZ ;  /* 0x0000000609007227 */ /* 0x000fc800078e00ff */
[----:B------:R-:W-:Y:S02]  /*69d0*/  IMAD R3, R2, R10, R3 ;  /* 0x0000000a02037224 */ /* 0x000fe400078e0203 */
[----:B------:R-:W-:Y:S02]  /*69e0*/  IMAD.MOV R10, RZ, RZ, -R12 ;  /* 0x000000ffff0a7224 */ /* 0x000fe400078e0a0c */
[----:B------:R-:W-:Y:S02]  /*69f0*/  IMAD.MOV R11, RZ, RZ, -R11 ;  /* 0x000000ffff0b7224 */ /* 0x000fe400078e0a0b */
[----:B------:R-:W-:Y:S01]  /*6a00*/  @!P0 IMAD.IADD R29, R29, 0x1, -R2 ;  /* 0x000000011d1d8824 */ /* 0x000fe200078e0a02 */
[----:B------:R-:W-:Y:S01]  /*6a10*/  ISETP.GE.AND P0, PT, R14, RZ, PT ;  /* 0x000000ff0e00720c */ /* 0x000fe20003f06270 */
[----:B------:R-:W-:Y:S01]  /*6a20*/  IMAD.MOV R12, RZ, RZ, -R0 ;  /* 0x000000ffff0c7224 */ /* 0x000fe200078e0a00 */
[----:B------:R-:W-:Y:S01]  /*6a30*/  LOP3.LUT R14, R8, 0x4, RZ, 0xfc, !PT ;  /* 0x00000004080e7812 */ /* 0x000fe200078efcff */
[----:B------:R-:W-:Y:S01]  /*6a40*/  IMAD R4, R2, R10, R4 ;  /* 0x0000000a02047224 */ /* 0x000fe200078e0204 */
[----:B------:R-:W-:Y:S01]  /*6a50*/  LOP3.LUT R0, R8, 0x2, RZ, 0xfc, !PT ;  /* 0x0000000208007812 */ /* 0x000fe200078efcff */
[C---:B------:R-:W-:Y:S01]  /*6a60*/  IMAD R7, R2.reuse, R11, R7 ;  /* 0x0000000b02077224 */ /* 0x040fe200078e0207 */
[----:B------:R-:W-:Y:S01]  /*6a70*/  IABS R8, R17 ;  /* 0x0000001100087213 */ /* 0x000fe20000000000 */
[----:B------:R-:W-:Y:S01]  /*6a80*/  IMAD R6, R2, R12, R6 ;  /* 0x0000000c02067224 */ /* 0x000fe200078e0206 */
[----:B------:R-:W-:Y:S01]  /*6a90*/  IABS R10, R16 ;  /* 0x00000010000a7213 */ /* 0x000fe20000000000 */
[----:B------:R-:W-:Y:S01]  /*6aa0*/  @!P3 IMAD.MOV R21, RZ, RZ, -R21 ;  /* 0x000000ffff15b224 */ /* 0x000fe200078e0a15 */
[----:B------:R-:W-:Y:S01]  /*6ab0*/  IABS R11, R15 ;  /* 0x0000000f000b7213 */ /* 0x000fe20000000000 */
[----:B-1----:R-:W-:Y:S01]  /*6ac0*/  IMAD.HI.U32 R5, R9, R8, RZ ;  /* 0x0000000809057227 */ /* 0x002fe200078e00ff */
[----:B------:R-:W-:-:S02]  /*6ad0*/  IABS R12, R14 ;  /* 0x0000000e000c7213 */ /* 0x000fc40000000000 */
[----:B------:R-:W-:Y:S01]  /*6ae0*/  IABS R13, R0 ;  /* 0x00000000000d7213 */ /* 0x000fe20000000000 */
[----:B0-----:R-:W-:-:S04]  /*6af0*/  IMAD.HI.U32 R24, R9, R10, RZ ;  /* 0x0000000a09187227 */ /* 0x001fc800078e00ff */
[----:B------:R-:W-:-:S04]  /*6b00*/  IMAD.HI.U32 R23, R9, R11, RZ ;  /* 0x0000000b09177227 */ /* 0x000fc800078e00ff */
[----:B------:R-:W-:Y:S02]  /*6b10*/  IMAD.MOV R5, RZ, RZ, -R5 ;  /* 0x000000ffff057224 */ /* 0x000fe400078e0a05 */
[----:B------:R-:W-:Y:S02]  /*6b20*/  IMAD.MOV R24, RZ, RZ, -R24 ;  /* 0x000000ffff187224 */ /* 0x000fe400078e0a18 */
[----:B------:R-:W-:Y:S02]  /*6b30*/  IMAD.MOV R23, RZ, RZ, -R23 ;  /* 0x000000ffff177224 */ /* 0x000fe400078e0a17 */
[----:B------:R-:W-:Y:S02]  /*6b40*/  IMAD R8, R2, R5, R8 ;  /* 0x0000000502087224 */ /* 0x000fe400078e0208 */
[----:B------:R-:W-:-:S04]  /*6b50*/  IMAD.HI.U32 R20, R9, R12, RZ ;  /* 0x0000000c09147227 */ /* 0x000fc800078e00ff */
[----:B------:R-:W-:-:S04]  /*6b60*/  IMAD.HI.U32 R5, R9, R13, RZ ;  /* 0x0000000d09057227 */ /* 0x000fc800078e00ff */
[C---:B------:R-:W-:Y:S02]  /*6b70*/  IMAD R9, R2.reuse, R24, R10 ;  /* 0x0000001802097224 */ /* 0x040fe400078e020a */
[----:B------:R-:W2:Y:S01]  /*6b80*/  LDL.LU R24, [R1+0x7e0] ;  /* 0x0007e00001187983 */ /* 0x000ea20000300800 */
[C---:B------:R-:W-:Y:S02]  /*6b90*/  IMAD R10, R2.reuse, R23, R11 ;  /* 0x00000017020a7224 */ /* 0x040fe400078e020b */
[----:B------:R-:W-:Y:S01]  /*6ba0*/  IMAD.MOV R20, RZ, RZ, -R20 ;  /* 0x000000ffff147224 */ /* 0x000fe200078e0a14 */
[----:B------:R-:W3:Y:S01]  /*6bb0*/  LDL.LU R23, [R1+0x7dc] ;  /* 0x0007dc0001177983 */ /* 0x000ee20000300800 */
[----:B------:R-:W-:Y:S01]  /*6bc0*/  @!P4 IMAD.IADD R25, R25, 0x1, -R2 ;  /* 0x000000011919c824 */ /* 0x000fe200078e0a02 */
[C---:B------:R-:W-:Y:S01]  /*6bd0*/  ISETP.GT.U32.AND P4, PT, R2.reuse, R28, PT ;  /* 0x0000001c0200720c */ /* 0x040fe20003f84070 */
[----:B------:R-:W-:Y:S02]  /*6be0*/  IMAD R11, R2, R20, R12 ;  /* 0x00000014020b7224 */ /* 0x000fe400078e020c */
[----:B------:R-:W4:Y:S01]  /*6bf0*/  LDL.LU R20, [R1+0x7d8] ;  /* 0x0007d80001147983 */ /* 0x000f220000300800 */
[----:B------:R-:W-:-:S02]  /*6c00*/  @!P5 IMAD.MOV R22, RZ, RZ, -R22 ;  /* 0x000000ffff16d224 */ /* 0x000fc400078e0a16 */
[----:B------:R-:W-:Y:S02]  /*6c10*/  IMAD.MOV R12, RZ, RZ, -R5 ;  /* 0x000000ffff0c7224 */ /* 0x000fe400078e0a05 */
[----:B------:R-:W5:Y:S01]  /*6c20*/  LDL.LU R5, [R1+0x7d4] ;  /* 0x0007d40001057983 */ /* 0x000f620000300800 */
[----:B------:R-:W-:-:S03]  /*6c30*/  @!P1 IMAD.MOV R25, RZ, RZ, -R25 ;  /* 0x000000ffff199224 */ /* 0x000fc600078e0a19 */
[----:B------:R0:W-:Y:S01]  /*6c40*/  STL [R1+0x77c], R21 ;  /* 0x00077c1501007387 */ /* 0x0001e20000100800 */
[----:B------:R-:W-:Y:S01]  /*6c50*/  IMAD R12, R2, R12, R13 ;  /* 0x0000000c020c7224 */ /* 0x000fe200078e020d */
[----:B------:R-:W-:Y:S02]  /*6c60*/  @!P4 IADD3 R28, R28, -R2, RZ ;  /* 0x800000021c1cc210 */ /* 0x000fe40007ffe0ff */
[C---:B------:R-:W-:Y:S01]  /*6c70*/  ISETP.GT.U32.AND P4, PT, R2.reuse, R3, PT ;  /* 0x000000030200720c */ /* 0x040fe20003f84070 */
[----:B0-----:R-:W5:Y:S04]  /*6c80*/  LDL.LU R21, [R1+0x84] ;  /* 0x0000840001157983 */ /* 0x001f680000300800 */
[----:B------:R0:W-:Y:S08]  /*6c90*/  STL [R1+0x780], R22 ;  /* 0x0007801601007387 */ /* 0x0001f00000100800 */
[----:B------:R-:W-:Y:S01]  /*6ca0*/  @!P4 IMAD.IADD R3, R3, 0x1, -R2 ;  /* 0x000000010303c824 */ /* 0x000fe200078e0a02 */
[----:B------:R-:W-:Y:S01]  /*6cb0*/  ISETP.GT.U32.AND P4, PT, R2, R4, PT ;  /* 0x000000040200720c */ /* 0x000fe20003f84070 */
[----:B0-----:R-:W5:-:S12]  /*6cc0*/  LDL.LU R22, [R1+0x88] ;  /* 0x0000880001167983 */ /* 0x001f580000300800 */
[----:B------:R-:W-:Y:S01]  /*6cd0*/  @!P4 IMAD.IADD R4, R4, 0x1, -R2 ;  /* 0x000000010404c824 */ /* 0x000fe200078e0a02 */
[----:B------:R-:W-:Y:S01]  /*6ce0*/  ISETP.GT.U32.AND P4, PT, R2, R6, PT ;  /* 0x000000060200720c */ /* 0x000fe20003f84070 */
[----:B--2---:R-:W-:Y:S02]  /*6cf0*/  @!P6 IMAD.MOV R24, RZ, RZ, -R24 ;  /* 0x000000ffff18e224 */ /* 0x004fe400078e0a18 */
[----:B---3--:R-:W-:-:S05]  /*6d00*/  @!P2 IMAD.MOV R23, RZ, RZ, -R23 ;  /* 0x000000ffff17a224 */ /* 0x008fca00078e0a17 */
[----:B------:R-:W-:Y:S04]  /*6d10*/  STL [R1+0x784], R23 ;  /* 0x0007841701007387 */ /* 0x000fe80000100800 */
[----:B------:R-:W-:Y:S04]  /*6d20*/  STL [R1+0x788], R24 ;  /* 0x0007881801007387 */ /* 0x000fe80000100800 */
[----:B------:R-:W-:Y:S04]  /*6d30*/  STL [R1+0x78c], R25 ;  /* 0x00078c1901007387 */ /* 0x000fe80000100800 */
[----:B------:R-:W2:Y:S01]  /*6d40*/  LDL.LU R13, [R1+0x7d0] ;  /* 0x0007d000010d7983 */ /* 0x000ea20000300800 */
[----:B------:R-:W-:Y:S01]  /*6d50*/  ISETP.GT.U32.AND P2, PT, R2, R29, PT ;  /* 0x0000001d0200720c */ /* 0x000fe20003f44070 */
[----:B------:R-:W-:Y:S01]  /*6d60*/  @!P4 IMAD.IADD R6, R6, 0x1, -R2 ;  /* 0x000000010606c824 */ /* 0x000fe200078e0a02 */
[----:B------:R-:W-:-:S02]  /*6d70*/  ISETP.GT.U32.AND P3, PT, R2, R27, PT ;  /* 0x0000001b0200720c */ /* 0x000fc40003f64070 */
[C---:B------:R-:W-:Y:S02]  /*6d80*/  ISETP.GT.U32.AND P4, PT, R2.reuse, R28, PT ;  /* 0x0000001c0200720c */ /* 0x040fe40003f84070 */
[----:B------:R-:W-:-:S07]  /*6d90*/  ISETP.GT.U32.AND P5, PT, R2, R3, PT ;  /* 0x000000030200720c */ /* 0x000fce0003fa4070 */
[----:B------:R-:W-:Y:S01]  /*6da0*/  @!P2 IMAD.IADD R29, R29, 0x1, -R2 ;  /* 0x000000011d1da824 */ /* 0x000fe200078e0a02 */
[C---:B------:R-:W-:Y:S01]  /*6db0*/  ISETP.GT.U32.AND P2, PT, R2.reuse, R10, PT ;  /* 0x0000000a0200720c */ /* 0x040fe20003f44070 */
[----:B------:R-:W-:Y:S01]  /*6dc0*/  @!P0 IMAD.MOV R26, RZ, RZ, -R26 ;  /* 0x000000ffff1a8224 */ /* 0x000fe200078e0a1a */
[C---:B------:R-:W-:Y:S01]  /*6dd0*/  ISETP.GT.U32.AND P0, PT, R2.reuse, R7, PT ;  /* 0x000000070200720c */ /* 0x040fe20003f04070 */
[--C-:B------:R-:W-:Y:S01]  /*6de0*/  @!P3 IMAD.IADD R27, R27, 0x1, -R2.reuse ;  /* 0x000000011b1bb824 */ /* 0x100fe200078e0a02 */
[----:B------:R-:W-:Y:S01]  /*6df0*/  ISETP.GT.U32.AND P1, PT, R2, R4, PT ;  /* 0x000000040200720c */ /* 0x000fe20003f24070 */
[--C-:B------:R-:W-:Y:S01]  /*6e00*/  @!P4 IMAD.IADD R28, R28, 0x1, -R2.reuse ;  /* 0x000000011c1cc824 */ /* 0x100fe200078e0a02 */
[C---:B------:R-:W-:Y:S01]  /*6e10*/  ISETP.GT.U32.AND P3, PT, R2.reuse, R8, PT ;  /* 0x000000080200720c */ /* 0x040fe20003f64070 */
[----:B------:R-:W-:Y:S01]  /*6e20*/  @!P5 IMAD.IADD R3, R3, 0x1, -R2 ;  /* 0x000000010303d824 */ /* 0x000fe200078e0a02 */
[----:B------:R-:W-:-:S05]  /*6e30*/  ISETP.GT.U32.AND P4, PT, R2, R9, PT ;  /* 0x000000090200720c */ /* 0x000fca0003f84070 */
[--C-:B------:R-:W-:Y:S01]  /*6e40*/  @!P2 IMAD.IADD R10, R10, 0x1, -R2.reuse ;  /* 0x000000010a0aa824 */ /* 0x100fe200078e0a02 */
[----:B----4-:R-:W-:Y:S02]  /*6e50*/  ISETP.GE.AND P2, PT, R20, RZ, PT ;  /* 0x000000ff1400720c */ /* 0x010fe40003f46270 */
[----:B------:R-:W0:Y:S01]  /*6e60*/  LDC R20, c[0x0][0x230] ;  /* 0x00008c00ff147b82 */ /* 0x000e220000000800 */
[----:B------:R-:W-:Y:S01]  /*6e70*/  ISETP.GT.U32.AND P5, PT, R2, R11, PT ;  /* 0x0000000b0200720c */ /* 0x000fe20003fa4070 */
[--C-:B------:R-:W-:Y:S01]  /*6e80*/  @!P0 IMAD.IADD R7, R7, 0x1, -R2.reuse ;  /* 0x0000000107078824 */ /* 0x100fe200078e0a02 */
[----:B-----5:R-:W-:Y:S01]  /*6e90*/  ISETP.GE.AND P0, PT, R21, RZ, PT ;  /* 0x000000ff1500720c */ /* 0x020fe20003f06270 */
[--C-:B------:R-:W-:Y:S01]  /*6ea0*/  @!P1 IMAD.IADD R4, R4, 0x1, -R2.reuse ;  /* 0x0000000104049824 */ /* 0x100fe200078e0a02 */
[----:B------:R-:W-:Y:S01]  /*6eb0*/  ISETP.GE.AND P1, PT, R22, RZ, PT ;  /* 0x000000ff1600720c */ /* 0x000fe20003f26270 */
[--C-:B------:R-:W-:Y:S01]  /*6ec0*/  @!P3 IMAD.IADD R8, R8, 0x1, -R2.reuse ;  /* 0x000000010808b824 */ /* 0x100fe200078e0a02 */
[----:B------:R-:W-:Y:S01]  /*6ed0*/  ISETP.GT.U32.AND P6, PT, R2, R6, PT ;  /* 0x000000060200720c */ /* 0x000fe20003fc4070 */
[----:B------:R-:W-:Y:S01]  /*6ee0*/  @!P4 IMAD.IADD R9, R9, 0x1, -R2 ;  /* 0x000000010909c824 */ /* 0x000fe200078e0a02 */
[----:B------:R-:W-:-:S05]  /*6ef0*/  ISETP.GE.AND P4, PT, R5, RZ, PT ;  /* 0x000000ff0500720c */ /* 0x000fca0003f86270 */
[----:B------:R-:W-:Y:S01]  /*6f00*/  @!P5 IMAD.IADD R11, R11, 0x1, -R2 ;  /* 0x000000010b0bd824 */ /* 0x000fe200078e0a02 */
[----:B------:R-:W-:Y:S01]  /*6f10*/  ISETP.GE.AND P5, PT, R19, RZ, PT ;  /* 0x000000ff1300720c */ /* 0x000fe20003fa6270 */
[----:B------:R-:W-:Y:S01]  /*6f20*/  @!P0 IMAD.MOV R28, RZ, RZ, -R28 ;  /* 0x000000ffff1c8224 */ /* 0x000fe200078e0a1c */
[----:B------:R-:W-:Y:S01]  /*6f30*/  ISETP.GT.U32.AND P0, PT, R2, R8, PT ;  /* 0x000000080200720c */ /* 0x000fe20003f04070 */
[----:B------:R-:W-:Y:S01]  /*6f40*/  @!P1 IMAD.MOV R27, RZ, RZ, -R27 ;  /* 0x000000ffff1b9224 */ /* 0x000fe200078e0a1b */
[----:B------:R-:W-:Y:S01]  /*6f50*/  STL [R1+0x790], R26 ;  /* 0x0007901a01007387 */ /* 0x000fe20000100800 */
[----:B------:R-:W-:Y:S02]  /*6f60*/  @!P6 IMAD.IADD R6, R6, 0x1, -R2 ;  /* 0x000000010606e824 */ /* 0x000fe400078e0a02 */
[----:B0-----:R-:W-:Y:S02]  /*6f70*/  VIADD R20, R20, 0x7f ;  /* 0x0000007f14147836 */ /* 0x001fe40000000000 */
[----:B------:R-:W-:Y:S01]  /*6f80*/  @!P4 IMAD.MOV R3, RZ, RZ, -R3 ;  /* 0x000000ffff03c224 */ /* 0x000fe200078e0a03 */
[----:B------:R-:W-:Y:S01]  /*6f90*/  ISETP.GT.U32.AND P4, PT, R2, R10, PT ;  /* 0x0000000a0200720c */ /* 0x000fe20003f84070 */
[----:B------:R-:W-:Y:S01]  /*6fa0*/  @!P2 IMAD.MOV R4, RZ, RZ, -R4 ;  /* 0x000000ffff04a224 */ /* 0x000fe200078e0a04 */
[----:B------:R-:W-:Y:S01]  /*6fb0*/  SHF.R.S32.HI R19, RZ, 0x1f, R20 ;  /* 0x0000001fff137819 */ /* 0x000fe20000011414 */
[----:B------:R-:W-:-:S02]  /*6fc0*/  @!P5 IMAD.MOV R6, RZ, RZ, -R6 ;  /* 0x000000ffff06d224 */ /* 0x000fc400078e0a06 */
[----:B------:R-:W-:Y:S01]  /*6fd0*/  @!P0 IMAD.IADD R8, R8, 0x1, -R2 ;  /* 0x0000000108088824 */ /* 0x000fe200078e0a02 */
[----:B------:R-:W-:-:S07]  /*6fe0*/  ISETP.GE.AND P0, PT, R16, RZ, PT ;  /* 0x000000ff1000720c */ /* 0x000fce0003f06270 */
[----:B------:R-:W-:Y:S01]  /*6ff0*/  @!P4 IMAD.IADD R10, R10, 0x1, -R2 ;  /* 0x000000010a0ac824 */ /* 0x000fe200078e0a02 */
[----:B------:R-:W-:Y:S02]  /*7000*/  ISETP.GE.AND P4, PT, R14, RZ, PT ;  /* 0x000000ff0e00720c */ /* 0x000fe40003f86270 */
[----:B--2---:R-:W-:Y:S02]  /*7010*/  ISETP.GE.AND P3, PT, R13, RZ, PT ;  /* 0x000000ff0d00720c */ /* 0x004fe40003f66270 */
[----:B------:R-:W2:Y:S04]  /*7020*/  LDL.LU R13, [R1+0x7cc] ;  /* 0x0007cc00010d7983 */ /* 0x000ea80000300800 */
[----:B------:R-:W3:Y:S04]  /*7030*/  LDL.LU R5, [R1+0x7c8] ;  /* 0x0007c80001057983 */ /* 0x000ee80000300800 */
[----:B------:R-:W-:Y:S03]  /*7040*/  STL [R1+0x794], R27 ;  /* 0x0007941b01007387 */ /* 0x000fe60000100800 */
[----:B------:R-:W-:Y:S01]  /*7050*/  @!P3 IMAD.MOV R29, RZ, RZ, -R29 ;  /* 0x000000ffff1db224 */ /* 0x000fe200078e0a1d */
[----:B------:R-:W-:Y:S04]  /*7060*/  STL [R1+0x798], R28 ;  /* 0x0007981c01007387 */ /* 0x000fe80000100800 */
[----:B------:R-:W-:Y:S04]  /*7070*/  STL [R1+0x79c], R29 ;  /* 0x00079c1d01007387 */ /* 0x000fe80000100800 */
[----:B------:R0:W-:Y:S04]  /*7080*/  STL [R1+0x7a0], R3 ;  /* 0x0007a00301007387 */ /* 0x0001e80000100800 */
[----:B------:R-:W-:Y:S04]  /*7090*/  STL [R1+0x7a4], R4 ;  /* 0x0007a40401007387 */ /* 0x000fe80000100800 */
[----:B------:R-:W-:Y:S01]  /*70a0*/  STL [R1+0x7a8], R6 ;  /* 0x0007a80601007387 */ /* 0x000fe20000100800 */
[----:B0-----:R-:W-:-:S03]  /*70b0*/  LEA.HI R3, R19, R20, RZ, 0x7 ;  /* 0x0000001413037211 */ /* 0x001fc600078f38ff */
[----:B------:R-:W4:Y:S04]  /*70c0*/  LDL.LU R19, [R1+0x24] ;  /* 0x0000240001137983 */ /* 0x000f280000300800 */
[----:B------:R-:W5:Y:S04]  /*70d0*/  LDL.LU R16, [R1+0x20] ;  /* 0x0000200001107983 */ /* 0x000f680000300800 */
[----:B------:R-:W5:Y:S01]  /*70e0*/  LDL.LU R14, [R1+0x1d0] ;  /* 0x0001d000010e7983 */ /* 0x000f620000300800 */
[----:B------:R-:W-:Y:S02]  /*70f0*/  ISETP.GT.U32.AND P3, PT, R2, R9, PT ;  /* 0x000000090200720c */ /* 0x000fe40003f64070 */
[----:B------:R-:W-:-:S02]  /*7100*/  ISETP.GE.AND P5, PT, R18, RZ, PT ;  /* 0x000000ff1200720c */ /* 0x000fc40003fa6270 */
[C---:B------:R-:W-:Y:S01]  /*7110*/  ISETP.GT.U32.AND P1, PT, R2.reuse, R7, PT ;  /* 0x000000070200720c */ /* 0x040fe20003f24070 */
[----:B------:R-:W5:Y:S01]  /*7120*/  LDL.LU R18, [R1+0x1d4] ;  /* 0x0001d40001127983 */ /* 0x000f620000300800 */
[----:B------:R-:W-:-:S07]  /*7130*/  ISETP.GT.U32.AND P6, PT, R2, R12, PT ;  /* 0x0000000c0200720c */ /* 0x000fce0003fc4070 */
[--C-:B------:R-:W-:Y:S01]  /*7140*/  @!P3 IMAD.IADD R9, R9, 0x1, -R2.reuse ;  /* 0x000000010909b824 */ /* 0x100fe200078e0a02 */
[----:B------:R-:W-:Y:S02]  /*7150*/  ISETP.GE.AND P3, PT, R15, RZ, PT ;  /* 0x000000ff0f00720c */ /* 0x000fe40003f66270 */
[----:B------:R-:W5:Y:S01]  /*7160*/  LDL.LU R15, [R1+0x1d8] ;  /* 0x0001d800010f7983 */ /* 0x000f620000300800 */
[--C-:B------:R-:W-:Y:S01]  /*7170*/  @!P1 IMAD.IADD R7, R7, 0x1, -R2.reuse ;  /* 0x0000000107079824 */ /* 0x100fe200078e0a02 */
[----:B------:R-:W-:Y:S02]  /*7180*/  ISETP.GE.AND P1, PT, R17, RZ, PT ;  /* 0x000000ff1100720c */ /* 0x000fe40003f26270 */
[----:B------:R-:W5:Y:S01]  /*7190*/  LDL.LU R17, [R1+0xc] ;  /* 0x00000c0001117983 */ /* 0x000f620000300800 */
[----:B------:R-:W-:Y:S01]  /*71a0*/  @!P6 IMAD.IADD R12, R12, 0x1, -R2 ;  /* 0x000000010c0ce824 */ /* 0x000fe200078e0a02 */
[----:B------:R-:W-:-:S04]  /*71b0*/  ISETP.GT.U32.AND P6, PT, R2, R11, PT ;  /* 0x0000000b0200720c */ /* 0x000fc80003fc4070 */
[----:B------:R-:W-:-:S09]  /*71c0*/  ISETP.GT.U32.AND P2, PT, R2, R12, PT ;  /* 0x0000000c0200720c */ /* 0x000fd20003f44070 */
[--C-:B------:R-:W-:Y:S01]  /*71d0*/  @!P6 IMAD.IADD R11, R11, 0x1, -R2.reuse ;  /* 0x000000010b0be824 */ /* 0x100fe200078e0a02 */
[----:B------:R-:W-:Y:S01]  /*71e0*/  ISETP.GE.AND P6, PT, R0, RZ, PT ;  /* 0x000000ff0000720c */ /* 0x000fe20003fc6270 */
[----:B------:R-:W-:Y:S02]  /*71f0*/  @!P5 IMAD.MOV R7, RZ, RZ, -R7 ;  /* 0x000000ffff07d224 */ /* 0x000fe400078e0a07 */
[----:B------:R-:W-:Y:S02]  /*7200*/  @!P2 IMAD.IADD R12, R12, 0x1, -R2 ;  /* 0x000000010c0ca824 */ /* 0x000fe400078e0a02 */
[----:B------:R-:W-:Y:S02]  /*7210*/  @!P1 IMAD.MOV R8, RZ, RZ, -R8 ;  /* 0x000000ffff089224 */ /* 0x000fe400078e0a08 */
[----:B------:R-:W-:Y:S02]  /*7220*/  @!P0 IMAD.MOV R9, RZ, RZ, -R9 ;  /* 0x000000ffff098224 */ /* 0x000fe400078e0a09 */
[----:B------:R-:W-:Y:S01]  /*7230*/  @!P3 IMAD.MOV R10, RZ, RZ, -R10 ;  /* 0x000000ffff0ab224 */ /* 0x000fe200078e0a0a */
[----:B------:R-:W-:Y:S01]  /*7240*/  STL [R1+0x7ac], R7 ;  /* 0x0007ac0701007387 */ /* 0x000fe20000100800 */
[----:B------:R-:W-:-:S02]  /*7250*/  @!P4 IMAD.MOV R11, RZ, RZ, -R11 ;  /* 0x000000ffff0bc224 */ /* 0x000fc400078e0a0b */
[----:B------:R-:W-:Y:S01]  /*7260*/  @!P6 IMAD.MOV R12, RZ, RZ, -R12 ;  /* 0x000000ffff0ce224 */ /* 0x000fe200078e0a0c */
[----:B------:R-:W-:Y:S04]  /*7270*/  STL [R1+0x7b0], R8 ;  /* 0x0007b00801007387 */ /* 0x000fe80000100800 */
[----:B------:R-:W-:Y:S04]  /*7280*/  STL [R1+0x7b4], R9 ;  /* 0x0007b40901007387 */ /* 0x000fe80000100800 */
[----:B------:R-:W-:Y:S04]  /*7290*/  STL [R1+0x7b8], R10 ;  /* 0x0007b80a01007387 */ /* 0x000fe80000100800 */
[----:B------:R-:W-:Y:S04]  /*72a0*/  STL [R1+0x7bc], R11 ;  /* 0x0007bc0b01007387 */ /* 0x000fe80000100800 */
[----:B------:R-:W-:Y:S01]  /*72b0*/  STL [R1+0x7c0], R12 ;  /* 0x0007c00c01007387 */ /* 0x000fe20000100800 */
[----:B---3--:R-:W-:-:S02]  /*72c0*/  ISETP.NE.AND P2, PT, R5, RZ, PT ;  /* 0x000000ff0500720c */ /* 0x008fc40003f45270 */
[----:B------:R-:W-:-:S04]  /*72d0*/  LOP3.LUT R5, RZ, R5, RZ, 0x33, !PT ;  /* 0x00000005ff057212 */ /* 0x000fc800078e33ff */
[----:B--2---:R-:W-:-:S05]  /*72e0*/  SEL R3, R5, R13, !P2 ;  /* 0x0000000d05037207 */ /* 0x004fca0005000000 */
[----:B------:R-:W-:Y:S01]  /*72f0*/  STL [R1+0x18], R3 ;  /* 0x0000180301007387 */ /* 0x000fe20000100800 */
[C---:B----4-:R-:W-:Y:S02]  /*7300*/  SEL R0, R5.reuse, R19, !P2 ;  /* 0x0000001305007207 */ /* 0x050fe40005000000 */
[----:B-----5:R-:W-:-:S05]  /*7310*/  SEL R2, R5, R16, !P2 ;  /* 0x0000001005027207 */ /* 0x020fca0005000000 */
[----:B------:R-:W-:Y:S04]  /*7320*/  STL [R1+0x7c4], R2 ;  /* 0x0007c40201007387 */ /* 0x000fe80000100800 */
[----:B------:R0:W-:Y:S04]  /*7330*/  STL [R1+0x14], R0 ;  /* 0x0000140001007387 */ /* 0x0001e80000100800 */
[----:B------:R-:W2:Y:S01]  /*7340*/  LDL.LU R16, [R1+0x8c] ;  /* 0x00008c0001107983 */ /* 0x000ea20000300800 */
[----:B0-----:R-:W-:-:S03]  /*7350*/  SEL R0, R5, R14, !P2 ;  /* 0x0000000e05007207 */ /* 0x001fc60005000000 */
[----:B------:R-:W3:Y:S01]  /*7360*/  LDL.LU R14, [R1+0x1cc] ;  /* 0x0001cc00010e7983 */ /* 0x000ee20000300800 */
[----:B------:R-:W-:-:S03]  /*7370*/  SEL R3, R5, R18, !P2 ;  /* 0x0000001205037207 */ /* 0x000fc60005000000 */
[----:B------:R0:W-:Y:S04]  /*7380*/  STL [R1+0x1c], R0 ;  /* 0x00001c0001007387 */ /* 0x0001e80000100800 */
[----:B------:R-:W4:Y:S01]  /*7390*/  LDL.LU R2, [R1+0x94] ;  /* 0x0000940001027983 */ /* 0x000f220000300800 */
[----:B0-----:R-:W-:-:S03]  /*73a0*/  SEL R0, R5, R15, !P2 ;  /* 0x0000000f05007207 */ /* 0x001fc60005000000 */
[----:B------:R-:W-:Y:S04]  /*73b0*/  STL [R1+0x20], R3 ;  /* 0x0000200301007387 */ /* 0x000fe80000100800 */
[----:B------:R-:W5:Y:S04]  /*73c0*/  LDL.LU R13, [R1+0x98] ;  /* 0x00009800010d7983 */ /* 0x000f680000300800 */
[----:B------:R0:W-:Y:S04]  /*73d0*/  STL [R1+0x24], R0 ;  /* 0x0000240001007387 */ /* 0x0001e80000100800 */
[----:B------:R-:W5:Y:S04]  /*73e0*/  LDL.LU R12, [R1+0xa0] ;  /* 0x0000a000010c7983 */ /* 0x000f680000300800 */
[----:B------:R-:W5:Y:S04]  /*73f0*/  LDL.LU R11, [R1+0xa4] ;  /* 0x0000a400010b7983 */ /* 0x000f680000300800 */
[----:B------:R-:W5:Y:S01]  /*7400*/  LDL.LU R10, [R1+0x1b0] ;  /* 0x0001b000010a7983 */ /* 0x000f620000300800 */
[----:B0-----:R-:W-:-:S03]  /*7410*/  SEL R0, R5, R17, !P2 ;  /* 0x0000001105007207 */ /* 0x001fc60005000000 */
[----:B------:R-:W5:Y:S04]  /*7420*/  LDL.LU R9, [R1+0x1b4] ;  /* 0x0001b40001097983 */ /* 0x000f680000300800 */
[----:B------:R-:W5:Y:S04]  /*7430*/  LDL.LU R15, [R1+0x1bc] ;  /* 0x0001bc00010f7983 */ /* 0x000f680000300800 */
[----:B------:R-:W5:Y:S04]  /*7440*/  LDL.LU R8, [R1+0x1c8] ;  /* 0x0001c80001087983 */ /* 0x000f680000300800 */
[----:B------:R-:W5:Y:S04]  /*7450*/  LDL.LU R7, [R1+0x1c4] ;  /* 0x0001c40001077983 */ /* 0x000f680000300800 */
[----:B------:R0:W-:Y:S04]  /*7460*/  STL [R1+0xc], R0 ;  /* 0x00000c0001007387 */ /* 0x0001e80000100800 */
[----:B------:R-:W5:Y:S04]  /*7470*/  LDL.LU R6, [R1+0x1c0] ;  /* 0x0001c00001067983 */ /* 0x000f680000300800 */
        /* <DEDUP_REMOVED lines=12> */
[----:B0-----:R-:W5:Y:S04]  /*7540*/  LDL.LU R0, [R1+0xe8] ;  /* 0x0000e80001007983 */ /* 0x001f680000300800 */
[----:B------:R-:W5:Y:S04]  /*7550*/  LDL.LU R19, [R1+0xec] ;  /* 0x0000ec0001137983 */ /* 0x000f680000300800 */
[----:B------:R-:W5:Y:S04]  /*7560*/  LDL.LU R18, [R1+0xfc] ;  /* 0x0000fc0001127983 */ /* 0x000f680000300800 */
[----:B------:R-:W5:Y:S01]  /*7570*/  LDL.LU R17, [R1+0x104] ;  /* 0x0001040001117983 */ /* 0x000f620000300800 */
[----:B--2---:R-:W-:-:S05]  /*7580*/  SEL R16, R5, R16, !P2 ;  /* 0x0000001005107207 */ /* 0x004fca0005000000 */
[----:B------:R0:W-:Y:S01]  /*7590*/  STL [R1+0x28], R16 ;  /* 0x0000281001007387 */ /* 0x0001e20000100800 */
[----:B---3--:R-:W-:-:S03]  /*75a0*/  SEL R14, R5, R14, !P2 ;  /* 0x0000000e050e7207 */ /* 0x008fc60005000000 */
[----:B0-----:R-:W2:Y:S04]  /*75b0*/  LDL.LU R16, [R1+0x108] ;  /* 0x0001080001107983 */ /* 0x001ea80000300800 */
[----:B------:R0:W-:Y:S04]  /*75c0*/  STL [R1+0x40], R14 ;  /* 0x0000400e01007387 */ /* 0x0001e80000100800 */
[----:B0-----:R-:W3:Y:S01]  /*75d0*/  LDL.LU R14, [R1+0x10c] ;  /* 0x00010c00010e7983 */ /* 0x001ee20000300800 */
[C---:B----4-:R-:W-:Y:S02]  /*75e0*/  SEL R2, R5.reuse, R2, !P2 ;  /* 0x0000000205027207 */ /* 0x050fe40005000000 */
[----:B-----5:R-:W-:-:S02]  /*75f0*/  SEL R13, R5, R13, !P2 ;  /* 0x0000000d050d7207 */ /* 0x020fc40005000000 */
[C---:B------:R-:W-:Y:S01]  /*7600*/  SEL R12, R5.reuse, R12, !P2 ;  /* 0x0000000c050c7207 */ /* 0x040fe20005000000 */
[----:B------:R0:W-:Y:S04]  /*7610*/  STL [R1+0x44], R2 ;  /* 0x0000440201007387 */ /* 0x0001e80000100800 */
[----:B------:R-:W-:Y:S01]  /*7620*/  STL [R1+0x48], R13 ;  /* 0x0000480d01007387 */ /* 0x000fe20000100800 */
[C---:B------:R-:W-:Y:S02]  /*7630*/  SEL R10, R5.reuse, R10, !P2 ;  /* 0x0000000a050a7207 */ /* 0x040fe40005000000 */
[C---:B0-----:R-:W-:Y:S01]  /*7640*/  SEL R2, R5.reuse, R11, !P2 ;  /* 0x0000000b05027207 */ /* 0x041fe20005000000 */
[----:B------:R-:W-:Y:S01]  /*7650*/  STL [R1+0x50], R12 ;  /* 0x0000500c01007387 */ /* 0x000fe20000100800 */
[----:B------:R-:W-:-:S03]  /*7660*/  SEL R9, R5, R9, !P2 ;  /* 0x0000000905097207 */ /* 0x000fc60005000000 */
[----:B------:R0:W-:Y:S04]  /*7670*/  STL [R1+0x58], R2 ;  /* 0x0000580201007387 */ /* 0x0001e80000100800 */
[----:B------:R-:W-:Y:S01]  /*7680*/  STL [R1+0x5c], R10 ;  /* 0x00005c0a01007387 */ /* 0x000fe20000100800 */
[C---:B------:R-:W-:Y:S02]  /*7690*/  SEL R8, R5.reuse, R8, !P2 ;  /* 0x0000000805087207 */ /* 0x040fe40005000000 */
[C---:B0-----:R-:W-:Y:S02]  /*76a0*/  SEL R2, R5.reuse, R15, !P2 ;  /* 0x0000000f05027207 */ /* 0x041fe40005000000 */
[----:B------:R-:W4:Y:S01]  /*76b0*/  LDL.LU R15, [R1+0x114] ;  /* 0x00011400010f7983 */ /* 0x000f220000300800 */
[----:B------:R-:W-:-:S03]  /*76c0*/  SEL R7, R5, R7, !P2 ;  /* 0x0000000705077207 */ /* 0x000fc60005000000 */
[----:B------:R-:W-:Y:S04]  /*76d0*/  STL [R1+0x70], R9 ;  /* 0x0000700901007387 */ /* 0x000fe80000100800 */
[----:B------:R0:W-:Y:S01]  /*76e0*/  STL [R1+0x84], R2 ;  /* 0x0000840201007387 */ /* 0x0001e20000100800 */
[----:B------:R-:W-:-:S03]  /*76f0*/  SEL R4, R5, R4, !P2 ;  /* 0x0000000405047207 */ /* 0x000fc60005000000 */
[----:B------:R-:W-:Y:S01]  /*7700*/  STL [R1+0x88], R8 ;  /* 0x0000880801007387 */ /* 0x000fe20000100800 */
[C---:B------:R-:W-:Y:S02]  /*7710*/  SEL R3, R5.reuse, R3, !P2 ;  /* 0x0000000305037207 */ /* 0x040fe40005000000 */
[C---:B0-----:R-:W-:Y:S01]  /*7720*/  SEL R2, R5.reuse, R6, !P2 ;  /* 0x0000000605027207 */ /* 0x041fe20005000000 */
[----:B------:R-:W-:Y:S04]  /*7730*/  STL [R1+0x8c], R7 ;  /* 0x00008c0701007387 */ /* 0x000fe80000100800 */
[----:B------:R0:W-:Y:S04]  /*7740*/  STL [R1+0x94], R2 ;  /* 0x0000940201007387 */ /* 0x0001e80000100800 */
[----:B------:R1:W-:Y:S01]  /*7750*/  STL [R1+0x98], R4 ;  /* 0x0000980401007387 */ /* 0x0003e20000100800 */
[----:B0-----:R-:W-:-:S03]  /*7760*/  SEL R2, R5, R29, !P2 ;  /* 0x0000001d05027207 */ /* 0x001fc60005000000 */
[----:B------:R0:W-:Y:S01]  /*7770*/  STL [R1+0xa0], R3 ;  /* 0x0000a00301007387 */ /* 0x0001e20000100800 */
[----:B-1----:R-:W-:-:S03]  /*7780*/  SEL R4, R5, R28, !P2 ;  /* 0x0000001c05047207 */ /* 0x002fc60005000000 */
[----:B------:R1:W-:Y:S01]  /*7790*/  STL [R1+0xa4], R2 ;  /* 0x0000a40201007387 */ /* 0x0003e20000100800 */
[----:B0-----:R-:W-:-:S03]  /*77a0*/  SEL R3, R5, R27, !P2 ;  /* 0x0000001b05037207 */ /* 0x001fc60005000000 */
[----:B------:R0:W-:Y:S01]  /*77b0*/  STL [R1+0xa8], R4 ;  /* 0x0000a80401007387 */ /* 0x0001e20000100800 */
[----:B-1----:R-:W-:-:S03]  /*77c0*/  SEL R2, R5, R26, !P2 ;  /* 0x0000001a05027207 */ /* 0x002fc60005000000 */
[----:B------:R1:W-:Y:S04]  /*77d0*/  STL [R1+0xb0], R3 ;  /* 0x0000b00301007387 */ /* 0x0003e80000100800 */
[----:B------:R5:W-:Y:S01]  /*77e0*/  STL [R1+0xb8], R2 ;  /* 0x0000b80201007387 */ /* 0x000be20000100800 */
[C---:B0-----:R-:W-:Y:S02]  /*77f0*/  SEL R4, R5.reuse, R25, !P2 ;  /* 0x0000001905047207 */ /* 0x041fe40005000000 */
[----:B-1----:R-:W-:-:S03]  /*7800*/  SEL R3, R5, R24, !P2 ;  /* 0x0000001805037207 */ /* 0x002fc60005000000 */
[----:B------:R0:W-:Y:S01]  /*7810*/  STL [R1+0xc4], R4 ;  /* 0x0000c40401007387 */ /* 0x0001e20000100800 */
[----:B-----5:R-:W-:-:S03]  /*7820*/  SEL R2, R5, R23, !P2 ;  /* 0x0000001705027207 */ /* 0x020fc60005000000 */
[----:B------:R1:W-:Y:S04]  /*7830*/  STL [R1+0xcc], R3 ;  /* 0x0000cc0301007387 */ /* 0x0003e80000100800 */
[----:B------:R5:W-:Y:S01]  /*7840*/  STL [R1+0xd0], R2 ;  /* 0x0000d00201007387 */ /* 0x000be20000100800 */
[C---:B0-----:R-:W-:Y:S02]  /*7850*/  SEL R4, R5.reuse, R22, !P2 ;  /* 0x0000001605047207 */ /* 0x041fe40005000000 */
[----:B-1----:R-:W-:-:S03]  /*7860*/  SEL R3, R5, R21, !P2 ;  /* 0x0000001505037207 */ /* 0x002fc60005000000 */
[----:B------:R-:W-:Y:S01]  /*7870*/  STL [R1+0xd4], R4 ;  /* 0x0000d40401007387 */ /* 0x000fe20000100800 */
[----:B-----5:R-:W-:-:S03]  /*7880*/  SEL R2, R5, R20, !P2 ;  /* 0x0000001405027207 */ /* 0x020fc60005000000 */
[----:B------:R0:W-:Y:S01]  /*7890*/  STL [R1+0xd8], R3 ;  /* 0x0000d80301007387 */ /* 0x0001e20000100800 */
[----:B------:R-:W-:-:S03]  /*78a0*/  SEL R0, R5, R0, !P2 ;  /* 0x0000000005007207 */ /* 0x000fc60005000000 */
[----:B------:R1:W-:Y:S01]  /*78b0*/  STL [R1+0xe0], R2 ;  /* 0x0000e00201007387 */ /* 0x0003e20000100800 */
[----:B0-----:R-:W-:-:S03]  /*78c0*/  SEL R3, R5, R19, !P2 ;  /* 0x0000001305037207 */ /* 0x001fc60005000000 */
[----:B------:R0:W-:Y:S01]  /*78d0*/  STL [R1+0xe8], R0 ;  /* 0x0000e80001007387 */ /* 0x0001e20000100800 */
[----:B-1----:R-:W-:-:S03]  /*78e0*/  SEL R2, R5, R18, !P2 ;  /* 0x0000001205027207 */ /* 0x002fc60005000000 */
[----:B------:R-:W-:Y:S04]  /*78f0*/  STL [R1+0xec], R3 ;  /* 0x0000ec0301007387 */ /* 0x000fe80000100800 */
[----:B------:R-:W5:Y:S01]  /*7900*/  LDL.LU R18, [R1+0x11c] ;  /* 0x00011c0001127983 */ /* 0x000f620000300800 */
[----:B0-----:R-:W-:-:S03]  /*7910*/  SEL R0, R5, R17, !P2 ;  /* 0x0000001105007207 */ /* 0x001fc60005000000 */
[----:B------:R0:W-:Y:S04]  /*7920*/  STL [R1+0xfc], R2 ;  /* 0x0000fc0201007387 */ /* 0x0001e80000100800 */
[----:B------:R-:W5:Y:S04]  /*7930*/  LDL.LU R17, [R1+0x13c] ;  /* 0x00013c0001117983 */ /* 0x000f680000300800 */
[----:B------:R3:W-:Y:S04]  /*7940*/  STL [R1+0x104], R0 ;  /* 0x0001040001007387 */ /* 0x0007e80000100800 */
[----:B0-----:R-:W5:Y:S01]  /*7950*/  LDL.LU R2, [R1+0x140] ;  /* 0x0001400001027983 */ /* 0x001f620000300800 */
[----:B--2---:R-:W-:-:S05]  /*7960*/  SEL R3, R5, R16, !P2 ;  /* 0x0000001005037207 */ /* 0x004fca0005000000 */
[----:B------:R-:W-:Y:S04]  /*7970*/  STL [R1+0x108], R3 ;  /* 0x0001080301007387 */ /* 0x000fe80000100800 */
[----:B------:R-:W2:Y:S01]  /*7980*/  LDL.LU R13, [R1+0x148] ;  /* 0x00014800010d7983 */ /* 0x000ea20000300800 */
[----:B---3--:R-:W-:-:S05]  /*7990*/  SEL R0, R5, R14, !P2 ;  /* 0x0000000e05007207 */ /* 0x008fca0005000000 */
[----:B------:R4:W-:Y:S04]  /*79a0*/  STL [R1+0x10c], R0 ;  /* 0x00010c0001007387 */ /* 0x0009e80000100800 */
[----:B------:R-:W3:Y:S04]  /*79b0*/  LDL.LU R12, [R1+0x14c] ;  /* 0x00014c00010c7983 */ /* 0x000ee80000300800 */
[----:B------:R-:W3:Y:S04]  /*79c0*/  LDL.LU R11, [R1+0x150] ;  /* 0x00015000010b7983 */ /* 0x000ee80000300800 */
[----:B------:R-:W3:Y:S04]  /*79d0*/  LDL.LU R10, [R1+0x154] ;  /* 0x00015400010a7983 */ /* 0x000ee80000300800 */
[----:B------:R-:W3:Y:S04]  /*79e0*/  LDL.LU R9, [R1+0x15c] ;  /* 0x00015c0001097983 */ /* 0x000ee80000300800 */
[----:B------:R-:W3:Y:S04]  /*79f0*/  LDL.LU R14, [R1+0x160] ;  /* 0x00016000010e7983 */ /* 0x000ee80000300800 */
[----:B------:R-:W3:Y:S04]  /*7a00*/  LDL.LU R8, [R1+0x164] ;  /* 0x0001640001087983 */ /* 0x000ee80000300800 */
[----:B------:R-:W3:Y:S01]  /*7a10*/  LDL.LU R7, [R1+0x16c] ;  /* 0x00016c0001077983 */ /* 0x000ee20000300800 */
[----:B----4-:R-:W-:-:S05]  /*7a20*/  SEL R0, R5, R15, !P2 ;  /* 0x0000000f05007207 */ /* 0x010fca0005000000 */
[----:B------:R0:W-:Y:S04]  /*7a30*/  STL [R1+0x114], R0 ;  /* 0x0001140001007387 */ /* 0x0001e80000100800 */
[----:B------:R-:W4:Y:S04]  /*7a40*/  LDL.LU R6, [R1+0x174] ;  /* 0x0001740001067983 */ /* 0x000f280000300800 */
        /* <DEDUP_REMOVED lines=12> */
[----:B0-----:R-:W4:Y:S04]  /*7b10*/  LDL.LU R0, [R1+0x170] ;  /* 0x0001700001007983 */ /* 0x001f280000300800 */
[----:B------:R-:W4:Y:S04]  /*7b20*/  LDL.LU R19, [R1+0x168] ;  /* 0x0001680001137983 */ /* 0x000f280000300800 */
[----:B------:R-:W4:Y:S04]  /*7b30*/  LDL.LU R16, [R1+0x158] ;  /* 0x0001580001107983 */ /* 0x000f280000300800 */
[----:B------:R-:W4:Y:S01]  /*7b40*/  LDL.LU R15, [R1+0x144] ;  /* 0x00014400010f7983 */ /* 0x000f220000300800 */
[----:B-----5:R-:W-:-:S05]  /*7b50*/  SEL R18, R5, R18, !P2 ;  /* 0x0000001205127207 */ /* 0x020fca0005000000 */
[----:B------:R0:W-:Y:S01]  /*7b60*/  STL [R1+0x11c], R18 ;  /* 0x00011c1201007387 */ /* 0x0001e20000100800 */
[----:B------:R-:W-:-:S03]  /*7b70*/  SEL R17, R5, R17, !P2 ;  /* 0x0000001105117207 */ /* 0x000fc60005000000 */
[----:B0-----:R-:W5:Y:S01]  /*7b80*/  LDL.LU R18, [R1+0x138] ;  /* 0x0001380001127983 */ /* 0x001f620000300800 */
[----:B------:R-:W-:-:S03]  /*7b90*/  SEL R2, R5, R2, !P2 ;  /* 0x0000000205027207 */ /* 0x000fc60005000000 */
[----:B------:R0:W-:Y:S04]  /*7ba0*/  STL [R1+0x13c], R17 ;  /* 0x00013c1101007387 */ /* 0x0001e80000100800 */
[----:B0-----:R-:W5:Y:S04]  /*7bb0*/  LDL.LU R17, [R1+0x134] ;  /* 0x0001340001117983 */ /* 0x001f680000300800 */
[----:B------:R0:W-:Y:S01]  /*7bc0*/  STL [R1+0x140], R2 ;  /* 0x0001400201007387 */ /* 0x0001e20000100800 */
[----:B--2---:R-:W-:-:S05]  /*7bd0*/  SEL R13, R5, R13, !P2 ;  /* 0x0000000d050d7207 */ /* 0x004fca0005000000 */
[----:B------:R-:W-:Y:S01]  /*7be0*/  STL [R1+0x148], R13 ;  /* 0x0001480d01007387 */ /* 0x000fe20000100800 */
[C---:B---3--:R-:W-:Y:S02]  /*7bf0*/  SEL R12, R5.reuse, R12, !P2 ;  /* 0x0000000c050c7207 */ /* 0x048fe40005000000 */
[----:B0-----:R-:W-:-:S03]  /*7c00*/  SEL R2, R5, R11, !P2 ;  /* 0x0000000b05027207 */ /* 0x001fc60005000000 */
[----:B------:R-:W-:Y:S01]  /*7c10*/  STL [R1+0x14c], R12 ;  /* 0x00014c0c01007387 */ /* 0x000fe20000100800 */
[----:B------:R-:W-:-:S03]  /*7c20*/  SEL R10, R5, R10, !P2 ;  /* 0x0000000a050a7207 */ /* 0x000fc60005000000 */
[----:B------:R0:W-:Y:S04]  /*7c30*/  STL [R1+0x150], R2 ;  /* 0x0001500201007387 */ /* 0x0001e80000100800 */
[----:B------:R-:W-:Y:S01]  /*7c40*/  STL [R1+0x154], R10 ;  /* 0x0001540a01007387 */ /* 0x000fe20000100800 */
[----:B0-----:R-:W-:-:S03]  /*7c50*/  SEL R2, R5, R14, !P2 ;  /* 0x0000000e05027207 */ /* 0x001fc60005000000 */
[----:B------:R-:W2:Y:S01]  /*7c60*/  LDL.LU R14, [R1+0x130] ;  /* 0x00013000010e7983 */ /* 0x000ea20000300800 */
[C---:B------:R-:W-:Y:S02]  /*7c70*/  SEL R9, R5.reuse, R9, !P2 ;  /* 0x0000000905097207 */ /* 0x040fe40005000000 */
[C---:B------:R-:W-:Y:S02]  /*7c80*/  SEL R8, R5.reuse, R8, !P2 ;  /* 0x0000000805087207 */ /* 0x040fe40005000000 */
[C---:B------:R-:W-:Y:S01]  /*7c90*/  SEL R7, R5.reuse, R7, !P2 ;  /* 0x0000000705077207 */ /* 0x040fe20005000000 */
[----:B------:R-:W-:Y:S04]  /*7ca0*/  STL [R1+0x15c], R9 ;  /* 0x00015c0901007387 */ /* 0x000fe80000100800 */
[----:B------:R0:W-:Y:S04]  /*7cb0*/  STL [R1+0x160], R2 ;  /* 0x0001600201007387 */ /* 0x0001e80000100800 */
[----:B------:R-:W-:Y:S01]  /*7cc0*/  STL [R1+0x164], R8 ;  /* 0x0001640801007387 */ /* 0x000fe20000100800 */
[----:B----4-:R-:W-:-:S02]  /*7cd0*/  SEL R4, R5, R4, !P2 ;  /* 0x0000000405047207 */ /* 0x010fc40005000000 */
[C---:B0-----:R-:W-:Y:S01]  /*7ce0*/  SEL R2, R5.reuse, R6, !P2 ;  /* 0x0000000605027207 */ /* 0x041fe20005000000 */
[----:B------:R-:W-:Y:S01]  /*7cf0*/  STL [R1+0x16c], R7 ;  /* 0x00016c0701007387 */ /* 0x000fe20000100800 */
[----:B------:R-:W-:-:S03]  /*7d00*/  SEL R3, R5, R3, !P2 ;  /* 0x0000000305037207 */ /* 0x000fc60005000000 */
        /* <DEDUP_REMOVED lines=14> */
[----:B---3--:R-:W-:-:S03]  /*7df0*/  SEL R2, R5, R23, !P2 ;  /* 0x0000001705027207 */ /* 0x008fc60005000000 */
[----:B------:R1:W-:Y:S01]  /*7e00*/  STL [R1+0x1b4], R3 ;  /* 0x0001b40301007387 */ /* 0x0003e20000100800 */
[----:B------:R-:W-:-:S03]  /*7e10*/  SEL R0, R5, R0, !P2 ;  /* 0x0000000005007207 */ /* 0x000fc60005000000 */
[----:B------:R3:W-:Y:S01]  /*7e20*/  STL [R1+0x1bc], R2 ;  /* 0x0001bc0201007387 */ /* 0x0007e20000100800 */
[C---:B0-----:R-:W-:Y:S02]  /*7e30*/  SEL R4, R5.reuse, R22, !P2 ;  /* 0x0000001605047207 */ /* 0x041fe40005000000 */
[----:B-1----:R-:W-:-:S03]  /*7e40*/  SEL R3, R5, R21, !P2 ;  /* 0x0000001505037207 */ /* 0x002fc60005000000 */
[----:B------:R-:W-:Y:S01]  /*7e50*/  STL [R1+0x1b8], R4 ;  /* 0x0001b80401007387 */ /* 0x000fe20000100800 */
[----:B---3--:R-:W-:-:S03]  /*7e60*/  SEL R2, R5, R20, !P2 ;  /* 0x0000001405027207 */ /* 0x008fc60005000000 */
[----:B------:R0:W-:Y:S04]  /*7e70*/  STL [R1+0x1b0], R3 ;  /* 0x0001b00301007387 */ /* 0x0001e80000100800 */
[----:B------:R1:W-:Y:S01]  /*7e80*/  STL [R1+0x1a8], R2 ;  /* 0x0001a80201007387 */ /* 0x0003e20000100800 */
[----:B0-----:R-:W-:-:S03]  /*7e90*/  SEL R3, R5, R19, !P2 ;  /* 0x0000001305037207 */ /* 0x001fc60005000000 */
[----:B------:R0:W-:Y:S01]  /*7ea0*/  STL [R1+0x1a4], R0 ;  /* 0x0001a40001007387 */ /* 0x0001e20000100800 */
[----:B-1----:R-:W-:-:S03]  /*7eb0*/  SEL R2, R5, R16, !P2 ;  /* 0x0000001005027207 */ /* 0x002fc60005000000 */
[----:B------:R-:W-:Y:S04]  /*7ec0*/  STL [R1+0x19c], R3 ;  /* 0x00019c0301007387 */ /* 0x000fe80000100800 */
[----:B------:R-:W3:Y:S01]  /*7ed0*/  LDL.LU R16, [R1+0x118] ;  /* 0x0001180001107983 */ /* 0x000ee20000300800 */
[----:B0-----:R-:W-:-:S03]  /*7ee0*/  SEL R0, R5, R15, !P2 ;  /* 0x0000000f05007207 */ /* 0x001fc60005000000 */
[----:B------:R0:W-:Y:S04]  /*7ef0*/  STL [R1+0x190], R2 ;  /* 0x0001900201007387 */ /* 0x0001e80000100800 */
[----:B------:R-:W4:Y:S04]  /*7f00*/  LDL.LU R15, [R1+0x100] ;  /* 0x00010000010f7983 */ /* 0x000f280000300800 */
[----:B------:R1:W-:Y:S04]  /*7f10*/  STL [R1+0x184], R0 ;  /* 0x0001840001007387 */ /* 0x0003e80000100800 */
[----:B0-----:R-:W4:Y:S01]  /*7f20*/  LDL.LU R2, [R1+0xf8] ;  /* 0x0000f80001027983 */ /* 0x001f220000300800 */
[----:B-----5:R-:W-:-:S05]  /*7f30*/  SEL R3, R5, R18, !P2 ;  /* 0x0000001205037207 */ /* 0x020fca0005000000 */
[----:B------:R-:W-:Y:S04]  /*7f40*/  STL [R1+0x180], R3 ;  /* 0x0001800301007387 */ /* 0x000fe80000100800 */
[----:B------:R-:W5:Y:S01]  /*7f50*/  LDL.LU R12, [R1+0xf4] ;  /* 0x0000f400010c7983 */ /* 0x000f620000300800 */
[----:B-1----:R-:W-:-:S05]  /*7f60*/  SEL R0, R5, R17, !P2 ;  /* 0x0000001105007207 */ /* 0x002fca0005000000 */
[----:B------:R2:W-:Y:S04]  /*7f70*/  STL [R1+0x178], R0 ;  /* 0x0001780001007387 */ /* 0x0005e80000100800 */
[----:B------:R-:W5:Y:S04]  /*7f80*/  LDL.LU R11, [R1+0x120] ;  /* 0x00012000010b7983 */ /* 0x000f680000300800 */
[----:B------:R-:W5:Y:S04]  /*7f90*/  LDL.LU R10, [R1+0x12c] ;  /* 0x00012c00010a7983 */ /* 0x000f680000300800 */
[----:B------:R-:W5:Y:S04]  /*7fa0*/  LDL.LU R9, [R1+0x124] ;  /* 0x0001240001097983 */ /* 0x000f680000300800 */
[----:B------:R-:W5:Y:S04]  /*7fb0*/  LDL.LU R8, [R1+0x128] ;  /* 0x0001280001087983 */ /* 0x000f680000300800 */
[----:B------:R-:W5:Y:S04]  /*7fc0*/  LDL.LU R13, [R1+0x110] ;  /* 0x00011000010d7983 */ /* 0x000f680000300800 */
[----:B------:R-:W5:Y:S04]  /*7fd0*/  LDL.LU R7, [R1+0xf0] ;  /* 0x0000f00001077983 */ /* 0x000f680000300800 */
[----:B------:R-:W5:Y:S01]  /*7fe0*/  LDL.LU R6, [R1+0xe4] ;  /* 0x0000e40001067983 */ /* 0x000f620000300800 */
[----:B--2---:R-:W-:-:S05]  /*7ff0*/  SEL R0, R5, R14, !P2 ;  /* 0x0000000e05007207 */ /* 0x004fca0005000000 */
[----:B------:R0:W-:Y:S04]  /*8000*/  STL [R1+0x170], R0 ;  /* 0x0001700001007387 */ /* 0x0001e80000100800 */
[----:B------:R-:W2:Y:S04]  /*8010*/  LDL.LU R4, [R1+0xdc] ;  /* 0x0000dc0001047983 */ /* 0x000ea80000300800 */
        /* <DEDUP_REMOVED lines=11> */
[----:B0-----:R-:W2:Y:S04]  /*80d0*/  LDL.LU R0, [R1+0x4] ;  /* 0x0000040001007983 */ /* 0x001ea80000300800 */
[----:B------:R-:W2:Y:S04]  /*80e0*/  LDL.LU R19, [R1] ;  /* 0x0000000001137983 */ /* 0x000ea80000300800 */
[----:B------:R-:W2:Y:S04]  /*80f0*/  LDL.LU R18, [R1+0x74] ;  /* 0x0000740001127983 */ /* 0x000ea80000300800 */
[----:B------:R-:W2:Y:S04]  /*8100*/  LDL.LU R17, [R1+0x78] ;  /* 0x0000780001117983 */ /* 0x000ea80000300800 */
[----:B------:R-:W2:Y:S01]  /*8110*/  LDL.LU R14, [R1+0x90] ;  /* 0x00009000010e7983 */ /* 0x000ea20000300800 */
[----:B---3--:R-:W-:-:S05]  /*8120*/  SEL R16, R5, R16, !P2 ;  /* 0x0000001005107207 */ /* 0x008fca0005000000 */
[----:B------:R0:W-:Y:S01]  /*8130*/  STL [R1+0x168], R16 ;  /* 0x0001681001007387 */ /* 0x0001e20000100800 */
[----:B----4-:R-:W-:-:S03]  /*8140*/  SEL R15, R5, R15, !P2 ;  /* 0x0000000f050f7207 */ /* 0x010fc60005000000 */
[----:B0-----:R-:W3:Y:S01]  /*8150*/  LDL.LU R16, [R1+0x64] ;  /* 0x0000640001107983 */ /* 0x001ee20000300800 */
[----:B------:R-:W-:-:S03]  /*8160*/  SEL R2, R5, R2, !P2 ;  /* 0x0000000205027207 */ /* 0x000fc60005000000 */
[----:B------:R0:W-:Y:S01]  /*8170*/  STL [R1+0x158], R15 ;  /* 0x0001580f01007387 */ /* 0x0001e20000100800 */
[----:B-----5:R-:W-:-:S03]  /*8180*/  SEL R12, R5, R12, !P2 ;  /* 0x0000000c050c7207 */ /* 0x020fc60005000000 */
[----:B0-----:R-:W4:Y:S04]  /*8190*/  LDL.LU R15, [R1+0x6c] ;  /* 0x00006c00010f7983 */ /* 0x001f280000300800 */
[----:B------:R0:W-:Y:S01]  /*81a0*/  STL [R1+0x144], R2 ;  /* 0x0001440201007387 */ /* 0x0001e20000100800 */
[----:B------:R-:W-:-:S03]  /*81b0*/  SEL R11, R5, R11, !P2 ;  /* 0x0000000b050b7207 */ /* 0x000fc60005000000 */
[----:B0-----:R-:W5:Y:S01]  /*81c0*/  LDL.LU R2, [R1+0x7c4] ;  /* 0x0007c40001027983 */ /* 0x001f620000300800 */
[----:B------:R-:W-:-:S03]  /*81d0*/  SEL R10, R5, R10, !P2 ;  /* 0x0000000a050a7207 */ /* 0x000fc60005000000 */
[----:B------:R0:W-:Y:S01]  /*81e0*/  STL [R1+0x138], R12 ;  /* 0x0001380c01007387 */ /* 0x0001e20000100800 */
[C---:B------:R-:W-:Y:S02]  /*81f0*/  SEL R9, R5.reuse, R9, !P2 ;  /* 0x0000000905097207 */ /* 0x040fe40005000000 */
[C---:B------:R-:W-:Y:S01]  /*8200*/  SEL R8, R5.reuse, R8, !P2 ;  /* 0x0000000805087207 */ /* 0x040fe20005000000 */
[----:B0-----:R-:W5:Y:S01]  /*8210*/  LDL.LU R12, [R1+0x7c0] ;  /* 0x0007c000010c7983 */ /* 0x001f620000300800 */
[----:B------:R-:W-:-:S03]  /*8220*/  SEL R13, R5, R13, !P2 ;  /* 0x0000000d050d7207 */ /* 0x000fc60005000000 */
[----:B------:R0:W-:Y:S01]  /*8230*/  STL [R1+0x134], R11 ;  /* 0x0001340b01007387 */ /* 0x0001e20000100800 */
[C---:B------:R-:W-:Y:S02]  /*8240*/  SEL R7, R5.reuse, R7, !P2 ;  /* 0x0000000705077207 */ /* 0x040fe40005000000 */
[C---:B------:R-:W-:Y:S01]  /*8250*/  SEL R6, R5.reuse, R6, !P2 ;  /* 0x0000000605067207 */ /* 0x040fe20005000000 */
[----:B0-----:R-:W5:Y:S04]  /*8260*/  LDL.LU R11, [R1+0x7bc] ;  /* 0x0007bc00010b7983 */ /* 0x001f680000300800 */
[----:B------:R0:W-:Y:S04]  /*8270*/  STL [R1+0x130], R10 ;  /* 0x0001300a01007387 */ /* 0x0001e80000100800 */
        /* <DEDUP_REMOVED lines=10> */
[----:B0-----:R-:W5:Y:S01]  /*8320*/  LDL.LU R6, [R1+0x7a8] ;  /* 0x0007a80001067983 */ /* 0x001f620000300800 */
[----:B--2---:R-:W-:-:S02]  /*8330*/  SEL R4, R5, R4, !P2 ;  /* 0x0000000405047207 */ /* 0x004fc40005000000 */
[----:B------:R-:W-:-:S03]  /*8340*/  SEL R3, R5, R3, !P2 ;  /* 0x0000000305037207 */ /* 0x000fc60005000000 */
[----:B------:R0:W-:Y:S01]  /*8350*/  STL [R1+0x110], R4 ;  /* 0x0001100401007387 */ /* 0x0001e20000100800 */
[C---:B------:R-:W-:Y:S02]  /*8360*/  SEL R29, R5.reuse, R29, !P2 ;  /* 0x0000001d051d7207 */ /* 0x040fe40005000000 */
[C---:B------:R-:W-:Y:S01]  /*8370*/  SEL R28, R5.reuse, R28, !P2 ;  /* 0x0000001c051c7207 */ /* 0x040fe20005000000 */
[----:B0-----:R-:W2:Y:S01]  /*8380*/  LDL.LU R4, [R1+0x7a4] ;  /* 0x0007a40001047983 */ /* 0x001ea20000300800 */
[----:B------:R-:W-:-:S03]  /*8390*/  SEL R27, R5, R27, !P2 ;  /* 0x0000001b051b7207 */ /* 0x000fc60005000000 */
[----:B------:R0:W-:Y:S01]  /*83a0*/  STL [R1+0x100], R3 ;  /* 0x0001000301007387 */ /* 0x0001e20000100800 */
[C---:B------:R-:W-:Y:S02]  /*83b0*/  SEL R26, R5.reuse, R26, !P2 ;  /* 0x0000001a051a7207 */ /* 0x040fe40005000000 */
[C---:B------:R-:W-:Y:S01]  /*83c0*/  SEL R25, R5.reuse, R25, !P2 ;  /* 0x0000001905197207 */ /* 0x040fe20005000000 */
[----:B0-----:R-:W2:Y:S04]  /*83d0*/  LDL.LU R3, [R1+0x7a0] ;  /* 0x0007a00001037983 */ /* 0x001ea80000300800 */
[----:B------:R0:W-:Y:S01]  /*83e0*/  STL [R1+0xf8], R29 ;  /* 0x0000f81d01007387 */ /* 0x0001e20000100800 */
[C---:B------:R-:W-:Y:S02]  /*83f0*/  SEL R24, R5.reuse, R24, !P2 ;  /* 0x0000001805187207 */ /* 0x040fe40005000000 */
[C---:B------:R-:W-:Y:S01]  /*8400*/  SEL R23, R5.reuse, R23, !P2 ;  /* 0x0000001705177207 */ /* 0x040fe20005000000 */
[----:B0-----:R-:W2:Y:S04]  /*8410*/  LDL.LU R29, [R1+0x79c] ;  /* 0x00079c00011d7983 */ /* 0x001ea80000300800 */
[----:B------:R0:W-:Y:S01]  /*8420*/  STL [R1+0xf4], R28 ;  /* 0x0000f41c01007387 */ /* 0x0001e20000100800 */
[----:B------:R-:W-:-:S03]  /*8430*/  SEL R22, R5, R22, !P2 ;  /* 0x0000001605167207 */ /* 0x000fc60005000000 */
        /* <DEDUP_REMOVED lines=22> */
[----:B------:R0:W-:Y:S04]  /*85a0*/  STL [R1+0xac], R20 ;  /* 0x0000ac1401007387 */ /* 0x0001e80000100800 */
[----:B0-----:R-:W2:Y:S04]  /*85b0*/  LDL.LU R20, [R1+0x778] ;  /* 0x0007780001147983 */ /* 0x001ea80000300800 */
[----:B------:R0:W-:Y:S04]  /*85c0*/  STL [R1+0x9c], R0 ;  /* 0x00009c0001007387 */ /* 0x0001e80000100800 */
[----:B0-----:R-:W2:Y:S04]  /*85d0*/  LDL.LU R0, [R1+0x774] ;  /* 0x0007740001007983 */ /* 0x001ea80000300800 */
[----:B------:R0:W-:Y:S04]  /*85e0*/  STL [R1+0x80], R19 ;  /* 0x0000801301007387 */ /* 0x0001e80000100800 */
[----:B0-----:R-:W2:Y:S04]  /*85f0*/  LDL.LU R19, [R1+0x770] ;  /* 0x0007700001137983 */ /* 0x001ea80000300800 */
[----:B------:R0:W-:Y:S04]  /*8600*/  STL [R1+0x7c], R18 ;  /* 0x00007c1201007387 */ /* 0x0001e80000100800 */
[----:B0-----:R-:W5:Y:S04]  /*8610*/  LDL.LU R18, [R1+0x76c] ;  /* 0x00076c0001127983 */ /* 0x001f680000300800 */
[----:B------:R0:W-:Y:S04]  /*8620*/  STL [R1+0x78], R17 ;  /* 0x0000781101007387 */ /* 0x0001e80000100800 */
[----:B0-----:R-:W2:Y:S04]  /*8630*/  LDL.LU R17, [R1+0x768] ;  /* 0x0007680001117983 */ /* 0x001ea80000300800 */
[----:B------:R0:W-:Y:S04]  /*8640*/  STL [R1+0x74], R14 ;  /* 0x0000740e01007387 */ /* 0x0001e80000100800 */
[----:B0-----:R-:W5:Y:S01]  /*8650*/  LDL.LU R14, [R1+0x764] ;  /* 0x00076400010e7983 */ /* 0x001f620000300800 */
[----:B---3--:R-:W-:-:S02]  /*8660*/  SEL R16, R5, R16, !P2 ;  /* 0x0000001005107207 */ /* 0x008fc40005000000 */
[C---:B----4-:R-:W-:Y:S02]  /*8670*/  SEL R15, R5.reuse, R15, !P2 ;  /* 0x0000000f050f7207 */ /* 0x050fe40005000000 */
[----:B-----5:R-:W-:-:S05]  /*8680*/  SEL R14, R5, R14, !P2 ;  /* 0x0000000e050e7207 */ /* 0x020fca0005000000 */
[----:B------:R0:W-:Y:S04]  /*8690*/  STL [R1+0x68], R14 ;  /* 0x0000680e01007387 */ /* 0x0001e80000100800 */
[----:B0-----:R-:W3:Y:S04]  /*86a0*/  LDL.LU R14, [R1+0x34] ;  /* 0x00003400010e7983 */ /* 0x001ee80000300800 */
[----:B------:R0:W-:Y:S04]  /*86b0*/  STL [R1+0x64], R16 ;  /* 0x0000641001007387 */ /* 0x0001e80000100800 */
[----:B0-----:R-:W4:Y:S04]  /*86c0*/  LDL.LU R16, [R1+0x760] ;  /* 0x0007600001107983 */ /* 0x001f280000300800 */
[----:B------:R0:W-:Y:S04]  /*86d0*/  STL [R1+0x60], R15 ;  /* 0x0000600f01007387 */ /* 0x0001e80000100800 */
[----:B0-----:R-:W5:Y:S02]  /*86e0*/  LDL.LU R15, [R1+0x75c] ;  /* 0x00075c00010f7983 */ /* 0x001f640000300800 */
[----:B-----5:R-:W-:-:S05]  /*86f0*/  SEL R15, R5, R15, !P2 ;  /* 0x0000000f050f7207 */ /* 0x020fca0005000000 */
[----:B------:R0:W-:Y:S04]  /*8700*/  STL [R1+0x54], R15 ;  /* 0x0000540f01007387 */ /* 0x0001e80000100800 */
[----:B0-----:R-:W5:Y:S01]  /*8710*/  LDL.LU R15, [R1+0x2c] ;  /* 0x00002c00010f7983 */ /* 0x001f620000300800 */
[----:B----4-:R-:W-:-:S05]  /*8720*/  SEL R16, R5, R16, !P2 ;  /* 0x0000001005107207 */ /* 0x010fca0005000000 */
[----:B------:R2:W-:Y:S02]  /*8730*/  STL [R1+0x4c], R16 ;  /* 0x00004c1001007387 */ /* 0x0005e40000100800 */
[C---:B--2---:R-:W-:Y:S02]  /*8740*/  SEL R16, R5.reuse, R17, !P2 ;  /* 0x0000001105107207 */ /* 0x044fe40005000000 */
[----:B------:R-:W-:-:S03]  /*8750*/  SEL R17, R5, R18, !P2 ;  /* 0x0000001205117207 */ /* 0x000fc60005000000 */
[----:B------:R0:W-:Y:S01]  /*8760*/  STL [R1+0x3c], R16 ;  /* 0x00003c1001007387 */ /* 0x0001e20000100800 */
[----:B------:R-:W-:-:S03]  /*8770*/  SEL R18, R5, R13, !P2 ;  /* 0x0000000d05127207 */ /* 0x000fc60005000000 */
[----:B------:R1:W-:Y:S01]  /*8780*/  STL [R1+0x10], R17 ;  /* 0x0000101101007387 */ /* 0x0003e20000100800 */
[C---:B0-----:R-:W-:Y:S02]  /*8790*/  SEL R16, R5.reuse, R19, !P2 ;  /* 0x0000001305107207 */ /* 0x041fe40005000000 */
[----:B---3--:R-:W-:-:S03]  /*87a0*/  SEL R19, R5, R14, !P2 ;  /* 0x0000000e05137207 */ /* 0x008fc60005000000 */
[----:B------:R-:W-:Y:S01]  /*87b0*/  STL [R1+0x4], R16 ;  /* 0x0000041001007387 */ /* 0x000fe20000100800 */
[----:B-1----:R-:W-:-:S03]  /*87c0*/  SEL R17, R5, R0, !P2 ;  /* 0x0000000005117207 */ /* 0x002fc60005000000 */
[----:B------:R-:W-:Y:S01]  /*87d0*/  STL [R1+0x6cc], R19 ;  /* 0x0006cc1301007387 */ /* 0x000fe20000100800 */
[C---:B------:R-:W-:Y:S02]  /*87e0*/  SEL R20, R5.reuse, R20, !P2 ;  /* 0x0000001405147207 */ /* 0x040fe40005000000 */
[C---:B------:R-:W-:Y:S02]  /*87f0*/  SEL R21, R5.reuse, R21, !P2 ;  /* 0x0000001505157207 */ /* 0x040fe40005000000 */
[C---:B------:R-:W-:Y:S02]  /*8800*/  SEL R22, R5.reuse, R22, !P2 ;  /* 0x0000001605167207 */ /* 0x040fe40005000000 */
[C---:B------:R-:W-:Y:S02]  /*8810*/  SEL R23, R5.reuse, R23, !P2 ;  /* 0x0000001705177207 */ /* 0x040fe40005000000 */
[C---:B------:R-:W-:Y:S02]  /*8820*/  SEL R24, R5.reuse, R24, !P2 ;  /* 0x0000001805187207 */ /* 0x040fe40005000000 */
[----:B------:R-:W-:-:S02]  /*8830*/  SEL R25, R5, R25, !P2 ;  /* 0x0000001905197207 */ /* 0x000fc40005000000 */
[C---:B------:R-:W-:Y:S02]  /*8840*/  SEL R26, R5.reuse, R26, !P2 ;  /* 0x0000001a051a7207 */ /* 0x040fe40005000000 */
[C---:B------:R-:W-:Y:S02]  /*8850*/  SEL R27, R5.reuse, R27, !P2 ;  /* 0x0000001b051b7207 */ /* 0x040fe40005000000 */
[C---:B------:R-:W-:Y:S02]  /*8860*/  SEL R28, R5.reuse, R28, !P2 ;  /* 0x0000001c051c7207 */ /* 0x040fe40005000000 */
[----:B-----5:R-:W-:-:S05]  /*8870*/  SEL R15, R5, R15, !P2 ;  /* 0x0000000f050f7207 */ /* 0x020fca0005000000 */
[----:B------:R-:W-:Y:S04]  /*8880*/  STL [R1], R15 ;  /* 0x0000000f01007387 */ /* 0x000fe80000100800 */
[----:B------:R0:W-:Y:S04]  /*8890*/  STL [R1+0x6d0], R18 ;  /* 0x0006d01201007387 */ /* 0x0001e80000100800 */
[----:B------:R-:W2:Y:S04]  /*88a0*/  LDL.LU R0, [R1+0x758] ;  /* 0x0007580001007983 */ /* 0x000ea80000300800 */
[----:B0-----:R-:W3:Y:S04]  /*88b0*/  LDL.LU R18, [R1+0x50] ;  /* 0x0000500001127983 */ /* 0x001ee80000300800 */
[----:B------:R-:W4:Y:S04]  /*88c0*/  LDL.LU R19, [R1+0x58] ;  /* 0x0000580001137983 */ /* 0x000f280000300800 */
[----:B------:R0:W-:Y:S04]  /*88d0*/  STL [R1+0x6d4], R17 ;  /* 0x0006d41101007387 */ /* 0x0001e80000100800 */
[----:B0-----:R-:W5:Y:S04]  /*88e0*/  LDL.LU R17, [R1+0x48] ;  /* 0x0000480001117983 */ /* 0x001f680000300800 */
[----:B------:R0:W-:Y:S04]  /*88f0*/  STL [R1+0x6d8], R20 ;  /* 0x0006d81401007387 */ /* 0x0001e80000100800 */
[----:B0-----:R-:W3:Y:S04]  /*8900*/  LDL.LU R20, [R1+0x44] ;  /* 0x0000440001147983 */ /* 0x001ee80000300800 */
[----:B------:R0:W-:Y:S04]  /*8910*/  STL [R1+0x6dc], R21 ;  /* 0x0006dc1501007387 */ /* 0x0001e80000100800 */
[----:B0-----:R-:W4:Y:S04]  /*8920*/  LDL.LU R21, [R1+0x40] ;  /* 0x0000400001157983 */ /* 0x001f280000300800 */
        /* <DEDUP_REMOVED lines=14> */
[----:B------:R-:W-:-:S02]  /*8a10*/  SEL R29, R5, R29, !P2 ;  /* 0x0000001d051d7207 */ /* 0x000fc40005000000 */
[C---:B------:R-:W-:Y:S02]  /*8a20*/  SEL R13, R5.reuse, R3, !P2 ;  /* 0x00000003050d7207 */ /* 0x040fe40005000000 */
[C---:B------:R-:W-:Y:S02]  /*8a30*/  SEL R14, R5.reuse, R4, !P2 ;  /* 0x00000004050e7207 */ /* 0x040fe40005000000 */
[C---:B------:R-:W-:Y:S01]  /*8a40*/  SEL R15, R5.reuse, R6, !P2 ;  /* 0x00000006050f7207 */ /* 0x040fe20005000000 */
[----:B------:R-:W-:Y:S01]  /*8a50*/  STL [R1+0x6fc], R29 ;  /* 0x0006fc1d01007387 */ /* 0x000fe20000100800 */
[C---:B------:R-:W-:Y:S02]  /*8a60*/  SEL R16, R5.reuse, R7, !P2 ;  /* 0x0000000705107207 */ /* 0x040fe40005000000 */
[C---:B------:R-:W-:Y:S01]  /*8a70*/  SEL R8, R5.reuse, R8, !P2 ;  /* 0x0000000805087207 */ /* 0x040fe20005000000 */
[----:B------:R-:W-:Y:S01]  /*8a80*/  STL [R1+0x700], R13 ;  /* 0x0007000d01007387 */ /* 0x000fe20000100800 */
[----:B------:R-:W-:-:S02]  /*8a90*/  SEL R9, R5, R9, !P2 ;  /* 0x0000000905097207 */ /* 0x000fc40005000000 */
[C---:B------:R-:W-:Y:S01]  /*8aa0*/  SEL R10, R5.reuse, R10, !P2 ;  /* 0x0000000a050a7207 */ /* 0x040fe20005000000 */
[----:B------:R-:W-:Y:S01]  /*8ab0*/  STL [R1+0x704], R14 ;  /* 0x0007040e01007387 */ /* 0x000fe20000100800 */
[----:B------:R-:W-:-:S03]  /*8ac0*/  SEL R11, R5, R11, !P2 ;  /* 0x0000000b050b7207 */ /* 0x000fc60005000000 */
[----:B------:R-:W-:Y:S01]  /*8ad0*/  STL [R1+0x708], R15 ;  /* 0x0007080f01007387 */ /* 0x000fe20000100800 */
[----:B------:R-:W-:-:S03]  /*8ae0*/  SEL R12, R5, R12, !P2 ;  /* 0x0000000c050c7207 */ /* 0x000fc60005000000 */
[----:B------:R-:W-:Y:S04]  /*8af0*/  STL [R1+0x70c], R16 ;  /* 0x00070c1001007387 */ /* 0x000fe80000100800 */
[----:B------:R-:W-:Y:S04]  /*8b00*/  STL [R1+0x710], R8 ;  /* 0x0007100801007387 */ /* 0x000fe80000100800 */
[----:B------:R-:W-:Y:S04]  /*8b10*/  STL [R1+0x714], R9 ;  /* 0x0007140901007387 */ /* 0x000fe80000100800 */
[----:B------:R-:W-:Y:S01]  /*8b20*/  STL [R1+0x718], R10 ;  /* 0x0007180a01007387 */ /* 0x000fe20000100800 */
[----:B--2---:R-:W-:Y:S01]  /*8b30*/  IMAD R0, R0, UR4, RZ ;  /* 0x0000000400007c24 */ /* 0x004fe2000f8e02ff */
[----:B------:R-:W-:-:S04]  /*8b40*/  ULDC UR4, c[0x0][0x240] ;  /* 0x0000900000047ab9 */ /* 0x000fc80000000800 */
[----:B------:R-:W-:-:S04]  /*8b50*/  LEA R3, P0, R0, UR10, 0x1 ;  /* 0x0000000a00037c11 */ /* 0x000fc8000f8008ff */
[----:B------:R-:W-:Y:S01]  /*8b60*/  LEA.HI.X.SX32 R0, R0, UR11, 0x1, P0 ;  /* 0x0000000b00007c11 */ /* 0x000fe200080f0eff */
[----:B------:R4:W-:Y:S01]  /*8b70*/  STL [R1+0x59c], R3 ;  /* 0x00059c0301007387 */ /* 0x0009e20000100800 */
[----:B------:R-:W-:Y:S01]  /*8b80*/  IMAD R6, R2, UR4, RZ ;  /* 0x0000000402067c24 */ /* 0x000fe2000f8e02ff */
[----:B------:R-:W-:Y:S02]  /*8b90*/  ULDC.64 UR10, c[0x0][0x218] ;  /* 0x00008600000a7ab9 */ /* 0x000fe40000000a00 */
[----:B------:R-:W-:Y:S04]  /*8ba0*/  STL [R1+0x71c], R11 ;  /* 0x00071c0b01007387 */ /* 0x000fe80000100800 */
[----:B------:R-:W-:Y:S04]  /*8bb0*/  STL [R1+0x720], R12 ;  /* 0x0007200c01007387 */ /* 0x000fe80000100800 */
[----:B------:R0:W-:Y:S01]  /*8bc0*/  STL [R1+0x598], R0 ;  /* 0x0005980001007387 */ /* 0x0001e20000100800 */
[----:B---3--:R-:W-:-:S02]  /*8bd0*/  IMAD R2, R23, UR4, RZ ;  /* 0x0000000417027c24 */ /* 0x008fc4000f8e02ff */
[----:B----4-:R-:W-:Y:S02]  /*8be0*/  IMAD R3, R24, UR4, RZ ;  /* 0x0000000418037c24 */ /* 0x010fe4000f8e02ff */
[----:B-----5:R-:W-:Y:S02]  /*8bf0*/  IMAD R4, R25, UR4, RZ ;  /* 0x0000000419047c24 */ /* 0x020fe4000f8e02ff */
[----:B------:R-:W-:Y:S02]  /*8c00*/  IMAD R5, R26, UR4, RZ ;  /* 0x000000041a057c24 */ /* 0x000fe4000f8e02ff */
[----:B------:R-:W-:-:S05]  /*8c10*/  IMAD R7, R27, UR4, RZ ;  /* 0x000000041b077c24 */ /* 0x000fca000f8e02ff */
[----:B------:R-:W-:Y:S01]  /*8c20*/  STL [R1+0x724], R7 ;  /* 0x0007240701007387 */ /* 0x000fe20000100800 */
[----:B0-----:R-:W-:-:S05]  /*8c30*/  IMAD R0, R28, UR4, RZ ;  /* 0x000000041c007c24 */ /* 0x001fca000f8e02ff */
[----:B------:R0:W-:Y:S04]  /*8c40*/  STL [R1+0x590], R0 ;  /* 0x0005900001007387 */ /* 0x0001e80000100800 */
[----:B------:R-:W-:Y:S04]  /*8c50*/  STL [R1+0x728], R6 ;  /* 0x0007280601007387 */ /* 0x000fe80000100800 */
[----:B------:R-:W-:Y:S01]  /*8c60*/  STL [R1+0x72c], R5 ;  /* 0x00072c0501007387 */ /* 0x000fe20000100800 */
[----:B0-----:R-:W-:-:S03]  /*8c70*/  IMAD R0, R22, UR4, RZ ;  /* 0x0000000416007c24 */ /* 0x001fc6000f8e02ff */
[----:B------:R-:W-:Y:S04]  /*8c80*/  STL [R1+0x730], R4 ;  /* 0x0007300401007387 */ /* 0x000fe80000100800 */
[----:B------:R0:W-:Y:S04]  /*8c90*/  STL [R1+0x734], R3 ;  /* 0x0007340301007387 */ /* 0x0001e80000100800 */
[----:B------:R1:W-:Y:S04]  /*8ca0*/  STL [R1+0x738], R2 ;  /* 0x0007380201007387 */ /* 0x0003e80000100800 */
[----:B------:R2:W-:Y:S01]  /*8cb0*/  STL [R1+0x73c], R0 ;  /* 0x00073c0001007387 */ /* 0x0005e20000100800 */
[----:B0-----:R-:W-:-:S02]  /*8cc0*/  IMAD R3, R21, UR4, RZ ;  /* 0x0000000415037c24 */ /* 0x001fc4000f8e02ff */
[----:B-1----:R-:W-:-:S03]  /*8cd0*/  IMAD R2, R20, UR4, RZ ;  /* 0x0000000414027c24 */ /* 0x002fc6000f8e02ff */
[----:B------:R-:W-:Y:S01]  /*8ce0*/  STL [R1+0x8], R3 ;  /* 0x0000080301007387 */ /* 0x000fe20000100800 */
[----:B--2---:R-:W-:-:S03]  /*8cf0*/  IMAD R0, R17, UR4, RZ ;  /* 0x0000000411007c24 */ /* 0x004fc6000f8e02ff */
[----:B------:R-:W-:Y:S04]  /*8d00*/  STL [R1+0xc], R2 ;  /* 0x00000c0201007387 */ /* 0x000fe80000100800 */
[----:B------:R0:W-:Y:S04]  /*8d10*/  STL [R1+0x14], R0 ;  /* 0x0000140001007387 */ /* 0x0001e80000100800 */
[----:B0-----:R-:W2:Y:S01]  /*8d20*/  LDL.LU R0, [R1+0x84] ;  /* 0x0000840001007983 */ /* 0x001ea20000300800 */
[----:B------:R-:W-:Y:S02]  /*8d30*/  IMAD R3, R18, UR4, RZ ;  /* 0x0000000412037c24 */ /* 0x000fe4000f8e02ff */
[----:B------:R-:W-:-:S03]  /*8d40*/  IMAD R2, R19, UR4, RZ ;  /* 0x0000000413027c24 */ /* 0x000fc6000f8e02ff */
[----:B------:R-:W-:Y:S04]  /*8d50*/  STL [R1+0x18], R3 ;  /* 0x0000180301007387 */ /* 0x000fe80000100800 */
[----:B--2---:R0:W-:Y:S04]  /*8d60*/  STL [R1+0x750], R0 ;  /* 0x0007500001007387 */ /* 0x0041e80000100800 */
[----:B------:R-:W-:Y:S04]  /*8d70*/  STL [R1+0x1c], R2 ;  /* 0x00001c0201007387 */ /* 0x000fe80000100800 */
[----:B0-----:R-:W2:Y:S04]  /*8d80*/  LDL.LU R0, [R1+0x70] ;  /* 0x0000700001007983 */ /* 0x001ea80000300800 */
[----:B--2---:R0:W-:Y:S04]  /*8d90*/  STL [R1+0x754], R0 ;  /* 0x0007540001007387 */ /* 0x0041e80000100800 */
[----:B0-----:R-:W2:Y:S04]  /*8da0*/  LDL.LU R0, [R1+0x5c] ;  /* 0x00005c0001007983 */ /* 0x001ea80000300800 */
[----:B------:R-:W3:Y:S04]  /*8db0*/  LDL.LU R2, [R1+0x88] ;  /* 0x0000880001027983 */ /* 0x000ee80000300800 */
[----:B------:R-:W4:Y:S04]  /*8dc0*/  LDL.LU R3, [R1+0x8c] ;  /* 0x00008c0001037983 */ /* 0x000f280000300800 */
        /* <DEDUP_REMOVED lines=25> */
[----:B------:R-:W5:Y:S01]  /*8f60*/  LDL.LU R19, [R1+0x150] ;  /* 0x0001500001137983 */ /* 0x000f620000300800 */
[----:B--2---:R-:W-:-:S05]  /*8f70*/  IMAD R0, R0, UR4, RZ ;  /* 0x0000000400007c24 */ /* 0x004fca000f8e02ff */
[----:B------:R0:W-:Y:S04]  /*8f80*/  STL [R1+0x20], R0 ;  /* 0x0000200001007387 */ /* 0x0001e80000100800 */
[----:B0-----:R-:W2:Y:S02]  /*8f90*/  LDL.LU R0, [R1+0x754] ;  /* 0x0007540001007983 */ /* 0x001ea40000300800 */
[----:B--2---:R-:W-:-:S05]  /*8fa0*/  IMAD R0, R0, UR4, RZ ;  /* 0x0000000400007c24 */ /* 0x004fca000f8e02ff */
[----:B------:R0:W-:Y:S04]  /*8fb0*/  STL [R1+0x24], R0 ;  /* 0x0000240001007387 */ /* 0x0001e80000100800 */
[----:B0-----:R-:W2:Y:S01]  /*8fc0*/  LDL.LU R0, [R1+0x750] ;  /* 0x0007500001007983 */ /* 0x001ea20000300800 */
[----:B---3--:R-:W-:Y:S02]  /*8fd0*/  IMAD R2, R2, UR4, RZ ;  /* 0x0000000402027c24 */ /* 0x008fe4000f8e02ff */
[----:B--2---:R-:W-:-:S05]  /*8fe0*/  IMAD R0, R0, UR4, RZ ;  /* 0x0000000400007c24 */ /* 0x004fca000f8e02ff */
[----:B------:R4:W-:Y:S04]  /*8ff0*/  STL [R1+0x28], R0 ;  /* 0x0000280001007387 */ /* 0x0009e80000100800 */
[----:B------:R0:W-:Y:S01]  /*9000*/  STL [R1+0x2c], R2 ;  /* 0x00002c0201007387 */ /* 0x0001e20000100800 */
[----:B----4-:R-:W-:Y:S02]  /*9010*/  IMAD R0, R3, UR4, RZ ;  /* 0x0000000403007c24 */ /* 0x010fe4000f8e02ff */
[----:B-----5:R-:W-:Y:S02]  /*9020*/  IMAD R3, R4, UR4, RZ ;  /* 0x0000000404037c24 */ /* 0x020fe4000f8e02ff */
[----:B0-----:R-:W-:Y:S01]  /*9030*/  IMAD R2, R5, UR4, RZ ;  /* 0x0000000405027c24 */ /* 0x001fe2000f8e02ff */
[----:B------:R0:W-:Y:S04]  /*9040*/  STL [R1+0x30], R0 ;  /* 0x0000300001007387 */ /* 0x0001e80000100800 */
[----:B------:R1:W-:Y:S01]  /*9050*/  STL [R1+0x34], R3 ;  /* 0x0000340301007387 */ /* 0x0003e20000100800 */
[----:B0-----:R-:W-:-:S03]  /*9060*/  IMAD R0, R6, UR4, RZ ;  /* 0x0000000406007c24 */ /* 0x001fc6000f8e02ff */
[----:B------:R0:W-:Y:S01]  /*9070*/  STL [R1+0x38], R2 ;  /* 0x0000380201007387 */ /* 0x0001e20000100800 */
[----:B-1----:R-:W-:-:S03]  /*9080*/  IMAD R3, R7, UR4, RZ ;  /* 0x0000000407037c24 */ /* 0x002fc6000f8e02ff */
[----:B------:R1:W-:Y:S01]  /*9090*/  STL [R1+0x40], R0 ;  /* 0x0000400001007387 */ /* 0x0003e20000100800 */
[----:B0-----:R-:W-:-:S03]  /*90a0*/  IMAD R2, R12, UR4, RZ ;  /* 0x000000040c027c24 */ /* 0x001fc6000f8e02ff */
[----:B------:R0:W-:Y:S01]  /*90b0*/  STL [R1+0x44], R3 ;  /* 0x0000440301007387 */ /* 0x0001e20000100800 */
[----:B-1----:R-:W-:-:S03]  /*90c0*/  IMAD R0, R11, UR4, RZ ;  /* 0x000000040b007c24 */ /* 0x002fc6000f8e02ff */
[----:B------:R1:W-:Y:S04]  /*90d0*/  STL [R1+0x48], R2 ;  /* 0x0000480201007387 */ /* 0x0003e80000100800 */
[----:B------:R2:W-:Y:S01]  /*90e0*/  STL [R1+0x50], R0 ;  /* 0x0000500001007387 */ /* 0x0005e20000100800 */
[----:B0-----:R-:W-:Y:S02]  /*90f0*/  IMAD R3, R10, UR4, RZ ;  /* 0x000000040a037c24 */ /* 0x001fe4000f8e02ff */
[----:B-1----:R-:W-:-:S03]  /*9100*/  IMAD R2, R9, UR4, RZ ;  /* 0x0000000409027c24 */ /* 0x002fc6000f8e02ff */
[----:B------:R0:W-:Y:S01]  /*9110*/  STL [R1+0x58], R3 ;  /* 0x0000580301007387 */ /* 0x0001e20000100800 */
[----:B--2---:R-:W-:-:S03]  /*9120*/  IMAD R0, R8, UR4, RZ ;  /* 0x0000000408007c24 */ /* 0x004fc6000f8e02ff */
        /* <DEDUP_REMOVED lines=165> */
[----:B------:R-:W5:Y:S01]  /*9b80*/  LDL.LU R19, [R1] ;  /* 0x0000000001137983 */ /* 0x000f620000300800 */
[----:B--2---:R-:W-:-:S05]  /*9b90*/  IMAD R0, R0, UR4, RZ ;  /* 0x0000000400007c24 */ /* 0x004fca000f8e02ff */
[----:B------:R0:W-:Y:S04]  /*9ba0*/  STL [R1+0x12c], R0 ;  /* 0x00012c0001007387 */ /* 0x0001e80000100800 */
[----:B0-----:R-:W2:Y:S02]  /*9bb0*/  LDL.LU R0, [R1+0x744] ;  /* 0x0007440001007983 */ /* 0x001ea40000300800 */
[----:B--2---:R-:W-:-:S05]  /*9bc0*/  IMAD R0, R0, UR4, RZ ;  /* 0x0000000400007c24 */ /* 0x004fca000f8e02ff */
[----:B------:R0:W-:Y:S04]  /*9bd0*/  STL [R1+0x128], R0 ;  /* 0x0001280001007387 */ /* 0x0001e80000100800 */
[----:B0-----:R-:W2:Y:S01]  /*9be0*/  LDL.LU R0, [R1+0x740] ;  /* 0x0007400001007983 */ /* 0x001ea20000300800 */
[----:B---3--:R-:W-:Y:S02]  /*9bf0*/  IMAD R2, R2, UR4, RZ ;  /* 0x0000000402027c24 */ /* 0x008fe4000f8e02ff */
[----:B----4-:R-:W-:Y:S02]  /*9c00*/  IMAD R3, R3, UR4, RZ ;  /* 0x0000000403037c24 */ /* 0x010fe4000f8e02ff */
[----:B-----5:R-:W-:Y:S02]  /*9c10*/  IMAD R4, R4, UR4, RZ ;  /* 0x0000000404047c24 */ /* 0x020fe4000f8e02ff */
[----:B------:R-:W-:-:S02]  /*9c20*/  IMAD R5, R5, UR4, RZ ;  /* 0x0000000405057c24 */ /* 0x000fc4000f8e02ff */
[----:B------:R-:W-:Y:S02]  /*9c30*/  IMAD R6, R6, UR4, RZ ;  /* 0x0000000406067c24 */ /* 0x000fe4000f8e02ff */
[----:B------:R-:W-:Y:S02]  /*9c40*/  IMAD R7, R7, UR4, RZ ;  /* 0x0000000407077c24 */ /* 0x000fe4000f8e02ff */
[----:B------:R-:W-:Y:S02]  /*9c50*/  IMAD R12, R12, UR4, RZ ;  /* 0x000000040c0c7c24 */ /* 0x000fe4000f8e02ff */
[----:B------:R-:W-:Y:S02]  /*9c60*/  IMAD R11, R11, UR4, RZ ;  /* 0x000000040b0b7c24 */ /* 0x000fe4000f8e02ff */
[----:B------:R-:W-:Y:S02]  /*9c70*/  IMAD R10, R10, UR4, RZ ;  /* 0x000000040a0a7c24 */ /* 0x000fe4000f8e02ff */
        /* <DEDUP_REMOVED lines=19> */
[----:B--2---:R-:W-:-:S05]  /*9db0*/  IMAD R0, R0, UR4, RZ ;  /* 0x0000000400007c24 */ /* 0x004fca000f8e02ff */
[----:B------:R0:W-:Y:S04]  /*9dc0*/  STL [R1+0x124], R0 ;  /* 0x0001240001007387 */ /* 0x0001e80000100800 */
[----:B0-----:R-:W2:Y:S04]  /*9dd0*/  LDL.LU R0, [R1+0x73c] ;  /* 0x00073c0001007983 */ /* 0x001ea80000300800 */
[----:B------:R0:W-:Y:S04]  /*9de0*/  STL [R1+0x120], R2 ;  /* 0x0001200201007387 */ /* 0x0001e80000100800 */
[----:B0-----:R-:W3:Y:S04]  /*9df0*/  LDL.LU R2, [R1+0x738] ;  /* 0x0007380001027983 */ /* 0x001ee80000300800 */
[----:B------:R0:W-:Y:S04]  /*9e00*/  STL [R1+0x118], R3 ;  /* 0x0001180301007387 */ /* 0x0001e80000100800 */
[----:B0-----:R-:W4:Y:S04]  /*9e10*/  LDL.LU R3, [R1+0x734] ;  /* 0x0007340001037983 */ /* 0x001f280000300800 */
[----:B------:R0:W-:Y:S04]  /*9e20*/  STL [R1+0x110], R4 ;  /* 0x0001100401007387 */ /* 0x0001e80000100800 */
[----:B0-----:R-:W5:Y:S04]  /*9e30*/  LDL.LU R4, [R1+0x730] ;  /* 0x0007300001047983 */ /* 0x001f680000300800 */
        /* <DEDUP_REMOVED lines=48> */
[----:B------:R0:W-:Y:S04]  /*a140*/  STL [R1], R19 ;  /* 0x0000001301007387 */ /* 0x0001e80000100800 */
[----:B0-----:R-:W5:Y:S01]  /*a150*/  LDL.LU R19, [R1+0x6cc] ;  /* 0x0006cc0001137983 */ /* 0x001f620000300800 */
[----:B--2---:R-:W-:-:S02]  /*a160*/  IMAD R15, R15, UR4, RZ ;  /* 0x000000040f0f7c24 */ /* 0x004fc4000f8e02ff */
[----:B---3--:R-:W-:Y:S02]  /*a170*/  IMAD R14, R14, UR4, RZ ;  /* 0x000000040e0e7c24 */ /* 0x008fe4000f8e02ff */
[----:B----4-:R-:W-:Y:S02]  /*a180*/  IMAD R13, R13, UR4, RZ ;  /* 0x000000040d0d7c24 */ /* 0x010fe4000f8e02ff */
[----:B-----5:R-:W-:Y:S02]  /*a190*/  IMAD R29, R29, UR4, RZ ;  /* 0x000000041d1d7c24 */ /* 0x020fe4000f8e02ff */
        /* <DEDUP_REMOVED lines=11> */
[----:B------:R-:W-:-:S05]  /*a250*/  IMAD R19, R19, UR4, RZ ;  /* 0x0000000413137c24 */ /* 0x000fca000f8e02ff */
[----:B------:R0:W-:Y:S04]  /*a260*/  STL [R1+0x68c], R19 ;  /* 0x00068c1301007387 */ /* 0x0001e80000100800 */
[----:B0-----:R-:W2:Y:S04]  /*a270*/  LDL.LU R19, [R1+0xc] ;  /* 0x00000c0001137983 */ /* 0x001ea80000300800 */
[----:B------:R0:W-:Y:S04]  /*a280*/  STL [R1+0x690], R18 ;  /* 0x0006901201007387 */ /* 0x0001e80000100800 */
[----:B0-----:R-:W3:Y:S04]  /*a290*/  LDL.LU R18, [R1+0x8] ;  /* 0x0000080001127983 */ /* 0x001ee80000300800 */
[----:B------:R-:W-:Y:S04]  /*a2a0*/  STL [R1+0x694], R17 ;  /* 0x0006941101007387 */ /* 0x000fe80000100800 */
[----:B------:R0:W-:Y:S04]  /*a2b0*/  STL [R1+0x698], R20 ;  /* 0x0006981401007387 */ /* 0x0001e80000100800 */
[----:B------:R-:W-:Y:S04]  /*a2c0*/  STL [R1+0x69c], R21 ;  /* 0x00069c1501007387 */ /* 0x000fe80000100800 */
[----:B------:R-:W-:Y:S04]  /*a2d0*/  STL [R1+0x6a0], R22 ;  /* 0x0006a01601007387 */ /* 0x000fe80000100800 */
[----:B------:R-:W-:Y:S04]  /*a2e0*/  STL [R1+0x6a4], R23 ;  /* 0x0006a41701007387 */ /* 0x000fe80000100800 */
[----:B------:R-:W-:Y:S04]  /*a2f0*/  STL [R1+0x6a8], R24 ;  /* 0x0006a81801007387 */ /* 0x000fe80000100800 */
[----:B------:R-:W-:Y:S04]  /*a300*/  STL [R1+0x6ac], R25 ;  /* 0x0006ac1901007387 */ /* 0x000fe80000100800 */
[----:B------:R-:W-:Y:S04]  /*a310*/  STL [R1+0x6b0], R26 ;  /* 0x0006b01a01007387 */ /* 0x000fe80000100800 */
[----:B------:R-:W-:Y:S04]  /*a320*/  STL [R1+0x6b4], R27 ;  /* 0x0006b41b01007387 */ /* 0x000fe80000100800 */
[----:B------:R-:W-:Y:S04]  /*a330*/  STL [R1+0x6b8], R28 ;  /* 0x0006b81c01007387 */ /* 0x000fe80000100800 */
[----:B------:R1:W-:Y:S01]  /*a340*/  STL [R1+0x6bc], R29 ;  /* 0x0006bc1d01007387 */ /* 0x0003e20000100800 */
[----:B0-----:R-:W-:-:S02]  /*a350*/  LEA R20, P3, R7, UR10, 0x1 ;  /* 0x0000000a07147c11 */ /* 0x001fc4000f8608ff */
[----:B------:R-:W-:Y:S01]  /*a360*/  LEA R17, P2, R6, UR10, 0x1 ;  /* 0x0000000a06117c11 */ /* 0x000fe2000f8408ff */
[----:B-1----:R-:W4:Y:S04]  /*a370*/  LDL.LU R29, [R1+0x24] ;  /* 0x00002400011d7983 */ /* 0x002f280000300800 */
[----:B------:R0:W-:Y:S04]  /*a380*/  STL [R1+0x6c0], R13 ;  /* 0x0006c00d01007387 */ /* 0x0001e80000100800 */
[----:B0-----:R-:W5:Y:S04]  /*a390*/  LDL.LU R13, [R1+0x20] ;  /* 0x00002000010d7983 */ /* 0x001f680000300800 */
[----:B------:R0:W-:Y:S04]  /*a3a0*/  STL [R1+0x6c4], R14 ;  /* 0x0006c40e01007387 */ /* 0x0001e80000100800 */
[----:B0-----:R-:W4:Y:S04]  /*a3b0*/  LDL.LU R14, [R1+0x1c] ;  /* 0x00001c00010e7983 */ /* 0x001f280000300800 */
[----:B------:R0:W-:Y:S04]  /*a3c0*/  STL [R1+0x6c8], R15 ;  /* 0x0006c80f01007387 */ /* 0x0001e80000100800 */
[----:B0-----:R-:W5:Y:S04]  /*a3d0*/  LDL.LU R15, [R1+0x18] ;  /* 0x00001800010f7983 */ /* 0x001f680000300800 */
[----:B------:R-:W4:Y:S04]  /*a3e0*/  LDL.LU R28, [R1+0x28] ;  /* 0x00002800011c7983 */ /* 0x000f280000300800 */
[----:B------:R0:W-:Y:S04]  /*a3f0*/  STL [R1+0x390], R20 ;  /* 0x0003901401007387 */ /* 0x0001e80000100800 */
[----:B------:R1:W-:Y:S04]  /*a400*/  STL [R1+0x388], R17 ;  /* 0x0003881101007387 */ /* 0x0003e80000100800 */
[----:B------:R-:W4:Y:S01]  /*a410*/  LDL.LU R27, [R1+0x2c] ;  /* 0x00002c00011b7983 */ /* 0x000f220000300800 */
[----:B0-----:R-:W-:-:S02]  /*a420*/  LEA R20, P1, R5, UR10, 0x1 ;  /* 0x0000000a05147c11 */ /* 0x001fc4000f8208ff */
[----:B-1----:R-:W-:-:S03]  /*a430*/  LEA R17, P0, R4, UR10, 0x1 ;  /* 0x0000000a04117c11 */ /* 0x002fc6000f8008ff */
[----:B------:R0:W-:Y:S04]  /*a440*/  STL [R1+0x380], R20 ;  /* 0x0003801401007387 */ /* 0x0001e80000100800 */
[----:B------:R1:W-:Y:S04]  /*a450*/  STL [R1+0x378], R17 ;  /* 0x0003781101007387 */ /* 0x0003e80000100800 */
[----:B------:R-:W4:Y:S01]  /*a460*/  LDL.LU R26, [R1+0x30] ;  /* 0x00003000011a7983 */ /* 0x000f220000300800 */
[----:B0-----:R-:W-:Y:S02]  /*a470*/  LEA R20, P6, R3, UR10, 0x1 ;  /* 0x0000000a03147c11 */ /* 0x001fe4000f8c08ff */
[----:B-1----:R-:W-:-:S03]  /*a480*/  LEA R17, P5, R2, UR10, 0x1 ;  /* 0x0000000a02117c11 */ /* 0x002fc6000f8a08ff */
[----:B------:R-:W-:Y:S04]  /*a490*/  STL [R1+0x370], R20 ;  /* 0x0003701401007387 */ /* 0x000fe80000100800 */
[----:B------:R0:W-:Y:S02]  /*a4a0*/  STL [R1+0x368], R17 ;  /* 0x0003681101007387 */ /* 0x0001e40000100800 */
[----:B0-----:R-:W-:Y:S02]  /*a4b0*/  LEA.HI.X.SX32 R17, R7, UR11, 0x1, P3 ;  /* 0x0000000b07117c11 */ /* 0x001fe400098f0eff */
[----:B------:R-:W5:Y:S01]  /*a4c0*/  LDL.LU R7, [R1+0x14] ;  /* 0x0000140001077983 */ /* 0x000f620000300800 */
[----:B------:R-:W-:-:S05]  /*a4d0*/  LEA R20, P4, R0, UR10, 0x1 ;  /* 0x0000000a00147c11 */ /* 0x000fca000f8808ff */
[----:B------:R-:W-:Y:S04]  /*a4e0*/  STL [R1+0x360], R20 ;  /* 0x0003601401007387 */ /* 0x000fe80000100800 */
[----:B------:R-:W4:Y:S04]  /*a4f0*/  LDL.LU R25, [R1+0x34] ;  /* 0x0000340001197983 */ /* 0x000f280000300800 */
[----:B------:R3:W-:Y:S04]  /*a500*/  STL [R1+0x43c], R17 ;  /* 0x00043c1101007387 */ /* 0x0007e80000100800 */
[----:B------:R-:W4:Y:S01]  /*a510*/  LDL.LU R24, [R1+0x38] ;  /* 0x0000380001187983 */ /* 0x000f220000300800 */
[----:B------:R-:W-:-:S02]  /*a520*/  LEA.HI.X.SX32 R6, R6, UR11, 0x1, P2 ;  /* 0x0000000b06067c11 */ /* 0x000fc400090f0eff */
[----:B------:R-:W-:Y:S02]  /*a530*/  LEA.HI.X.SX32 R4, R4, UR11, 0x1, P0 ;  /* 0x0000000b04047c11 */ /* 0x000fe400080f0eff */
[----:B------:R-:W-:Y:S02]  /*a540*/  LEA.HI.X.SX32 R2, R2, UR11, 0x1, P5 ;  /* 0x0000000b02027c11 */ /* 0x000fe4000a8f0eff */
[----:B---3--:R-:W-:-:S05]  /*a550*/  LEA R17, P3, R18, UR10, 0x1 ;  /* 0x0000000a12117c11 */ /* 0x008fca000f8608ff */
[----:B------:R2:W-:Y:S04]  /*a560*/  STL [R1+0x358], R17 ;  /* 0x0003581101007387 */ /* 0x0005e80000100800 */
[----:B------:R0:W-:Y:S04]  /*a570*/  STL [R1+0x434], R6 ;  /* 0x0004340601007387 */ /* 0x0001e80000100800 */
[----:B------:R-:W3:Y:S01]  /*a580*/  LDL.LU R23, [R1+0x40] ;  /* 0x0000400001177983 */ /* 0x000ee20000300800 */
[----:B--2---:R-:W-:Y:S02]  /*a590*/  LEA R17, P2, R19, UR10, 0x1 ;  /* 0x0000000a13117c11 */ /* 0x004fe4000f8408ff */
[----:B0-----:R-:W-:-:S03]  /*a5a0*/  LEA.HI.X.SX32 R6, R5, UR11, 0x1, P1 ;  /* 0x0000000b05067c11 */ /* 0x001fc600088f0eff */
[----:B------:R-:W-:Y:S04]  /*a5b0*/  STL [R1+0x350], R17 ;  /* 0x0003501101007387 */ /* 0x000fe80000100800 */
[----:B------:R-:W-:Y:S04]  /*a5c0*/  STL [R1+0x42c], R6 ;  /* 0x00042c0601007387 */ /* 0x000fe80000100800 */
[----:B------:R-:W2:Y:S01]  /*a5d0*/  LDL.LU R22, [R1+0x44] ;  /* 0x0000440001167983 */ /* 0x000ea20000300800 */
[----:B-----5:R-:W-:-:S05]  /*a5e0*/  LEA R5, P1, R7, UR10, 0x1 ;  /* 0x0000000a07057c11 */ /* 0x020fca000f8208ff */
[----:B------:R0:W-:Y:S04]  /*a5f0*/  STL [R1+0x348], R5 ;  /* 0x0003480501007387 */ /* 0x0001e80000100800 */
[----:B------:R1:W-:Y:S04]  /*a600*/  STL [R1+0x424], R4 ;  /* 0x0004240401007387 */ /* 0x0003e80000100800 */
[----:B------:R-:W5:Y:S01]  /*a610*/  LDL.LU R21, [R1+0x48] ;  /* 0x0000480001157983 */ /* 0x000f620000300800 */
[----:B0-----:R-:W-:Y:S02]  /*a620*/  LEA R5, P0, R15, UR10, 0x1 ;  /* 0x0000000a0f057c11 */ /* 0x001fe4000f8008ff */
[----:B-1----:R-:W-:-:S03]  /*a630*/  LEA.HI.X.SX32 R4, R3, UR11, 0x1, P6 ;  /* 0x0000000b03047c11 */ /* 0x002fc6000b0f0eff */
[----:B------:R-:W-:Y:S04]  /*a640*/  STL [R1+0x340], R5 ;  /* 0x0003400501007387 */ /* 0x000fe80000100800 */
[----:B------:R-:W-:Y:S01]  /*a650*/  STL [R1+0x39c], R4 ;  /* 0x00039c0401007387 */ /* 0x000fe20000100800 */
[----:B----4-:R-:W-:-:S03]  /*a660*/  LEA R3, P6, R14, UR10, 0x1 ;  /* 0x0000000a0e037c11 */ /* 0x010fc6000f8c08ff */
[----:B------:R-:W4:Y:S04]  /*a670*/  LDL.LU R20, [R1+0x50] ;  /* 0x0000500001147983 */ /* 0x000f280000300800 */
[----:B------:R0:W-:Y:S04]  /*a680*/  STL [R1+0x338], R3 ;  /* 0x0003380301007387 */ /* 0x0001e80000100800 */
[----:B------:R1:W-:Y:S04]  /*a690*/  STL [R1+0x398], R2 ;  /* 0x0003980201007387 */ /* 0x0003e80000100800 */
[----:B------:R-:W4:Y:S01]  /*a6a0*/  LDL.LU R17, [R1+0x58] ;  /* 0x0000580001117983 */ /* 0x000f220000300800 */
[----:B0-----:R-:W-:-:S02]  /*a6b0*/  LEA R3, P5, R13, UR10, 0x1 ;  /* 0x0000000a0d037c11 */ /* 0x001fc4000f8a08ff */
[----:B-1----:R-:W-:-:S03]  /*a6c0*/  LEA.HI.X.SX32 R2, R0, UR11, 0x1, P4 ;  /* 0x0000000b00027c11 */ /* 0x002fc6000a0f0eff */
[----:B------:R-:W-:Y:S04]  /*a6d0*/  STL [R1+0x330], R3 ;  /* 0x0003300301007387 */ /* 0x000fe80000100800 */
[----:B------:R0:W-:Y:S01]  /*a6e0*/  STL [R1+0x364], R2 ;  /* 0x0003640201007387 */ /* 0x0001e20000100800 */
[----:B------:R-:W-:Y:S02]  /*a6f0*/  LEA R0, P4, R29, UR10, 0x1 ;  /* 0x0000000a1d007c11 */ /* 0x000fe4000f8808ff */
[----:B0-----:R-:W-:Y:S02]  /*a700*/  LEA.HI.X.SX32 R2, R18, UR11, 0x1, P3 ;  /* 0x0000000b12027c11 */ /* 0x001fe400098f0eff */
[----:B------:R-:W4:Y:S04]  /*a710*/  LDL.LU R18, [R1+0x5c] ;  /* 0x00005c0001127983 */ /* 0x000f280000300800 */
[----:B------:R-:W-:Y:S04]  /*a720*/  STL [R1+0x328], R0 ;  /* 0x0003280001007387 */ /* 0x000fe80000100800 */
[----:B------:R0:W-:Y:S02]  /*a730*/  STL [R1+0x35c], R2 ;  /* 0x00035c0201007387 */ /* 0x0001e40000100800 */
[----:B0-----:R-:W-:-:S02]  /*a740*/  LEA.HI.X.SX32 R2, R19, UR11, 0x1, P2 ;  /* 0x0000000b13027c11 */ /* 0x001fc400090f0eff */
[----:B------:R-:W4:Y:S01]  /*a750*/  LDL.LU R19, [R1+0x6c] ;  /* 0x00006c0001137983 */ /* 0x000f220000300800 */
[----:B------:R-:W-:-:S05]  /*a760*/  LEA R0, P3, R28, UR10, 0x1 ;  /* 0x0000000a1c007c11 */ /* 0x000fca000f8608ff */
[----:B------:R-:W-:Y:S04]  /*a770*/  STL [R1+0x320], R0 ;  /* 0x0003200001007387 */ /* 0x000fe80000100800 */
[----:B------:R0:W-:Y:S02]  /*a780*/  STL [R1+0x354], R2 ;  /* 0x0003540201007387 */ /* 0x0001e40000100800 */
[----:B0-----:R-:W-:Y:S02]  /*a790*/  LEA.HI.X.SX32 R2, R7, UR11, 0x1, P1 ;  /* 0x0000000b07027c11 */ /* 0x001fe400088f0eff */
[----:B------:R-:W4:Y:S01]  /*a7a0*/  LDL.LU R7, [R1+0x70] ;  /* 0x0000700001077983 */ /* 0x000f220000300800 */
[----:B------:R-:W-:-:S05]  /*a7b0*/  LEA R0, P2, R27, UR10, 0x1 ;  /* 0x0000000a1b007c11 */ /* 0x000fca000f8408ff */
[----:B------:R-:W-:Y:S04]  /*a7c0*/  STL [R1+0x318], R0 ;  /* 0x0003180001007387 */ /* 0x000fe80000100800 */
[----:B------:R0:W-:Y:S02]  /*a7d0*/  STL [R1+0x34c], R2 ;  /* 0x00034c0201007387 */ /* 0x0001e40000100800 */
[----:B0-----:R-:W-:Y:S02]  /*a7e0*/  LEA.HI.X.SX32 R2, R15, UR11, 0x1, P0 ;  /* 0x0000000b0f027c11 */ /* 0x001fe400080f0eff */
[----:B------:R-:W4:Y:S01]  /*a7f0*/  LDL.LU R15, [R1+0x84] ;  /* 0x00008400010f7983 */ /* 0x000f220000300800 */
[----:B------:R-:W-:-:S05]  /*a800*/  LEA R0, P1, R26, UR10, 0x1 ;  /* 0x0000000a1a007c11 */ /* 0x000fca000f8208ff */
[----:B------:R0:W-:Y:S04]  /*a810*/  STL [R1+0x310], R0 ;  /* 0x0003100001007387 */ /* 0x0001e80000100800 */
[----:B------:R1:W-:Y:S01]  /*a820*/  STL [R1+0x344], R2 ;  /* 0x0003440201007387 */ /* 0x0003e20000100800 */
[----:B0-----:R-:W-:Y:S02]  /*a830*/  LEA R0, P0, R25, UR10, 0x1 ;  /* 0x0000000a19007c11 */ /* 0x001fe4000f8008ff */
[----:B-1----:R-:W-:Y:S02]  /*a840*/  LEA.HI.X.SX32 R2, R14, UR11, 0x1, P6 ;  /* 0x0000000b0e027c11 */ /* 0x002fe4000b0f0eff */
        /* <DEDUP_REMOVED lines=10> */
[----:B---3--:R-:W-:-:S05]  /*a8f0*/  LEA R0, P5, R23, UR10, 0x1 ;  /* 0x0000000a17007c11 */ /* 0x008fca000f8a08ff */
[----:B------:R2:W-:Y:S04]  /*a900*/  STL [R1+0x2f8], R0 ;  /* 0x0002f80001007387 */ /* 0x0005e80000100800 */
[----:B------:R0:W-:Y:S01]  /*a910*/  STL [R1+0x32c], R2 ;  /* 0x00032c0201007387 */ /* 0x0001e20000100800 */
[----:B--2---:R-:W-:Y:S02]  /*a920*/  LEA R0, P4, R22, UR10, 0x1 ;  /* 0x0000000a16007c11 */ /* 0x004fe4000f8808ff */
[----:B0-----:R-:W-:Y:S02]  /*a930*/  LEA.HI.X.SX32 R2, R28, UR11, 0x1, P3 ;  /* 0x0000000b1c027c11 */ /* 0x001fe400098f0eff */
[----:B------:R-:W2:Y:S04]  /*a940*/  LDL.LU R28, [R1+0x94] ;  /* 0x00009400011c7983 */ /* 0x000ea80000300800 */
[----:B------:R-:W-:Y:S04]  /*a950*/  STL [R1+0x2f0], R0 ;  /* 0x0002f00001007387 */ /* 0x000fe80000100800 */
[----:B------:R0:W-:Y:S02]  /*a960*/  STL [R1+0x324], R2 ;  /* 0x0003240201007387 */ /* 0x0001e40000100800 */
[----:B0-----:R-:W-:-:S02]  /*a970*/  LEA.HI.X.SX32 R2, R27, UR11, 0x1, P2 ;  /* 0x0000000b1b027c11 */ /* 0x001fc400090f0eff */
[----:B------:R-:W3:Y:S01]  /*a980*/  LDL.LU R27, [R1+0x98] ;  /* 0x00009800011b7983 */ /* 0x000ee20000300800 */
[----:B-----5:R-:W-:-:S05]  /*a990*/  LEA R0, P3, R21, UR10, 0x1 ;  /* 0x0000000a15007c11 */ /* 0x020fca000f8608ff */
[----:B------:R-:W-:Y:S04]  /*a9a0*/  STL [R1+0x2e8], R0 ;  /* 0x0002e80001007387 */ /* 0x000fe80000100800 */
[----:B------:R0:W-:Y:S02]  /*a9b0*/  STL [R1+0x31c], R2 ;  /* 0x00031c0201007387 */ /* 0x0001e40000100800 */
[----:B0-----:R-:W-:Y:S02]  /*a9c0*/  LEA.HI.X.SX32 R2, R26, UR11, 0x1, P1 ;  /* 0x0000000b1a027c11 */ /* 0x001fe400088f0eff */
[----:B------:R-:W5:Y:S01]  /*a9d0*/  LDL.LU R26, [R1+0xa0] ;  /* 0x0000a000011a7983 */ /* 0x000f620000300800 */
[----:B----4-:R-:W-:-:S05]  /*a9e0*/  LEA R0, P2, R20, UR10, 0x1 ;  /* 0x0000000a14007c11 */ /* 0x010fca000f8408ff */
[----:B------:R0:W-:Y:S04]  /*a9f0*/  STL [R1+0x2e0], R0 ;  /* 0x0002e00001007387 */ /* 0x0001e80000100800 */
[----:B------:R1:W-:Y:S01]  /*aa00*/  STL [R1+0x314], R2 ;  /* 0x0003140201007387 */ /* 0x0003e20000100800 */
[----:B0-----:R-:W-:Y:S02]  /*aa10*/  LEA R0, P1, R17, UR10, 0x1 ;  /* 0x0000000a11007c11 */ /* 0x001fe4000f8208ff */
[----:B-1----:R-:W-:Y:S02]  /*aa20*/  LEA.HI.X.SX32 R2, R25, UR11, 0x1, P0 ;  /* 0x0000000b19027c11 */ /* 0x002fe400080f0eff */
[----:B------:R-:W4:Y:S04]  /*aa30*/  LDL.LU R25, [R1+0xa4] ;  /* 0x0000a40001197983 */ /* 0x000f280000300800 */
[----:B------:R0:W-:Y:S04]  /*aa40*/  STL [R1+0x2d8], R0 ;  /* 0x0002d80001007387 */ /* 0x0001e80000100800 */
[----:B------:R1:W-:Y:S01]  /*aa50*/  STL [R1+0x30c], R2 ;  /* 0x00030c0201007387 */ /* 0x0003e20000100800 */
[----:B0-----:R-:W-:-:S02]  /*aa60*/  LEA R0, P0, R18, UR10, 0x1 ;  /* 0x0000000a12007c11 */ /* 0x001fc4000f8008ff */
        /* <DEDUP_REMOVED lines=36> */
[----:B--2---:R-:W-:-:S05]  /*acb0*/  LEA R0, P0, R28, UR10, 0x1 ;  /* 0x0000000a1c007c11 */ /* 0x004fca000f8008ff */
[----:B------:R3:W-:Y:S04]  /*acc0*/  STL [R1+0x298], R0 ;  /* 0x0002980001007387 */ /* 0x0007e80000100800 */
[----:B------:R0:W-:Y:S04]  /*acd0*/  STL [R1+0x2cc], R2 ;  /* 0x0002cc0201007387 */ /* 0x0001e80000100800 */
[----:B------:R-:W2:Y:S01]  /*ace0*/  LDL.LU R6, [R1+0xe0] ;  /* 0x0000e00001067983 */ /* 0x000ea20000300800 */
[----:B---3--:R-:W-:Y:S02]  /*acf0*/  LEA R0, P6, R27, UR10, 0x1 ;  /* 0x0000000a1b007c11 */ /* 0x008fe4000f8c08ff */
[----:B0-----:R-:W-:-:S03]  /*ad00*/  LEA.HI.X.SX32 R2, R7, UR11, 0x1, P5 ;  /* 0x0000000b07027c11 */ /* 0x001fc6000a8f0eff */
[----:B------:R-:W-:Y:S04]  /*ad10*/  STL [R1+0x290], R0 ;  /* 0x0002900001007387 */ /* 0x000fe80000100800 */
[----:B------:R0:W-:Y:S04]  /*ad20*/  STL [R1+0x2c4], R2 ;  /* 0x0002c40201007387 */ /* 0x0001e80000100800 */
[----:B------:R-:W3:Y:S01]  /*ad30*/  LDL.LU R7, [R1+0xe8] ;  /* 0x0000e80001077983 */ /* 0x000ee20000300800 */
[----:B0-----:R-:W-:Y:S02]  /*ad40*/  LEA.HI.X.SX32 R2, R15, UR11, 0x1, P4 ;  /* 0x0000000b0f027c11 */ /* 0x001fe4000a0f0eff */
[----:B-----5:R-:W-:-:S05]  /*ad50*/  LEA R0, P5, R26, UR10, 0x1 ;  /* 0x0000000a1a007c11 */ /* 0x020fca000f8a08ff */
[----:B------:R-:W-:Y:S04]  /*ad60*/  STL [R1+0x288], R0 ;  /* 0x0002880001007387 */ /* 0x000fe80000100800 */
[----:B------:R0:W-:Y:S04]  /*ad70*/  STL [R1+0x2bc], R2 ;  /* 0x0002bc0201007387 */ /* 0x0001e80000100800 */
[----:B------:R-:W5:Y:S01]  /*ad80*/  LDL.LU R15, [R1+0xec] ;  /* 0x0000ec00010f7983 */ /* 0x000f620000300800 */
[----:B0-----:R-:W-:Y:S02]  /*ad90*/  LEA.HI.X.SX32 R2, R14, UR11, 0x1, P3 ;  /* 0x0000000b0e027c11 */ /* 0x001fe400098f0eff */
[----:B----4-:R-:W-:-:S05]  /*ada0*/  LEA R0, P4, R25, UR10, 0x1 ;  /* 0x0000000a19007c11 */ /* 0x010fca000f8808ff */
[----:B------:R-:W-:Y:S04]  /*adb0*/  STL [R1+0x280], R0 ;  /* 0x0002800001007387 */ /* 0x000fe80000100800 */
[----:B------:R0:W-:Y:S04]  /*adc0*/  STL [R1+0x2b4], R2 ;  /* 0x0002b40201007387 */ /* 0x0001e80000100800 */
[----:B------:R-:W4:Y:S01]  /*add0*/  LDL.LU R14, [R1+0xfc] ;  /* 0x0000fc00010e7983 */ /* 0x000f220000300800 */
[----:B0-----:R-:W-:Y:S02]  /*ade0*/  LEA.HI.X.SX32 R2, R13, UR11, 0x1, P2 ;  /* 0x0000000b0d027c11 */ /* 0x001fe400090f0eff */
[----:B------:R-:W-:-:S05]  /*adf0*/  LEA R0, P3, R24, UR10, 0x1 ;  /* 0x0000000a18007c11 */ /* 0x000fca000f8608ff */
[----:B------:R0:W-:Y:S04]  /*ae00*/  STL [R1+0x278], R0 ;  /* 0x0002780001007387 */ /* 0x0001e80000100800 */
[----:B------:R1:W-:Y:S04]  /*ae10*/  STL [R1+0x2ac], R2 ;  /* 0x0002ac0201007387 */ /* 0x0003e80000100800 */
[----:B------:R-:W4:Y:S01]  /*ae20*/  LDL.LU R13, [R1+0x104] ;  /* 0x00010400010d7983 */ /* 0x000f220000300800 */
[----:B0-----:R-:W-:Y:S02]  /*ae30*/  LEA R0, P2, R23, UR10, 0x1 ;  /* 0x0000000a17007c11 */ /* 0x001fe4000f8408ff */
[----:B-1----:R-:W-:-:S03]  /*ae40*/  LEA.HI.X.SX32 R2, R29, UR11, 0x1, P1 ;  /* 0x0000000b1d027c11 */ /* 0x002fc600088f0eff */
[----:B------:R-:W-:Y:S04]  /*ae50*/  STL [R1+0x270], R0 ;  /* 0x0002700001007387 */ /* 0x000fe80000100800 */
[----:B------:R0:W-:Y:S04]  /*ae60*/  STL [R1+0x2a4], R2 ;  /* 0x0002a40201007387 */ /* 0x0001e80000100800 */
[----:B------:R-:W4:Y:S01]  /*ae70*/  LDL.LU R29, [R1+0x108] ;  /* 0x00010800011d7983 */ /* 0x000f220000300800 */
[----:B0-----:R-:W-:Y:S02]  /*ae80*/  LEA.HI.X.SX32 R2, R28, UR11, 0x1, P0 ;  /* 0x0000000b1c027c11 */ /* 0x001fe400080f0eff */
[----:B------:R-:W-:-:S05]  /*ae90*/  LEA R0, P1, R22, UR10, 0x1 ;  /* 0x0000000a16007c11 */ /* 0x000fca000f8208ff */
        /* <DEDUP_REMOVED lines=28> */
[----:B--2---:R-:W-:Y:S02]  /*b060*/  LEA R0, P2, R6, UR10, 0x1 ;  /* 0x0000000a06007c11 */ /* 0x004fe4000f8408ff */
[----:B0-----:R-:W-:-:S03]  /*b070*/  LEA.HI.X.SX32 R2, R22, UR11, 0x1, P1 ;  /* 0x0000000b16027c11 */ /* 0x001fc600088f0eff */
        /* <DEDUP_REMOVED lines=9> */
[----:B------:R-:W-:-:S02]  /*b110*/  LEA.HI.X.SX32 R3, R7, UR11, 0x1, P1 ;  /* 0x0000000b07037c11 */ /* 0x000fc400088f0eff */
[----:B-----5:R-:W-:-:S05]  /*b120*/  LEA R0, P0, R15, UR10, 0x1 ;  /* 0x0000000a0f007c11 */ /* 0x020fca000f8008ff */
[----:B------:R4:W-:Y:S04]  /*b130*/  STL [R1+0x228], R0 ;  /* 0x0002280001007387 */ /* 0x0009e80000100800 */
[----:B------:R0:W-:Y:S04]  /*b140*/  STL [R1+0x25c], R2 ;  /* 0x00025c0201007387 */ /* 0x0001e80000100800 */
[----:B------:R-:W5:Y:S01]  /*b150*/  LDL.LU R20, [R1+0x154] ;  /* 0x0001540001147983 */ /* 0x000f620000300800 */
[----:B----4-:R-:W-:Y:S02]  /*b160*/  LEA R0, P6, R14, UR10, 0x1 ;  /* 0x0000000a0e007c11 */ /* 0x010fe4000f8c08ff */
[----:B0-----:R-:W-:-:S03]  /*b170*/  LEA.HI.X.SX32 R2, R17, UR11, 0x1, P5 ;  /* 0x0000000b11027c11 */ /* 0x001fc6000a8f0eff */
[----:B------:R0:W-:Y:S04]  /*b180*/  STL [R1+0x220], R0 ;  /* 0x0002200001007387 */ /* 0x0001e80000100800 */
[----:B------:R-:W4:Y:S04]  /*b190*/  LDL.LU R17, [R1+0x15c] ;  /* 0x00015c0001117983 */ /* 0x000f280000300800 */
[----:B------:R1:W-:Y:S01]  /*b1a0*/  STL [R1+0x254], R2 ;  /* 0x0002540201007387 */ /* 0x0003e20000100800 */
[----:B0-----:R-:W-:Y:S02]  /*b1b0*/  LEA R0, P5, R13, UR10, 0x1 ;  /* 0x0000000a0d007c11 */ /* 0x001fe4000f8a08ff */
[----:B-1----:R-:W-:-:S03]  /*b1c0*/  LEA.HI.X.SX32 R2, R18, UR11, 0x1, P4 ;  /* 0x0000000b12027c11 */ /* 0x002fc6000a0f0eff */
        /* <DEDUP_REMOVED lines=12> */
[----:B------:R-:W-:Y:S01]  /*b290*/  STL [R1+0x23c], R2 ;  /* 0x00023c0201007387 */ /* 0x000fe20000100800 */
[----:B0-----:R-:W-:-:S05]  /*b2a0*/  LEA R0, P2, R27, UR10, 0x1 ;  /* 0x0000000a1b007c11 */ /* 0x001fca000f8408ff */
[----:B------:R0:W-:Y:S04]  /*b2b0*/  STL [R1+0x3a4], R0 ;  /* 0x0003a40001007387 */ /* 0x0001e80000100800 */
[----:B------:R-:W-:Y:S04]  /*b2c0*/  STL [R1+0x234], R3 ;  /* 0x0002340301007387 */ /* 0x000fe80000100800 */
        /* <DEDUP_REMOVED lines=24> */
[----:B------:R-:W-:Y:S01]  /*b450*/  STL [R1+0x208], R0 ;  /* 0x0002080001007387 */ /* 0x000fe20000100800 */
[----:B---3--:R-:W-:Y:S02]  /*b460*/  LEA R3, P3, R21, UR10, 0x1 ;  /* 0x0000000a15037c11 */ /* 0x008fe4000f8608ff */
[----:B0-----:R-:W-:-:S03]  /*b470*/  LEA.HI.X.SX32 R2, R27, UR11, 0x1, P2 ;  /* 0x0000000b1b027c11 */ /* 0x001fc600090f0eff */
[----:B------:R-:W-:Y:S04]  /*b480*/  STL [R1+0x3bc], R3 ;  /* 0x0003bc0301007387 */ /* 0x000fe80000100800 */
[----:B------:R-:W2:Y:S04]  /*b490*/  LDL.LU R28, [R1+0x170] ;  /* 0x00017000011c7983 */ /* 0x000ea80000300800 */
[----:B------:R0:W-:Y:S02]  /*b4a0*/  STL [R1+0x200], R2 ;  /* 0x0002000201007387 */ /* 0x0001e40000100800 */
[----:B0-----:R-:W-:-:S02]  /*b4b0*/  LEA.HI.X.SX32 R2, R26, UR11, 0x1, P1 ;  /* 0x0000000b1a027c11 */ /* 0x001fc400088f0eff */
[----:B-----5:R-:W-:-:S05]  /*b4c0*/  LEA R0, P2, R20, UR10, 0x1 ;  /* 0x0000000a14007c11 */ /* 0x020fca000f8408ff */
[----:B------:R4:W-:Y:S04]  /*b4d0*/  STL [R1+0x3c0], R0 ;  /* 0x0003c00001007387 */ /* 0x0009e80000100800 */
[----:B------:R-:W3:Y:S04]  /*b4e0*/  LDL.LU R27, [R1+0x168] ;  /* 0x00016800011b7983 */ /* 0x000ee80000300800 */
[----:B------:R0:W-:Y:S01]  /*b4f0*/  STL [R1+0x1f8], R2 ;  /* 0x0001f80201007387 */ /* 0x0001e20000100800 */
[----:B----4-:R-:W-:-:S05]  /*b500*/  LEA R0, P1, R17, UR10, 0x1 ;  /* 0x0000000a11007c11 */ /* 0x010fca000f8208ff */
[----:B------:R1:W-:Y:S04]  /*b510*/  STL [R1+0x3c4], R0 ;  /* 0x0003c40001007387 */ /* 0x0003e80000100800 */
[----:B------:R-:W4:Y:S01]  /*b520*/  LDL.LU R26, [R1+0x158] ;  /* 0x00015800011a7983 */ /* 0x000f220000300800 */
[----:B0-----:R-:W-:-:S05]  /*b530*/  LEA.HI.X.SX32 R2, R25, UR11, 0x1, P0 ;  /* 0x0000000b19027c11 */ /* 0x001fca00080f0eff */
[----:B------:R0:W-:Y:S01]  /*b540*/  STL [R1+0x1f0], R2 ;  /* 0x0001f00201007387 */ /* 0x0001e20000100800 */
[----:B-1----:R-:W-:Y:S02]  /*b550*/  LEA R0, P0, R18, UR10, 0x1 ;  /* 0x0000000a12007c11 */ /* 0x002fe4000f8008ff */
[----:B0-----:R-:W-:-:S03]  /*b560*/  LEA.HI.X.SX32 R2, R24, UR11, 0x1, P6 ;  /* 0x0000000b18027c11 */ /* 0x001fc6000b0f0eff */
[----:B------:R0:W-:Y:S04]  /*b570*/  STL [R1+0x3c8], R0 ;  /* 0x0003c80001007387 */ /* 0x0001e80000100800 */
[----:B------:R-:W5:Y:S04]  /*b580*/  LDL.LU R25, [R1+0x144] ;  /* 0x0001440001197983 */ /* 0x000f680000300800 */
[----:B------:R1:W-:Y:S01]  /*b590*/  STL [R1+0x1e8], R2 ;  /* 0x0001e80201007387 */ /* 0x0003e20000100800 */
[----:B0-----:R-:W-:-:S05]  /*b5a0*/  LEA R0, P6, R19, UR10, 0x1 ;  /* 0x0000000a13007c11 */ /* 0x001fca000f8c08ff */
[----:B------:R0:W-:Y:S04]  /*b5b0*/  STL [R1+0x3cc], R0 ;  /* 0x0003cc0001007387 */ /* 0x0001e80000100800 */
[----:B------:R-:W5:Y:S01]  /*b5c0*/  LDL.LU R24, [R1+0x138] ;  /* 0x0001380001187983 */ /* 0x000f620000300800 */
[----:B-1----:R-:W-:-:S05]  /*b5d0*/  LEA.HI.X.SX32 R2, R23, UR11, 0x1, P5 ;  /* 0x0000000b17027c11 */ /* 0x002fca000a8f0eff */
[----:B------:R1:W-:Y:S01]  /*b5e0*/  STL [R1+0x1e0], R2 ;  /* 0x0001e00201007387 */ /* 0x0003e20000100800 */
[----:B0-----:R-:W-:-:S05]  /*b5f0*/  LEA R0, P5, R6, UR10, 0x1 ;  /* 0x0000000a06007c11 */ /* 0x001fca000f8a08ff */
[----:B------:R-:W-:Y:S04]  /*b600*/  STL [R1+0x3d0], R0 ;  /* 0x0003d00001007387 */ /* 0x000fe80000100800 */
[----:B------:R-:W5:Y:S01]  /*b610*/  LDL.LU R23, [R1+0x134] ;  /* 0x0001340001177983 */ /* 0x000f620000300800 */
[----:B-1----:R-:W-:-:S05]  /*b620*/  LEA.HI.X.SX32 R2, R22, UR11, 0x1, P4 ;  /* 0x0000000b16027c11 */ /* 0x002fca000a0f0eff */
[----:B------:R0:W-:Y:S04]  /*b630*/  STL [R1+0x1d8], R2 ;  /* 0x0001d80201007387 */ /* 0x0001e80000100800 */
[----:B------:R-:W5:Y:S01]  /*b640*/  LDL.LU R22, [R1+0x130] ;  /* 0x0001300001167983 */ /* 0x000f620000300800 */
[----:B0-----:R-:W-:Y:S02]  /*b650*/  LEA.HI.X.SX32 R2, R21, UR11, 0x1, P3 ;  /* 0x0000000b15027c11 */ /* 0x001fe400098f0eff */
[----:B------:R-:W-:-:S05]  /*b660*/  LEA R0, P4, R7, UR10, 0x1 ;  /* 0x0000000a07007c11 */ /* 0x000fca000f8808ff */
[----:B------:R-:W-:Y:S04]  /*b670*/  STL [R1+0x3d4], R0 ;  /* 0x0003d40001007387 */ /* 0x000fe80000100800 */
[----:B------:R0:W-:Y:S04]  /*b680*/  STL [R1+0x1d0], R2 ;  /* 0x0001d00201007387 */ /* 0x0001e80000100800 */
[----:B------:R-:W5:Y:S01]  /*b690*/  LDL.LU R21, [R1+0x12c] ;  /* 0x00012c0001157983 */ /* 0x000f620000300800 */
[----:B0-----:R-:W-:Y:S02]  /*b6a0*/  LEA.HI.X.SX32 R2, R20, UR11, 0x1, P2 ;  /* 0x0000000b14027c11 */ /* 0x001fe400090f0eff */
[----:B------:R-:W-:-:S05]  /*b6b0*/  LEA R0, P3, R15, UR10, 0x1 ;  /* 0x0000000a0f007c11 */ /* 0x000fca000f8608ff */
[----:B------:R0:W-:Y:S04]  /*b6c0*/  STL [R1+0x3d8], R0 ;  /* 0x0003d80001007387 */ /* 0x0001e80000100800 */
[----:B------:R1:W-:Y:S04]  /*b6d0*/  STL [R1+0x1c8], R2 ;  /* 0x0001c80201007387 */ /* 0x0003e80000100800 */
[----:B------:R-:W5:Y:S01]  /*b6e0*/  LDL.LU R20, [R1+0x128] ;  /* 0x0001280001147983 */ /* 0x000f620000300800 */
[----:B0-----:R-:W-:Y:S02]  /*b6f0*/  LEA R0, P2, R14, UR10, 0x1 ;  /* 0x0000000a0e007c11 */ /* 0x001fe4000f8408ff */
[----:B-1----:R-:W-:-:S03]  /*b700*/  LEA.HI.X.SX32 R2, R17, UR11, 0x1, P1 ;  /* 0x0000000b11027c11 */ /* 0x002fc600088f0eff */
[----:B------:R0:W-:Y:S04]  /*b710*/  STL [R1+0x3dc], R0 ;  /* 0x0003dc0001007387 */ /* 0x0001e80000100800 */
[----:B------:R-:W5:Y:S04]  /*b720*/  LDL.LU R17, [R1+0x124] ;  /* 0x0001240001117983 */ /* 0x000f680000300800 */
[----:B------:R1:W-:Y:S01]  /*b730*/  STL [R1+0x1c0], R2 ;  /* 0x0001c00201007387 */ /* 0x0003e20000100800 */
[----:B0-----:R-:W-:Y:S02]  /*b740*/  LEA R0, P1, R13, UR10, 0x1 ;  /* 0x0000000a0d007c11 */ /* 0x001fe4000f8208ff */
[----:B-1----:R-:W-:-:S03]  /*b750*/  LEA.HI.X.SX32 R2, R18, UR11, 0x1, P0 ;  /* 0x0000000b12027c11 */ /* 0x002fc600080f0eff */
[----:B------:R0:W-:Y:S04]  /*b760*/  STL [R1+0x3e0], R0 ;  /* 0x0003e00001007387 */ /* 0x0001e80000100800 */
[----:B------:R-:W5:Y:S04]  /*b770*/  LDL.LU R18, [R1+0x120] ;  /* 0x0001200001127983 */ /* 0x000f680000300800 */
[----:B------:R1:W-:Y:S01]  /*b780*/  STL [R1+0x1b8], R2 ;  /* 0x0001b80201007387 */ /* 0x0003e20000100800 */
[----:B0-----:R-:W-:Y:S02]  /*b790*/  LEA R0, P0, R29, UR10, 0x1 ;  /* 0x0000000a1d007c11 */ /* 0x001fe4000f8008ff */
[----:B-1----:R-:W-:-:S03]  /*b7a0*/  LEA.HI.X.SX32 R2, R19, UR11, 0x1, P6 ;  /* 0x0000000b13027c11 */ /* 0x002fc6000b0f0eff */
[----:B------:R-:W-:Y:S04]  /*b7b0*/  STL [R1+0x3e4], R0 ;  /* 0x0003e40001007387 */ /* 0x000fe80000100800 */
[----:B------:R-:W5:Y:S04]  /*b7c0*/  LDL.LU R19, [R1+0x118] ;  /* 0x0001180001137983 */ /* 0x000f680000300800 */
[----:B------:R0:W-:Y:S04]  /*b7d0*/  STL [R1+0x1b0], R2 ;  /* 0x0001b00201007387 */ /* 0x0001e80000100800 */
[----:B------:R-:W5:Y:S01]  /*b7e0*/  LDL.LU R5, [R1+0x110] ;  /* 0x0001100001057983 */ /* 0x000f620000300800 */
[----:B0-----:R-:W-:-:S02]  /*b7f0*/  LEA.HI.X.SX32 R2, R6, UR11, 0x1, P5 ;  /* 0x0000000b06027c11 */ /* 0x001fc4000a8f0eff */
[----:B--2---:R-:W-:-:S05]  /*b800*/  LEA R0, P6, R28, UR10, 0x1 ;  /* 0x0000000a1c007c11 */ /* 0x004fca000f8c08ff */
[----:B------:R-:W-:Y:S04]  /*b810*/  STL [R1+0x3e8], R0 ;  /* 0x0003e80001007387 */ /* 0x000fe80000100800 */
[----:B------:R0:W-:Y:S04]  /*b820*/  STL [R1+0x1a8], R2 ;  /* 0x0001a80201007387 */ /* 0x0001e80000100800 */
[----:B------:R-:W2:Y:S01]  /*b830*/  LDL.LU R6, [R1+0x100] ;  /* 0x0001000001067983 */ /* 0x000ea20000300800 */
[----:B0-----:R-:W-:Y:S02]  /*b840*/  LEA.HI.X.SX32 R2, R7, UR11, 0x1, P4 ;  /* 0x0000000b07027c11 */ /* 0x001fe4000a0f0eff */
[----:B------:R-:W-:-:S02]  /*b850*/  LEA.HI.X.SX32 R3, R15, UR11, 0x1, P3 ;  /* 0x0000000b0f037c11 */ /* 0x000fc400098f0eff */
[----:B---3--:R-:W-:-:S05]  /*b860*/  LEA R0, P5, R27, UR10, 0x1 ;  /* 0x0000000a1b007c11 */ /* 0x008fca000f8a08ff */
[----:B------:R4:W-:Y:S04]  /*b870*/  STL [R1+0x3ec], R0 ;  /* 0x0003ec0001007387 */ /* 0x0009e80000100800 */
[----:B------:R-:W-:Y:S04]  /*b880*/  STL [R1+0x1a0], R2 ;  /* 0x0001a00201007387 */ /* 0x000fe80000100800 */
[----:B------:R-:W3:Y:S01]  /*b890*/  LDL.LU R7, [R1+0xf8] ;  /* 0x0000f80001077983 */ /* 0x000ee20000300800 */
[----:B----4-:R-:W-:-:S05]  /*b8a0*/  LEA R0, P4, R26, UR10, 0x1 ;  /* 0x0000000a1a007c11 */ /* 0x010fca000f8808ff */
[----:B------:R0:W-:Y:S04]  /*b8b0*/  STL [R1+0x3f0], R0 ;  /* 0x0003f00001007387 */ /* 0x0001e80000100800 */
[----:B------:R1:W-:Y:S04]  /*b8c0*/  STL [R1+0x198], R3 ;  /* 0x0001980301007387 */ /* 0x0003e80000100800 */
[----:B------:R-:W4:Y:S01]  /*b8d0*/  LDL.LU R15, [R1+0xf4] ;  /* 0x0000f400010f7983 */ /* 0x000f220000300800 */
[----:B0-----:R-:W-:Y:S02]  /*b8e0*/  LEA.HI.X.SX32 R0, R14, UR11, 0x1, P2 ;  /* 0x0000000b0e007c11 */ /* 0x001fe400090f0eff */
[----:B-----5:R-:W-:-:S05]  /*b8f0*/  LEA R2, P3, R25, UR10, 0x1 ;  /* 0x0000000a19027c11 */ /* 0x020fca000f8608ff */
[----:B------:R0:W-:Y:S04]  /*b900*/  STL [R1+0x3f4], R2 ;  /* 0x0003f40201007387 */ /* 0x0001e80000100800 */
[----:B------:R-:W-:Y:S01]  /*b910*/  STL [R1+0x19c], R0 ;  /* 0x00019c0001007387 */ /* 0x000fe20000100800 */
[----:B-1----:R-:W-:-:S05]  /*b920*/  LEA R3, P2, R24, UR10, 0x1 ;  /* 0x0000000a18037c11 */ /* 0x002fca000f8408ff */
[----:B------:R1:W-:Y:S04]  /*b930*/  STL [R1+0x3f8], R3 ;  /* 0x0003f80301007387 */ /* 0x0003e80000100800 */
[----:B------:R-:W5:Y:S01]  /*b940*/  LDL.LU R14, [R1+0xf0] ;  /* 0x0000f000010e7983 */ /* 0x000f620000300800 */
[----:B0-----:R-:W-:Y:S02]  /*b950*/  LEA.HI.X.SX32 R2, R13, UR11, 0x1, P1 ;  /* 0x0000000b0d027c11 */ /* 0x001fe400088f0eff */
[----:B-1----:R-:W-:-:S03]  /*b960*/  LEA.HI.X.SX32 R3, R29, UR11, 0x1, P0 ;  /* 0x0000000b1d037c11 */ /* 0x002fc600080f0eff */
[----:B------:R0:W-:Y:S01]  /*b970*/  STL [R1+0x1a4], R2 ;  /* 0x0001a40201007387 */ /* 0x0001e20000100800 */
[----:B------:R-:W-:-:S05]  /*b980*/  LEA R0, P1, R23, UR10, 0x1 ;  /* 0x0000000a17007c11 */ /* 0x000fca000f8208ff */
[----:B------:R1:W-:Y:S04]  /*b990*/  STL [R1+0x3fc], R0 ;  /* 0x0003fc0001007387 */ /* 0x0003e80000100800 */
[----:B------:R1:W-:Y:S04]  /*b9a0*/  STL [R1+0x1ac], R3 ;  /* 0x0001ac0301007387 */ /* 0x0003e80000100800 */
[----:B------:R-:W5:Y:S01]  /*b9b0*/  LDL.LU R13, [R1+0xe4] ;  /* 0x0000e400010d7983 */ /* 0x000f620000300800 */
[----:B0-----:R-:W-:Y:S02]  /*b9c0*/  LEA R2, P0, R22, UR10, 0x1 ;  /* 0x0000000a16027c11 */ /* 0x001fe4000f8008ff */
[----:B-1----:R-:W-:-:S03]  /*b9d0*/  LEA.HI.X.SX32 R0, R28, UR11, 0x1, P6 ;  /* 0x0000000b1c007c11 */ /* 0x002fc6000b0f0eff */
[----:B------:R0:W-:Y:S04]  /*b9e0*/  STL [R1+0x400], R2 ;  /* 0x0004000201007387 */ /* 0x0001e80000100800 */
[----:B------:R-:W-:Y:S01]  /*b9f0*/  STL [R1+0x1b4], R0 ;  /* 0x0001b40001007387 */ /* 0x000fe20000100800 */
[----:B------:R-:W-:-:S05]  /*ba00*/  LEA R3, P6, R21, UR10, 0x1 ;  /* 0x0000000a15037c11 */ /* 0x000fca000f8c08ff */
[----:B------:R1:W-:Y:S04]  /*ba10*/  STL [R1+0x404], R3 ;  /* 0x0004040301007387 */ /* 0x0003e80000100800 */
[----:B------:R-:W5:Y:S01]  /*ba20*/  LDL.LU R29, [R1+0xdc] ;  /* 0x0000dc00011d7983 */ /* 0x000f620000300800 */
[----:B0-----:R-:W-:Y:S02]  /*ba30*/  LEA.HI.X.SX32 R2, R27, UR11, 0x1, P5 ;  /* 0x0000000b1b027c11 */ /* 0x001fe4000a8f0eff */
[----:B-1----:R-:W-:-:S03]  /*ba40*/  LEA.HI.X.SX32 R3, R26, UR11, 0x1, P4 ;  /* 0x0000000b1a037c11 */ /* 0x002fc6000a0f0eff */
[----:B------:R-:W-:Y:S01]  /*ba50*/  STL [R1+0x1bc], R2 ;  /* 0x0001bc0201007387 */ /* 0x000fe20000100800 */
[----:B------:R-:W-:-:S05]  /*ba60*/  LEA R0, P5, R20, UR10, 0x1 ;  /* 0x0000000a14007c11 */ /* 0x000fca000f8a08ff */
[----:B------:R0:W-:Y:S04]  /*ba70*/  STL [R1+0x408], R0 ;  /* 0x0004080001007387 */ /* 0x0001e80000100800 */
[----:B------:R1:W-:Y:S04]  /*ba80*/  STL [R1+0x1c4], R3 ;  /* 0x0001c40301007387 */ /* 0x0003e80000100800 */
[----:B------:R-:W5:Y:S01]  /*ba90*/  LDL.LU R28, [R1+0xc8] ;  /* 0x0000c800011c7983 */ /* 0x000f620000300800 */
[----:B0-----:R-:W-:Y:S02]  /*baa0*/  LEA.HI.X.SX32 R0, R25, UR11, 0x1, P3 ;  /* 0x0000000b19007c11 */ /* 0x001fe400098f0eff */
[----:B------:R-:W-:-:S05]  /*bab0*/  LEA R2, P4, R17, UR10, 0x1 ;  /* 0x0000000a11027c11 */ /* 0x000fca000f8808ff */
        /* <DEDUP_REMOVED lines=16> */
[----:B--2---:R-:W-:Y:S02]  /*bbc0*/  LEA R3, P0, R6, UR10, 0x1 ;  /* 0x0000000a06037c11 */ /* 0x004fe4000f8008ff */
[----:B0-----:R-:W-:-:S03]  /*bbd0*/  LEA.HI.X.SX32 R2, R21, UR11, 0x1, P6 ;  /* 0x0000000b15027c11 */ /* 0x001fc6000b0f0eff */
[----:B------:R-:W-:Y:S04]  /*bbe0*/  STL [R1+0x41c], R3 ;  /* 0x00041c0301007387 */ /* 0x000fe80000100800 */
[----:B------:R-:W2:Y:S04]  /*bbf0*/  LDL.LU R25, [R1+0xb4] ;  /* 0x0000b40001197983 */ /* 0x000ea80000300800 */
[----:B------:R0:W-:Y:S02]  /*bc00*/  STL [R1+0x1ec], R2 ;  /* 0x0001ec0201007387 */ /* 0x0001e40000100800 */
[----:B0-----:R-:W-:-:S02]  /*bc10*/  LEA.HI.X.SX32 R2, R20, UR11, 0x1, P5 ;  /* 0x0000000b14027c11 */ /* 0x001fc4000a8f0eff */
[----:B---3--:R-:W-:-:S05]  /*bc20*/  LEA R0, P6, R7, UR10, 0x1 ;  /* 0x0000000a07007c11 */ /* 0x008fca000f8c08ff */
[----:B------:R4:W-:Y:S04]  /*bc30*/  STL [R1+0x420], R0 ;  /* 0x0004200001007387 */ /* 0x0009e80000100800 */
[----:B------:R-:W3:Y:S04]  /*bc40*/  LDL.LU R24, [R1+0xac] ;  /* 0x0000ac0001187983 */ /* 0x000ee80000300800 */
[----:B------:R0:W-:Y:S04]  /*bc50*/  STL [R1+0x1f4], R2 ;  /* 0x0001f40201007387 */ /* 0x0001e80000100800 */
[----:B------:R-:W3:Y:S01]  /*bc60*/  LDL.LU R23, [R1+0x9c] ;  /* 0x00009c0001177983 */ /* 0x000ee20000300800 */
[----:B----4-:R-:W-:-:S05]  /*bc70*/  LEA R0, P5, R15, UR10, 0x1 ;  /* 0x0000000a0f007c11 */ /* 0x010fca000f8a08ff */
[----:B------:R-:W-:Y:S01]  /*bc80*/  STL [R1+0x428], R0 ;  /* 0x0004280001007387 */ /* 0x000fe20000100800 */
[----:B0-----:R-:W-:-:S03]  /*bc90*/  LEA.HI.X.SX32 R2, R17, UR11, 0x1, P4 ;  /* 0x0000000b11027c11 */ /* 0x001fc6000a0f0eff */
[----:B------:R-:W4:Y:S04]  /*bca0*/  LDL.LU R22, [R1+0x80] ;  /* 0x0000800001167983 */ /* 0x000f280000300800 */
[----:B------:R0:W-:Y:S04]  /*bcb0*/  STL [R1+0x1fc], R2 ;  /* 0x0001fc0201007387 */ /* 0x0001e80000100800 */
[----:B------:R-:W4:Y:S01]  /*bcc0*/  LDL.LU R21, [R1+0x7c] ;  /* 0x00007c0001157983 */ /* 0x000f220000300800 */
[----:B0-----:R-:W-:Y:S02]  /*bcd0*/  LEA.HI.X.SX32 R2, R18, UR11, 0x1, P3 ;  /* 0x0000000b12027c11 */ /* 0x001fe400098f0eff */
[----:B-----5:R-:W-:-:S05]  /*bce0*/  LEA R0, P4, R14, UR10, 0x1 ;  /* 0x0000000a0e007c11 */ /* 0x020fca000f8808ff */
[----:B------:R0:W-:Y:S04]  /*bcf0*/  STL [R1+0x430], R0 ;  /* 0x0004300001007387 */ /* 0x0001e80000100800 */
[----:B------:R-:W5:Y:S04]  /*bd00*/  LDL.LU R20, [R1+0x78] ;  /* 0x0000780001147983 */ /* 0x000f680000300800 */
[----:B------:R1:W-:Y:S04]  /*bd10*/  STL [R1+0x204], R2 ;  /* 0x0002040201007387 */ /* 0x0003e80000100800 */
[----:B------:R-:W5:Y:S01]  /*bd20*/  LDL.LU R17, [R1+0x74] ;  /* 0x0000740001117983 */ /* 0x000f620000300800 */
[----:B0-----:R-:W-:-:S02]  /*bd30*/  LEA R0, P3, R13, UR10, 0x1 ;  /* 0x0000000a0d007c11 */ /* 0x001fc4000f8608ff */
[----:B-1----:R-:W-:-:S03]  /*bd40*/  LEA.HI.X.SX32 R2, R19, UR11, 0x1, P2 ;  /* 0x0000000b13027c11 */ /* 0x002fc600090f0eff */
[----:B------:R0:W-:Y:S04]  /*bd50*/  STL [R1+0x438], R0 ;  /* 0x0004380001007387 */ /* 0x0001e80000100800 */
[----:B------:R-:W5:Y:S04]  /*bd60*/  LDL.LU R18, [R1+0x68] ;  /* 0x0000680001127983 */ /* 0x000f680000300800 */
[----:B------:R1:W-:Y:S04]  /*bd70*/  STL [R1+0x20c], R2 ;  /* 0x00020c0201007387 */ /* 0x0003e80000100800 */
[----:B------:R-:W5:Y:S01]  /*bd80*/  LDL.LU R19, [R1+0x64] ;  /* 0x0000640001137983 */ /* 0x000f620000300800 */
[----:B0-----:R-:W-:-:S02]  /*bd90*/  LEA R0, P2, R29, UR10, 0x1 ;  /* 0x0000000a1d007c11 */ /* 0x001fc4000f8408ff */
[----:B-1----:R-:W-:-:S03]  /*bda0*/  LEA.HI.X.SX32 R2, R5, UR11, 0x1, P1 ;  /* 0x0000000b05027c11 */ /* 0x002fc600088f0eff */
[----:B------:R0:W-:Y:S04]  /*bdb0*/  STL [R1+0x444], R0 ;  /* 0x0004440001007387 */ /* 0x0001e80000100800 */
[----:B0-----:R-:W5:Y:S04]  /*bdc0*/  LDL.LU R0, [R1+0x60] ;  /* 0x0000600001007983 */ /* 0x001f680000300800 */
[----:B------:R0:W-:Y:S01]  /*bdd0*/  STL [R1+0x36c], R2 ;  /* 0x00036c0201007387 */ /* 0x0001e20000100800 */
[----:B------:R-:W-:-:S03]  /*bde0*/  LEA R3, P1, R28, UR10, 0x1 ;  /* 0x0000000a1c037c11 */ /* 0x000fc6000f8208ff */
[----:B0-----:R-:W5:Y:S01]  /*bdf0*/  LDL.LU R2, [R1+0x54] ;  /* 0x0000540001027983 */ /* 0x001f620000300800 */
[----:B------:R-:W-:-:S03]  /*be00*/  LEA.HI.X.SX32 R4, R6, UR11, 0x1, P0 ;  /* 0x0000000b06047c11 */ /* 0x000fc600080f0eff */
[----:B------:R0:W-:Y:S04]  /*be10*/  STL [R1+0x44c], R3 ;  /* 0x00044c0301007387 */ /* 0x0001e80000100800 */
[----:B0-----:R-:W5:Y:S04]  /*be20*/  LDL.LU R3, [R1+0x4c] ;  /* 0x00004c0001037983 */ /* 0x001f680000300800 */
[----:B------:R0:W-:Y:S04]  /*be30*/  STL [R1+0x374], R4 ;  /* 0x0003740401007387 */ /* 0x0001e80000100800 */
[----:B0-----:R-:W5:Y:S01]  /*be40*/  LDL.LU R4, [R1+0x3c] ;  /* 0x00003c0001047983 */ /* 0x001f620000300800 */
[----:B------:R-:W-:-:S02]  /*be50*/  LEA R5, P0, R27, UR10, 0x1 ;  /* 0x0000000a1b057c11 */ /* 0x000fc4000f8008ff */
[----:B------:R-:W-:-:S03]  /*be60*/  LEA.HI.X.SX32 R6, R7, UR11, 0x1, P6 ;  /* 0x0000000b07067c11 */ /* 0x000fc6000b0f0eff */
[----:B------:R0:W-:Y:S04]  /*be70*/  STL [R1+0x454], R5 ;  /* 0x0004540501007387 */ /* 0x0001e80000100800 */
[----:B0-----:R-:W5:Y:S04]  /*be80*/  LDL.LU R5, [R1+0x10] ;  /* 0x0000100001057983 */ /* 0x001f680000300800 */
[----:B------:R0:W-:Y:S01]  /*be90*/  STL [R1+0x37c], R6 ;  /* 0x00037c0601007387 */ /* 0x0001e20000100800 */
[----:B------:R-:W-:-:S03]  /*bea0*/  LEA R7, P6, R26, UR10, 0x1 ;  /* 0x0000000a1a077c11 */ /* 0x000fc6000f8c08ff */
[----:B0-----:R-:W5:Y:S04]  /*beb0*/  LDL.LU R6, [R1+0x4] ;  /* 0x0000040001067983 */ /* 0x001f680000300800 */
[----:B------:R0:W-:Y:S04]  /*bec0*/  STL [R1+0x45c], R7 ;  /* 0x00045c0701007387 */ /* 0x0001e80000100800 */
[----:B0-----:R-:W5:Y:S01]  /*bed0*/  LDL.LU R7, [R1] ;  /* 0x0000000001077983 */ /* 0x001f620000300800 */
[----:B------:R-:W-:Y:S02]  /*bee0*/  LEA.HI.X.SX32 R15, R15, UR11, 0x1, P5 ;  /* 0x0000000b0f0f7c11 */ /* 0x000fe4000a8f0eff */
[----:B------:R-:W-:-:S03]  /*bef0*/  LEA.HI.X.SX32 R14, R14, UR11, 0x1, P4 ;  /* 0x0000000b0e0e7c11 */ /* 0x000fc6000a0f0eff */
[----:B------:R2:W-:Y:S02]  /*bf00*/  STL [R1+0x384], R15 ;  /* 0x0003840f01007387 */ /* 0x0005e40000100800 */
[----:B--2---:R-:W-:-:S05]  /*bf10*/  LEA R15, P5, R25, UR10, 0x1 ;  /* 0x0000000a190f7c11 */ /* 0x004fca000f8a08ff */
[----:B------:R0:W-:Y:S01]  /*bf20*/  STL [R1+0x464], R15 ;  /* 0x0004640f01007387 */ /* 0x0001e20000100800 */
[----:B------:R-:W-:-:S03]  /*bf30*/  LEA.HI.X.SX32 R13, R13, UR11, 0x1, P3 ;  /* 0x0000000b0d0d7c11 */ /* 0x000fc600098f0eff */
[----:B0-----:R-:W2:Y:S04]  /*bf40*/  LDL.LU R15, [R1+0x6c8] ;  /* 0x0006c800010f7983 */ /* 0x001ea80000300800 */
[----:B------:R3:W-:Y:S01]  /*bf50*/  STL [R1+0x38c], R14 ;  /* 0x00038c0e01007387 */ /* 0x0007e20000100800 */
[----:B------:R-:W-:Y:S02]  /*bf60*/  LEA.HI.X.SX32 R29, R29, UR11, 0x1, P2 ;  /* 0x0000000b1d1d7c11 */ /* 0x000fe400090f0eff */
[----:B------:R-:W-:Y:S02]  /*bf70*/  LEA.HI.X.SX32 R28, R28, UR11, 0x1, P1 ;  /* 0x0000000b1c1c7c11 */ /* 0x000fe400088f0eff */
[----:B------:R-:W-:Y:S02]  /*bf80*/  LEA.HI.X.SX32 R27, R27, UR11, 0x1, P0 ;  /* 0x0000000b1b1b7c11 */ /* 0x000fe400080f0eff */
[----:B------:R-:W-:-:S02]  /*bf90*/  LEA.HI.X.SX32 R26, R26, UR11, 0x1, P6 ;  /* 0x0000000b1a1a7c11 */ /* 0x000fc4000b0f0eff */
[----:B------:R-:W-:Y:S02]  /*bfa0*/  LEA.HI.X.SX32 R25, R25, UR11, 0x1, P5 ;  /* 0x0000000b19197c11 */ /* 0x000fe4000a8f0eff */
[----:B---3--:R-:W-:-:S05]  /*bfb0*/  LEA R14, P4, R24, UR10, 0x1 ;  /* 0x0000000a180e7c11 */ /* 0x008fca000f8808ff */
[----:B------:R0:W-:Y:S04]  /*bfc0*/  STL [R1+0x46c], R14 ;  /* 0x00046c0e01007387 */ /* 0x0001e80000100800 */
[----:B0-----:R-:W3:Y:S04]  /*bfd0*/  LDL.LU R14, [R1+0x6c4] ;  /* 0x0006c400010e7983 */ /* 0x001ee80000300800 */
[----:B------:R0:W-:Y:S02]  /*bfe0*/  STL [R1+0x394], R13 ;  /* 0x0003940d01007387 */ /* 0x0001e40000100800 */
[----:B0-----:R-:W-:-:S05]  /*bff0*/  LEA R13, P3, R23, UR10, 0x1 ;  /* 0x0000000a170d7c11 */ /* 0x001fca000f8608ff */
[----:B------:R0:W-:Y:S04]  /*c000*/  STL [R1+0x474], R13 ;  /* 0x0004740d01007387 */ /* 0x0001e80000100800 */
[----:B0-----:R-:W2:Y:S04]  /*c010*/  LDL.LU R13, [R1+0x6c0] ;  /* 0x0006c000010d7983 */ /* 0x001ea80000300800 */
[----:B------:R4:W-:Y:S02]  /*c020*/  STL [R1+0x440], R29 ;  /* 0x0004401d01007387 */ /* 0x0009e40000100800 */
[----:B----4-:R-:W-:-:S05]  /*c030*/  LEA R29, P2, R22, UR10, 0x1 ;  /* 0x0000000a161d7c11 */ /* 0x010fca000f8408ff */
[----:B------:R0:W-:Y:S04]  /*c040*/  STL [R1+0x47c], R29 ;  /* 0x00047c1d01007387 */ /* 0x0001e80000100800 */
[----:B0-----:R-:W4:Y:S04]  /*c050*/  LDL.LU R29, [R1+0x6bc] ;  /* 0x0006bc00011d7983 */ /* 0x001f280000300800 */
[----:B------:R0:W-:Y:S02]  /*c060*/  STL [R1+0x448], R28 ;  /* 0x0004481c01007387 */ /* 0x0001e40000100800 */
[----:B0-----:R-:W-:-:S05]  /*c070*/  LEA R28, P1, R21, UR10, 0x1 ;  /* 0x0000000a151c7c11 */ /* 0x001fca000f8208ff */
[----:B------:R0:W-:Y:S04]  /*c080*/  STL [R1+0x484], R28 ;  /* 0x0004841c01007387 */ /* 0x0001e80000100800 */
[----:B0-----:R-:W3:Y:S04]  /*c090*/  LDL.LU R28, [R1+0x6b8] ;  /* 0x0006b800011c7983 */ /* 0x001ee80000300800 */
[----:B------:R5:W-:Y:S02]  /*c0a0*/  STL [R1+0x450], R27 ;  /* 0x0004501b01007387 */ /* 0x000be40000100800 */
[----:B-----5:R-:W-:-:S05]  /*c0b0*/  LEA R27, P0, R20, UR10, 0x1 ;  /* 0x0000000a141b7c11 */ /* 0x020fca000f8008ff */
[----:B------:R0:W-:Y:S04]  /*c0c0*/  STL [R1+0x48c], R27 ;  /* 0x00048c1b01007387 */ /* 0x0001e80000100800 */
[----:B0-----:R-:W5:Y:S04]  /*c0d0*/  LDL.LU R27, [R1+0x6b4] ;  /* 0x0006b400011b7983 */ /* 0x001f680000300800 */
[----:B------:R0:W-:Y:S02]  /*c0e0*/  STL [R1+0x458], R26 ;  /* 0x0004581a01007387 */ /* 0x0001e40000100800 */
[----:B0-----:R-:W-:-:S05]  /*c0f0*/  LEA R26, P6, R17, UR10, 0x1 ;  /* 0x0000000a111a7c11 */ /* 0x001fca000f8c08ff */
[----:B------:R0:W-:Y:S01]  /*c100*/  STL [R1+0x494], R26 ;  /* 0x0004941a01007387 */ /* 0x0001e20000100800 */
[----:B------:R-:W-:-:S03]  /*c110*/  LEA.HI.X.SX32 R24, R24, UR11, 0x1, P4 ;  /* 0x0000000b18187c11 */ /* 0x000fc6000a0f0eff */
[----:B0-----:R-:W2:Y:S04]  /*c120*/  LDL.LU R26, [R1+0x6b0] ;  /* 0x0006b000011a7983 */ /* 0x001ea80000300800 */
[----:B------:R0:W-:Y:S02]  /*c130*/  STL [R1+0x460], R25 ;  /* 0x0004601901007387 */ /* 0x0001e40000100800 */
[----:B0-----:R-:W-:-:S05]  /*c140*/  LEA R25, P5, R18, UR10, 0x1 ;  /* 0x0000000a12197c11 */ /* 0x001fca000f8a08ff */
[----:B------:R0:W-:Y:S01]  /*c150*/  STL [R1+0x49c], R25 ;  /* 0x00049c1901007387 */ /* 0x0001e20000100800 */
[----:B------:R-:W-:-:S03]  /*c160*/  LEA.HI.X.SX32 R23, R23, UR11, 0x1, P3 ;  /* 0x0000000b17177c11 */ /* 0x000fc600098f0eff */
[----:B0-----:R-:W4:Y:S04]  /*c170*/  LDL.LU R25, [R1+0x6ac] ;  /* 0x0006ac0001197983 */ /* 0x001f280000300800 */
[----:B------:R0:W-:Y:S02]  /*c180*/  STL [R1+0x468], R24 ;  /* 0x0004681801007387 */ /* 0x0001e40000100800 */
[----:B0-----:R-:W-:-:S05]  /*c190*/  LEA R24, P4, R19, UR10, 0x1 ;  /* 0x0000000a13187c11 */ /* 0x001fca000f8808ff */
[----:B------:R0:W-:Y:S01]  /*c1a0*/  STL [R1+0x4a4], R24 ;  /* 0x0004a41801007387 */ /* 0x0001e20000100800 */
[----:B------:R-:W-:-:S03]  /*c1b0*/  LEA.HI.X.SX32 R22, R22, UR11, 0x1, P2 ;  /* 0x0000000b16167c11 */ /* 0x000fc600090f0eff */
[----:B0-----:R-:W3:Y:S04]  /*c1c0*/  LDL.LU R24, [R1+0x6a8] ;  /* 0x0006a80001187983 */ /* 0x001ee80000300800 */
[----:B------:R0:W-:Y:S02]  /*c1d0*/  STL [R1+0x470], R23 ;  /* 0x0004701701007387 */ /* 0x0001e40000100800 */
[----:B0-----:R-:W-:-:S05]  /*c1e0*/  LEA R23, P3, R0, UR10, 0x1 ;  /* 0x0000000a00177c11 */ /* 0x001fca000f8608ff */
[----:B------:R0:W-:Y:S01]  /*c1f0*/  STL [R1+0x4ac], R23 ;  /* 0x0004ac1701007387 */ /* 0x0001e20000100800 */
[----:B------:R-:W-:-:S03]  /*c200*/  LEA.HI.X.SX32 R21, R21, UR11, 0x1, P1 ;  /* 0x0000000b15157c11 */ /* 0x000fc600088f0eff */
        /* <DEDUP_REMOVED lines=23> */
[----:B------:R0:W-:Y:S04]  /*c380*/  STL [R1+0x4d4], R18 ;  /* 0x0004d41201007387 */ /* 0x0001e80000100800 */
[----:B0-----:R-:W2:Y:S04]  /*c390*/  LDL.LU R18, [R1+0x690] ;  /* 0x0006900001127983 */ /* 0x001ea80000300800 */
[----:B------:R0:W-:Y:S02]  /*c3a0*/  STL [R1+0x4a0], R19 ;  /* 0x0004a01301007387 */ /* 0x0001e40000100800 */
[----:B0-----:R-:W-:-:S05]  /*c3b0*/  LEA R19, P4, R7, UR10, 0x1 ;  /* 0x0000000a07137c11 */ /* 0x001fca000f8808ff */
[----:B------:R0:W-:Y:S04]  /*c3c0*/  STL [R1+0x4dc], R19 ;  /* 0x0004dc1301007387 */ /* 0x0001e80000100800 */
[----:B0-----:R-:W4:Y:S01]  /*c3d0*/  LDL.LU R19, [R1+0x68c] ;  /* 0x00068c0001137983 */ /* 0x001f220000300800 */
[----:B------:R-:W-:-:S05]  /*c3e0*/  LEA.HI.X.SX32 R0, R0, UR11, 0x1, P3 ;  /* 0x0000000b00007c11 */ /* 0x000fca00098f0eff */
[----:B------:R4:W-:Y:S01]  /*c3f0*/  STL [R1+0x4a8], R0 ;  /* 0x0004a80001007387 */ /* 0x0009e20000100800 */
[----:B------:R-:W-:Y:S02]  /*c400*/  LEA.HI.X.SX32 R2, R2, UR11, 0x1, P2 ;  /* 0x0000000b02027c11 */ /* 0x000fe400090f0eff */
[----:B----4-:R-:W-:-:S05]  /*c410*/  LEA R0, P3, R19, UR10, 0x1 ;  /* 0x0000000a13007c11 */ /* 0x010fca000f8608ff */
[----:B------:R2:W-:Y:S04]  /*c420*/  STL [R1+0x4e4], R0 ;  /* 0x0004e40001007387 */ /* 0x0005e80000100800 */
[----:B------:R0:W-:Y:S01]  /*c430*/  STL [R1+0x4b0], R2 ;  /* 0x0004b00201007387 */ /* 0x0001e20000100800 */
[----:B--2---:R-:W-:Y:S02]  /*c440*/  LEA R0, P2, R18, UR10, 0x1 ;  /* 0x0000000a12007c11 */ /* 0x004fe4000f8408ff */
[----:B0-----:R-:W-:-:S03]  /*c450*/  LEA.HI.X.SX32 R2, R3, UR11, 0x1, P1 ;  /* 0x0000000b03027c11 */ /* 0x001fc600088f0eff */
[----:B------:R5:W-:Y:S01]  /*c460*/  STL [R1+0x4ec], R0 ;  /* 0x0004ec0001007387 */ /* 0x000be20000100800 */
[----:B------:R-:W-:-:S03]  /*c470*/  LEA.HI.X.SX32 R3, R4, UR11, 0x1, P0 ;  /* 0x0000000b04037c11 */ /* 0x000fc600080f0eff */
[----:B------:R3:W-:Y:S01]  /*c480*/  STL [R1+0x4b8], R2 ;  /* 0x0004b80201007387 */ /* 0x0007e20000100800 */
[----:B-----5:R-:W-:Y:S02]  /*c490*/  LEA R0, P1, R17, UR10, 0x1 ;  /* 0x0000000a11007c11 */ /* 0x020fe4000f8208ff */
[----:B---3--:R-:W-:-:S03]  /*c4a0*/  LEA R2, P0, R20, UR10, 0x1 ;  /* 0x0000000a14027c11 */ /* 0x008fc6000f8008ff */
[----:B------:R0:W-:Y:S04]  /*c4b0*/  STL [R1+0x4f4], R0 ;  /* 0x0004f40001007387 */ /* 0x0001e80000100800 */
[----:B------:R1:W-:Y:S01]  /*c4c0*/  STL [R1+0x4c0], R3 ;  /* 0x0004c00301007387 */ /* 0x0003e20000100800 */
[----:B0-----:R-:W-:-:S03]  /*c4d0*/  LEA.HI.X.SX32 R0, R5, UR11, 0x1, P6 ;  /* 0x0000000b05007c11 */ /* 0x001fc6000b0f0eff */
[----:B------:R0:W-:Y:S01]  /*c4e0*/  STL [R1+0x4fc], R2 ;  /* 0x0004fc0201007387 */ /* 0x0001e20000100800 */
[----:B-1----:R-:W-:-:S03]  /*c4f0*/  LEA R3, P6, R21, UR10, 0x1 ;  /* 0x0000000a15037c11 */ /* 0x002fc6000f8c08ff */
[----:B------:R1:W-:Y:S04]  /*c500*/  STL [R1+0x4c8], R0 ;  /* 0x0004c80001007387 */ /* 0x0003e80000100800 */
[----:B------:R2:W-:Y:S01]  /*c510*/  STL [R1+0x504], R3 ;  /* 0x0005040301007387 */ /* 0x0005e20000100800 */
[----:B0-----:R-:W-:Y:S02]  /*c520*/  LEA.HI.X.SX32 R2, R6, UR11, 0x1, P5 ;  /* 0x0000000b06027c11 */ /* 0x001fe4000a8f0eff */
[----:B-1----:R-:W-:-:S03]  /*c530*/  LEA R0, P5, R22, UR10, 0x1 ;  /* 0x0000000a16007c11 */ /* 0x002fc6000f8a08ff */
[----:B------:R0:W-:Y:S01]  /*c540*/  STL [R1+0x4d0], R2 ;  /* 0x0004d00201007387 */ /* 0x0001e20000100800 */
[----:B--2---:R-:W-:-:S03]  /*c550*/  LEA.HI.X.SX32 R3, R7, UR11, 0x1, P4 ;  /* 0x0000000b07037c11 */ /* 0x004fc6000a0f0eff */
[----:B------:R1:W-:Y:S04]  /*c560*/  STL [R1+0x50c], R0 ;  /* 0x00050c0001007387 */ /* 0x0003e80000100800 */
[----:B------:R-:W-:Y:S04]  /*c570*/  STL [R1+0x4d8], R3 ;  /* 0x0004d80301007387 */ /* 0x000fe80000100800 */
[----:B------:R-:W2:Y:S01]  /*c580*/  LDL.LU R7, [R1+0x590] ;  /* 0x0005900001077983 */ /* 0x000ea20000300800 */
[----:B0-----:R-:W-:Y:S02]  /*c590*/  LEA R2, P4, R23, UR10, 0x1 ;  /* 0x0000000a17027c11 */ /* 0x001fe4000f8808ff */
[----:B-1----:R-:W-:-:S03]  /*c5a0*/  LEA.HI.X.SX32 R0, R19, UR11, 0x1, P3 ;  /* 0x0000000b13007c11 */ /* 0x002fc600098f0eff */
[----:B------:R0:W-:Y:S04]  /*c5b0*/  STL [R1+0x514], R2 ;  /* 0x0005140201007387 */ /* 0x0001e80000100800 */
[----:B------:R1:W-:Y:S01]  /*c5c0*/  STL [R1+0x4e0], R0 ;  /* 0x0004e00001007387 */ /* 0x0003e20000100800 */
[----:B0-----:R-:W-:Y:S02]  /*c5d0*/  LEA R2, P3, R24, UR10, 0x1 ;  /* 0x0000000a18027c11 */ /* 0x001fe4000f8608ff */
[----:B-1----:R-:W-:-:S03]  /*c5e0*/  LEA.HI.X.SX32 R0, R18, UR11, 0x1, P2 ;  /* 0x0000000b12007c11 */ /* 0x002fc600090f0eff */
[----:B------:R0:W-:Y:S01]  /*c5f0*/  STL [R1+0x51c], R2 ;  /* 0x00051c0201007387 */ /* 0x0001e20000100800 */
[----:B------:R-:W-:-:S03]  /*c600*/  LEA R3, P2, R25, UR10, 0x1 ;  /* 0x0000000a19037c11 */ /* 0x000fc6000f8408ff */
        /* <DEDUP_REMOVED lines=9> */
[----:B---3--:R-:W-:-:S03]  /*c6a0*/  LEA.HI.X.SX32 R0, R21, UR11, 0x1, P6 ;  /* 0x0000000b15007c11 */ /* 0x008fc6000b0f0eff */
[----:B------:R1:W-:Y:S04]  /*c6b0*/  STL [R1+0x534], R2 ;  /* 0x0005340201007387 */ /* 0x0003e80000100800 */
[----:B------:R3:W-:Y:S01]  /*c6c0*/  STL [R1+0x500], R0 ;  /* 0x0005000001007387 */ /* 0x0007e20000100800 */
[----:B0-----:R-:W-:Y:S02]  /*c6d0*/  LEA R3, P6, R28, UR10, 0x1 ;  /* 0x0000000a1c037c11 */ /* 0x001fe4000f8c08ff */
[----:B-1----:R-:W-:-:S03]  /*c6e0*/  LEA.HI.X.SX32 R2, R22, UR11, 0x1, P5 ;  /* 0x0000000b16027c11 */ /* 0x002fc6000a8f0eff */
[----:B------:R0:W-:Y:S01]  /*c6f0*/  STL [R1+0x53c], R3 ;  /* 0x00053c0301007387 */ /* 0x0001e20000100800 */
[----:B---3--:R-:W-:-:S03]  /*c700*/  LEA R0, P5, R29, UR10, 0x1 ;  /* 0x0000000a1d007c11 */ /* 0x008fc6000f8a08ff */
[----:B------:R1:W-:Y:S04]  /*c710*/  STL [R1+0x508], R2 ;  /* 0x0005080201007387 */ /* 0x0003e80000100800 */
[----:B------:R3:W-:Y:S01]  /*c720*/  STL [R1+0x544], R0 ;  /* 0x0005440001007387 */ /* 0x0007e20000100800 */
[----:B0-----:R-:W-:Y:S02]  /*c730*/  LEA.HI.X.SX32 R3, R23, UR11, 0x1, P4 ;  /* 0x0000000b17037c11 */ /* 0x001fe4000a0f0eff */
[----:B-1----:R-:W-:-:S03]  /*c740*/  LEA R2, P4, R13, UR10, 0x1 ;  /* 0x0000000a0d027c11 */ /* 0x002fc6000f8808ff */
[----:B------:R0:W-:Y:S01]  /*c750*/  STL [R1+0x510], R3 ;  /* 0x0005100301007387 */ /* 0x0001e20000100800 */
[----:B---3--:R-:W-:-:S03]  /*c760*/  LEA.HI.X.SX32 R0, R24, UR11, 0x1, P3 ;  /* 0x0000000b18007c11 */ /* 0x008fc600098f0eff */
[----:B------:R1:W-:Y:S01]  /*c770*/  STL [R1+0x54c], R2 ;  /* 0x00054c0201007387 */ /* 0x0003e20000100800 */
[----:B------:R-:W-:-:S03]  /*c780*/  IMAD R16, R16, UR4, RZ ;  /* 0x0000000410107c24 */ /* 0x000fc6000f8e02ff */
[----:B------:R3:W-:Y:S01]  /*c790*/  STL [R1+0x518], R0 ;  /* 0x0005180001007387 */ /* 0x0007e20000100800 */
[----:B0-----:R-:W-:Y:S02]  /*c7a0*/  LEA R3, P3, R14, UR10, 0x1 ;  /* 0x0000000a0e037c11 */ /* 0x001fe4000f8608ff */
[----:B-1----:R-:W-:-:S03]  /*c7b0*/  LEA.HI.X.SX32 R2, R25, UR11, 0x1, P2 ;  /* 0x0000000b19027c11 */ /* 0x002fc600090f0eff */
[----:B------:R0:W-:Y:S01]  /*c7c0*/  STL [R1+0x554], R3 ;  /* 0x0005540301007387 */ /* 0x0001e20000100800 */
[----:B---3--:R-:W-:-:S03]  /*c7d0*/  LEA R0, P2, R15, UR10, 0x1 ;  /* 0x0000000a0f007c11 */ /* 0x008fc6000f8408ff */
[----:B------:R1:W-:Y:S01]  /*c7e0*/  STL [R1+0x520], R2 ;  /* 0x0005200201007387 */ /* 0x0003e20000100800 */
[----:B------:R-:W-:-:S03]  /*c7f0*/  IMAD R8, R8, UR4, RZ ;  /* 0x0000000408087c24 */ /* 0x000fc6000f8e02ff */
[----:B------:R3:W-:Y:S01]  /*c800*/  STL [R1+0x55c], R0 ;  /* 0x00055c0001007387 */ /* 0x0007e20000100800 */
[----:B0-----:R-:W-:Y:S01]  /*c810*/  LEA.HI.X.SX32 R3, R26, UR11, 0x1, P1 ;  /* 0x0000000b1a037c11 */ /* 0x001fe200088f0eff */
[----:B------:R-:W-:Y:S01]  /*c820*/  IMAD R9, R9, UR4, RZ ;  /* 0x0000000409097c24 */ /* 0x000fe2000f8e02ff */
        /* <DEDUP_REMOVED lines=15> */
[----:B------:R-:W0:Y:S01]  /*c920*/  S2R R6, SR_TID.X ;  /* 0x0000000000067919 */ /* 0x000e220000002100 */
[----:B------:R-:W-:Y:S01]  /*c930*/  ULDC UR4, c[0x0][0x23c] ;  /* 0x00008f0000047ab9 */ /* 0x000fe20000000800 */
[----:B-1----:R-:W-:Y:S02]  /*c940*/  LEA R2, P5, R10, UR10, 0x1 ;  /* 0x0000000a0a027c11 */ /* 0x002fe4000f8a08ff */
[----:B---3--:R-:W-:Y:S01]  /*c950*/  LEA.HI.X.SX32 R0, R13, UR11, 0x1, P4 ;  /* 0x0000000b0d007c11 */ /* 0x008fe2000a0f0eff */
[----:B------:R1:W-:Y:S04]  /*c960*/  STL [R1+0x540], R3 ;  /* 0x0005400301007387 */ /* 0x0003e80000100800 */
[----:B------:R3:W-:Y:S04]  /*c970*/  STL [R1+0x57c], R2 ;  /* 0x00057c0201007387 */ /* 0x0007e80000100800 */
[----:B------:R4:W-:Y:S01]  /*c980*/  STL [R1+0x548], R0 ;  /* 0x0005480001007387 */ /* 0x0009e20000100800 */
[----:B-1----:R-:W-:-:S02]  /*c990*/  LEA R3, P4, R11, UR10, 0x1 ;  /* 0x0000000a0b037c11 */ /* 0x002fc4000f8808ff */
[----:B---3--:R-:W-:-:S03]  /*c9a0*/  LEA.HI.X.SX32 R2, R14, UR11, 0x1, P3 ;  /* 0x0000000b0e027c11 */ /* 0x008fc600098f0eff */
[----:B------:R1:W-:Y:S01]  /*c9b0*/  STL [R1+0x584], R3 ;  /* 0x0005840301007387 */ /* 0x0003e20000100800 */
[----:B----4-:R-:W-:-:S03]  /*c9c0*/  LEA R0, P3, R12, UR10, 0x1 ;  /* 0x0000000a0c007c11 */ /* 0x010fc6000f8608ff */
[----:B------:R-:W-:Y:S04]  /*c9d0*/  STL [R1+0x550], R2 ;  /* 0x0005500201007387 */ /* 0x000fe80000100800 */
[----:B------:R3:W-:Y:S01]  /*c9e0*/  STL [R1+0x58c], R0 ;  /* 0x00058c0001007387 */ /* 0x0007e20000100800 */
[----:B-1----:R-:W-:-:S05]  /*c9f0*/  LEA.HI.X.SX32 R3, R15, UR11, 0x1, P2 ;  /* 0x0000000b0f037c11 */ /* 0x002fca00090f0eff */
[----:B------:R1:W-:Y:S01]  /*ca00*/  STL [R1+0x558], R3 ;  /* 0x0005580301007387 */ /* 0x0003e20000100800 */
[----:B---3--:R-:W-:Y:S02]  /*ca10*/  LEA.HI.X.SX32 R0, R16, UR11, 0x1, P1 ;  /* 0x0000000b10007c11 */ /* 0x008fe400088f0eff */
[----:B-1----:R-:W-:Y:S01]  /*ca20*/  LEA.HI.X.SX32 R3, R8, UR11, 0x1, P0 ;  /* 0x0000000b08037c11 */ /* 0x002fe200080f0eff */
[----:B------:R-:W1:Y:S01]  /*ca30*/  S2R R5, SR_TID.X ;  /* 0x0000000000057919 */ /* 0x000e620000002100 */
[----:B0-----:R-:W-:-:S04]  /*ca40*/  SHF.R.U32.HI R6, RZ, 0x5, R6 ;  /* 0x00000005ff067819 */ /* 0x001fc80000011606 */
[----:B------:R-:W-:-:S04]  /*ca50*/  SGXT.U32 R6, R6, 0x3 ;  /* 0x000000030606781a */ /* 0x000fc80000000000 */
[----:B------:R-:W-:Y:S02]  /*ca60*/  LOP3.LUT R6, R6, 0x60, RZ, 0xfc, !PT ;  /* 0x0000006006067812 */ /* 0x000fe400078efcff */
[----:B-1----:R-:W-:-:S04]  /*ca70*/  SHF.R.U32.HI R4, RZ, 0x5, R5 ;  /* 0x00000005ff047819 */ /* 0x002fc80000011605 */
[----:B------:R-:W-:Y:S02]  /*ca80*/  SGXT.U32 R4, R4, 0x3 ;  /* 0x000000030404781a */ /* 0x000fe40000000000 */
[----:B--2---:R-:W-:Y:S01]  /*ca90*/  LEA R2, P2, R7, UR10, 0x1 ;  /* 0x0000000a07027c11 */ /* 0x004fe2000f8408ff */
[----:B------:R-:W-:-:S04]  /*caa0*/  ULDC UR10, c[0x0][0x238] ;  /* 0x00008e00000a7ab9 */ /* 0x000fc80000000800 */
[----:B------:R0:W-:Y:S04]  /*cab0*/  STL [R1+0x594], R2 ;  /* 0x0005940201007387 */ /* 0x0001e80000100800 */
[----:B------:R1:W-:Y:S01]  /*cac0*/  STL [R1+0x560], R0 ;  /* 0x0005600001007387 */ /* 0x0003e20000100800 */
[----:B0-----:R-:W-:-:S03]  /*cad0*/  LEA.HI.X.SX32 R2, R9, UR11, 0x1, P6 ;  /* 0x0000000b09027c11 */ /* 0x001fc6000b0f0eff */
[----:B------:R-:W-:Y:S01]  /*cae0*/  STL [R1+0x568], R3 ;  /* 0x0005680301007387 */ /* 0x000fe20000100800 */
[----:B-1----:R-:W-:-:S03]  /*caf0*/  LEA.HI.X.SX32 R0, R10, UR11, 0x1, P5 ;  /* 0x0000000b0a007c11 */ /* 0x002fc6000a8f0eff */
[----:B------:R-:W-:Y:S04]  /*cb00*/  STL [R1+0x570], R2 ;  /* 0x0005700201007387 */ /* 0x000fe80000100800 */
[----:B------:R0:W-:Y:S02]  /*cb10*/  STL [R1+0x578], R0 ;  /* 0x0005780001007387 */ /* 0x0001e40000100800 */
[----:B0-----:R-:W-:Y:S02]  /*cb20*/  LEA.HI.X.SX32 R0, R7, UR11, 0x1, P2 ;  /* 0x0000000b07007c11 */ /* 0x001fe400090f0eff */
[----:B------:R-:W0:Y:S01]  /*cb30*/  S2R R7, SR_TID.X ;  /* 0x0000000000077919 */ /* 0x000e220000002100 */
[----:B------:R-:W-:Y:S02]  /*cb40*/  LEA.HI.X.SX32 R3, R11, UR11, 0x1, P4 ;  /* 0x0000000b0b037c11 */ /* 0x000fe4000a0f0eff */
[----:B------:R-:W-:Y:S01]  /*cb50*/  LEA.HI.X.SX32 R2, R12, UR11, 0x1, P3 ;  /* 0x0000000b0c027c11 */ /* 0x000fe200098f0eff */
[----:B------:R-:W-:-:S02]  /*cb60*/  ULDC UR11, c[0x0][0x238] ;  /* 0x00008e00000b7ab9 */ /* 0x000fc40000000800 */
[----:B------:R0:W-:Y:S04]  /*cb70*/  STL [R1+0x580], R3 ;  /* 0x0005800301007387 */ /* 0x0001e80000100800 */
[----:B------:R-:W-:Y:S04]  /*cb80*/  STL [R1+0x588], R2 ;  /* 0x0005880201007387 */ /* 0x000fe80000100800 */
[----:B------:R-:W-:Y:S01]  /*cb90*/  STL [R1+0x590], R0 ;  /* 0x0005900001007387 */ /* 0x000fe20000100800 */
[----:B0-----:R-:W-:-:S05]  /*cba0*/  SHF.L.U32 R3, R7, 0x3, RZ ;  /* 0x0000000307037819 */ /* 0x001fca00000006ff */
[----:B------:R0:W-:Y:S02]  /*cbb0*/  STL [R1+0x650], R3 ;  /* 0x0006500301007387 */ /* 0x0001e40000100800 */
[----:B0-----:R-:W0:Y:S01]  /*cbc0*/  LDC R3, c[0x0][0x230] ;  /* 0x00008c00ff037b82 */ /* 0x001e220000000800 */
[C---:B------:R-:W-:Y:S01]  /*cbd0*/  IMAD.SHL.U32 R2, R7.reuse, 0x20, RZ ;  /* 0x0000002007027824 */ /* 0x040fe200078e00ff */
[----:B------:R-:W-:Y:S01]  /*cbe0*/  LOP3.LUT R0, R7, 0x7f, RZ, 0xc0, !PT ;  /* 0x0000007f07007812 */ /* 0x000fe200078ec0ff */
[----:B------:R-:W-:Y:S04]  /*cbf0*/  STL [R1+0x610], RZ ;  /* 0x000610ff01007387 */ /* 0x000fe80000100800 */
[----:B------:R1:W-:Y:S04]  /*cc00*/  STL [R1+0x64c], R2 ;  /* 0x00064c0201007387 */ /* 0x0003e80000100800 */
[----:B------:R-:W-:Y:S01]  /*cc10*/  STL [R1+0x614], RZ ;  /* 0x000614ff01007387 */ /* 0x000fe20000100800 */
[----:B-1----:R-:W-:-:S02]  /*cc20*/  IMAD R2, R0, UR4, RZ ;  /* 0x0000000400027c24 */ /* 0x002fc4000f8e02ff */
[----:B------:R-:W-:Y:S01]  /*cc30*/  IMAD R0, R6, UR5, RZ ;  /* 0x0000000506007c24 */ /* 0x000fe2000f8e02ff */
[----:B------:R-:W-:Y:S01]  /*cc40*/  LOP3.LUT R6, R4, 0x58, RZ, 0xfc, !PT ;  /* 0x0000005804067812 */ /* 0x000fe200078efcff */
[----:B0-----:R-:W-:Y:S01]  /*cc50*/  VIADD R3, R3, 0x7f ;  /* 0x0000007f03037836 */ /* 0x001fe20000000000 */
[----:B------:R-:W-:Y:S03]  /*cc60*/  STL [R1+0x618], RZ ;  /* 0x000618ff01007387 */ /* 0x000fe60000100800 */
[----:B------:R-:W-:Y:S01]  /*cc70*/  IMAD R8, R6, UR9, RZ ;  /* 0x0000000906087c24 */ /* 0x000fe2000f8e02ff */
[----:B------:R-:W-:Y:S01]  /*cc80*/  SHF.R.U32.HI R5, RZ, 0x5, R5 ;  /* 0x00000005ff057819 */ /* 0x000fe20000011605 */
[----:B------:R-:W-:Y:S01]  /*cc90*/  ULDC UR9, c[0x0][0x238] ;  /* 0x00008e0000097ab9 */ /* 0x000fe20000000800 */
[----:B------:R-:W-:Y:S01]  /*cca0*/  STL [R1+0x61c], RZ ;  /* 0x00061cff01007387 */ /* 0x000fe20000100800 */
[----:B------:R-:W-:-:S03]  /*ccb0*/  SHF.R.S32.HI R6, RZ, 0x1f, R3 ;  /* 0x0000001fff067819 */ /* 0x000fc60000011403 */
[----:B------:R-:W-:Y:S01]  /*ccc0*/  STL [R1+0x600], RZ ;  /* 0x000600ff01007387 */ /* 0x000fe20000100800 */
[----:B------:R-:W-:-:S03]  /*ccd0*/  LEA.HI R6, R6, R3, RZ, 0x7 ;  /* 0x0000000306067211 */ /* 0x000fc600078f38ff */
[----:B------:R-:W-:Y:S04]  /*cce0*/  STL [R1+0x604], RZ ;  /* 0x000604ff01007387 */ /* 0x000fe80000100800 */
[----:B------:R-:W-:Y:S04]  /*ccf0*/  STL [R1+0x608], RZ ;  /* 0x000608ff01007387 */ /* 0x000fe80000100800 */
[----:B------:R-:W-:Y:S01]  /*cd00*/  STL [R1+0x60c], RZ ;  /* 0x00060cff01007387 */ /* 0x000fe20000100800 */
[----:B------:R-:W-:-:S03]  /*cd10*/  SHF.R.S32.HI R3, RZ, 0x7, R6 ;  /* 0x00000007ff037819 */ /* 0x000fc60000011406 */
[----:B------:R-:W-:Y:S04]  /*cd20*/  STL [R1+0x5f0], RZ ;  /* 0x0005f0ff01007387 */ /* 0x000fe80000100800 */
[----:B------:R-:W-:Y:S04]  /*cd30*/  STL [R1+0x5f4], RZ ;  /* 0x0005f4ff01007387 */ /* 0x000fe80000100800 */
[----:B------:R-:W-:Y:S04]  /*cd40*/  STL [R1+0x5f8], RZ ;  /* 0x0005f8ff01007387 */ /* 0x000fe80000100800 */
[----:B------:R-:W-:Y:S04]  /*cd50*/  STL [R1+0x5fc], RZ ;  /* 0x0005fcff01007387 */ /* 0x000fe80000100800 */
[----:B------:R-:W-:Y:S04]  /*cd60*/  STL [R1+0x5e0], RZ ;  /* 0x0005e0ff01007387 */ /* 0x000fe80000100800 */
[----:B------:R-:W-:Y:S04]  /*cd70*/  STL [R1+0x5e4], RZ ;  /* 0x0005e4ff01007387 */ /* 0x000fe80000100800 */
[----:B------:R-:W-:Y:S04]  /*cd80*/  STL [R1+0x5e8], RZ ;  /* 0x0005e8ff01007387 */ /* 0x000fe80000100800 */
[----:B------:R-:W-:Y:S04]  /*cd90*/  STL [R1+0x5ec], RZ ;  /* 0x0005ecff01007387 */ /* 0x000fe80000100800 */
[----:B------:R0:W-:Y:S04]  /*cda0*/  STL [R1+0x624], R3 ;  /* 0x0006240301007387 */ /* 0x0001e80000100800 */
[----:B------:R1:W-:Y:S04]  /*cdb0*/  STL [R1+0x5d0], RZ ;  /* 0x0005d0ff01007387 */ /* 0x0003e80000100800 */
[----:B------:R1:W-:Y:S04]  /*cdc0*/  STL [R1+0x5d4], RZ ;  /* 0x0005d4ff01007387 */ /* 0x0003e80000100800 */
[----:B------:R1:W-:Y:S04]  /*cdd0*/  STL [R1+0x5d8], RZ ;  /* 0x0005d8ff01007387 */ /* 0x0003e80000100800 */
[----:B------:R1:W-:Y:S04]  /*cde0*/  STL [R1+0x5dc], RZ ;  /* 0x0005dcff01007387 */ /* 0x0003e80000100800 */
[----:B------:R1:W-:Y:S04]  /*cdf0*/  STL [R1+0x5c0], RZ ;  /* 0x0005c0ff01007387 */ /* 0x0003e80000100800 */
[----:B------:R1:W-:Y:S01]  /*ce00*/  STL [R1+0x5c4], RZ ;  /* 0x0005c4ff01007387 */ /* 0x0003e20000100800 */
[----:B------:R-:W-:-:S03]  /*ce10*/  LOP3.LUT R4, R4, 0x50, RZ, 0xfc, !PT ;  /* 0x0000005004047812 */ /* 0x000fc600078efcff */
[----:B------:R1:W-:Y:S04]  /*ce20*/  STL [R1+0x5c8], RZ ;  /* 0x0005c8ff01007387 */ /* 0x0003e80000100800 */
[----:B------:R1:W-:Y:S01]  /*ce30*/  STL [R1+0x5cc], RZ ;  /* 0x0005ccff01007387 */ /* 0x0003e20000100800 */
[----:B------:R-:W-:-:S03]  /*ce40*/  SGXT.U32 R5, R5, 0x3 ;  /* 0x000000030505781a */ /* 0x000fc60000000000 */
[----:B------:R1:W-:Y:S04]  /*ce50*/  STL [R1+0x5b0], RZ ;  /* 0x0005b0ff01007387 */ /* 0x0003e80000100800 */
[----:B------:R1:W-:Y:S04]  /*ce60*/  STL [R1+0x5b4], RZ ;  /* 0x0005b4ff01007387 */ /* 0x0003e80000100800 */
[----:B------:R1:W-:Y:S01]  /*ce70*/  STL [R1+0x5b8], RZ ;  /* 0x0005b8ff01007387 */ /* 0x0003e20000100800 */
[----:B------:R-:W-:-:S03]  /*ce80*/  IMAD R0, R4, UR10, RZ ;  /* 0x0000000a04007c24 */ /* 0x000fc6000f8e02ff */
[----:B------:R1:W-:Y:S01]  /*ce90*/  STL [R1+0x5bc], RZ ;  /* 0x0005bcff01007387 */ /* 0x0003e20000100800 */
[----:B------:R-:W-:-:S03]  /*cea0*/  SHF.R.U32.HI R6, RZ, 0x5, R7 ;  /* 0x00000005ff067819 */ /* 0x000fc60000011607 */
[----:B------:R1:W-:Y:S01]  /*ceb0*/  STL [R1+0x5a0], RZ ;  /* 0x0005a0ff01007387 */ /* 0x0003e20000100800 */
[----:B------:R-:W-:-:S03]  /*cec0*/  LOP3.LUT R4, R5, 0x48, RZ, 0xfc, !PT ;  /* 0x0000004805047812 */ /* 0x000fc600078efcff */
[----:B------:R1:W-:Y:S01]  /*ced0*/  STL [R1+0x5a4], RZ ;  /* 0x0005a4ff01007387 */ /* 0x0003e20000100800 */
[----:B------:R-:W-:-:S03]  /*cee0*/  LOP3.LUT R5, R5, 0x40, RZ, 0xfc, !PT ;  /* 0x0000004005057812 */ /* 0x000fc600078efcff */
[----:B------:R1:W-:Y:S01]  /*cef0*/  STL [R1+0x5a8], RZ ;  /* 0x0005a8ff01007387 */ /* 0x0003e20000100800 */
[----:B------:R-:W-:-:S03]  /*cf00*/  SGXT.U32 R6, R6, 0x3 ;  /* 0x000000030606781a */ /* 0x000fc60000000000 */
[----:B------:R1:W-:Y:S01]  /*cf10*/  STL [R1+0x5ac], RZ ;  /* 0x0005acff01007387 */ /* 0x0003e20000100800 */
[----:B------:R-:W-:Y:S01]  /*cf20*/  IMAD R8, R4, UR11, RZ ;  /* 0x0000000b04087c24 */ /* 0x000fe2000f8e02ff */
[----:B------:R-:W-:Y:S01]  /*cf30*/  SHF.R.U32.HI R7, RZ, 0x5, R7 ;  /* 0x00000005ff077819 */ /* 0x000fe20000011607 */
[----:B------:R-:W-:Y:S01]  /*cf40*/  IMAD R4, R5, UR12, RZ ;  /* 0x0000000c05047c24 */ /* 0x000fe2000f8e02ff */
[C---:B------:R-:W-:Y:S02]  /*cf50*/  LOP3.LUT R4, R6.reuse, 0x38, RZ, 0xfc, !PT ;  /* 0x0000003806047812 */ /* 0x040fe400078efcff */
[C---:B------:R-:W-:Y:S02]  /*cf60*/  LOP3.LUT R5, R6.reuse, 0x30, RZ, 0xfc, !PT ;  /* 0x0000003006057812 */ /* 0x040fe400078efcff */
[----:B------:R-:W-:Y:S02]  /*cf70*/  LOP3.LUT R6, R6, 0x28, RZ, 0xfc, !PT ;  /* 0x0000002806067812 */ /* 0x000fe400078efcff */
[----:B------:R-:W-:Y:S01]  /*cf80*/  SGXT.U32 R7, R7, 0x3 ;  /* 0x000000030707781a */ /* 0x000fe20000000000 */
[----:B------:R-:W-:-:S02]  /*cf90*/  IMAD R4, R4, UR13, RZ ;  /* 0x0000000d04047c24 */ /* 0x000fc4000f8e02ff */
[----:B------:R-:W-:Y:S01]  /*cfa0*/  IMAD R5, R5, UR14, RZ ;  /* 0x0000000e05057c24 */ /* 0x000fe2000f8e02ff */
[C---:B------:R-:W-:Y:S01]  /*cfb0*/  LOP3.LUT R4, R7.reuse, 0x20, RZ, 0xfc, !PT ;  /* 0x0000002007047812 */ /* 0x040fe200078efcff */
[----:B0-----:R-:W-:Y:S01]  /*cfc0*/  IMAD R3, R6, UR15, RZ ;  /* 0x0000000f06037c24 */ /* 0x001fe2000f8e02ff */
[C---:B------:R-:W-:Y:S02]  /*cfd0*/  LOP3.LUT R5, R7.reuse, 0x18, RZ, 0xfc, !PT ;  /* 0x0000001807057812 */ /* 0x040fe400078efcff */
[C---:B------:R-:W-:Y:S02]  /*cfe0*/  LOP3.LUT R6, R7.reuse, 0x10, RZ, 0xfc, !PT ;  /* 0x0000001007067812 */ /* 0x040fe400078efcff */
[----:B------:R-:W-:Y:S02]  /*cff0*/  SHF.R.S32.HI R0, RZ, 0x1f, R2 ;  /* 0x0000001fff007819 */ /* 0x000fe40000011402 */
[----:B------:R-:W-:Y:S01]  /*d000*/  LOP3.LUT R7, R7, 0x8, RZ, 0xfc, !PT ;  /* 0x0000000807077812 */ /* 0x000fe200078efcff */
[----:B------:R-:W-:Y:S01]  /*d010*/  IMAD R3, R4, UR16, RZ ;  /* 0x0000001004037c24 */ /* 0x000fe2000f8e02ff */
[C---:B------:R-:W-:Y:S01]  /*d020*/  SHF.L.U64.HI R0, R2.reuse, 0x1, R0 ;  /* 0x0000000102007819 */ /* 0x040fe20000010200 */
[----:B------:R-:W-:-:S02]  /*d030*/  IMAD.SHL.U32 R2, R2, 0x2, RZ ;  /* 0x0000000202027824 */ /* 0x000fc400078e00ff */
[----:B------:R-:W-:Y:S02]  /*d040*/  IMAD R5, R5, UR17, RZ ;  /* 0x0000001105057c24 */ /* 0x000fe4000f8e02ff */
[----:B------:R-:W-:Y:S02]  /*d050*/  IMAD R4, R6, UR18, RZ ;  /* 0x0000001206047c24 */ /* 0x000fe4000f8e02ff */
[----:B-1----:R-:W-:-:S07]  /*d060*/  IMAD R3, R7, UR19, RZ ;  /* 0x0000001307037c24 */ /* 0x002fce000f8e02ff */
.L_x_2:
[----:B------:R-:W2:Y:S01]  /*d070*/  LDL.LU R12, [R1+0x598] ;  /* 0x00059800010c7983 */ /* 0x000ea20000300800 */
[----:B------:R-:W0:Y:S01]  /*d080*/  S2R R5, SR_TID.X ;  /* 0x0000000000057919 */ /* 0x000e220000002100 */
[----:B------:R-:W1:Y:S01]  /*d090*/  S2R R18, SR_TID.X ;  /* 0x0000000000127919 */ /* 0x000e620000002100 */
[----:B------:R-:W-:Y:S01]  /*d0a0*/  PRMT R10, RZ, 0x7610, R10 ;  /* 0x00007610ff0a7816 */ /* 0x000fe2000000000a */
[----:B------:R-:W-:Y:S01]  /*d0b0*/  ULDC UR4, c[0x0][0x238] ;  /* 0x00008e0000047ab9 */ /* 0x000fe20000000800 */
[----:B------:R-:W-:Y:S01]  /*d0c0*/  ULDC UR5, c[0x0][0x238] ;  /* 0x00008e0000057ab9 */ /* 0x000fe20000000800 */
[----:B------:R-:W3:Y:S01]  /*d0d0*/  LDL.LU R6, [R1+0x59c] ;  /* 0x00059c0001067983 */ /* 0x000ee20000300800 */
[----:B------:R-:W4:Y:S01]  /*d0e0*/  S2R R24, SR_TID.X ;  /* 0x0000000000187919 */ /* 0x000f220000002100 */
[----:B------:R-:W-:Y:S01]  /*d0f0*/  PRMT R8, RZ, 0x7610, R8 ;  /* 0x00007610ff087816 */ /* 0x000fe20000000008 */
[----:B------:R-:W-:Y:S01]  /*d100*/  ULDC UR10, c[0x0][0x238] ;  /* 0x00008e00000a7ab9 */ /* 0x000fe20000000800 */
[----:B------:R-:W-:Y:S01]  /*d110*/  PRMT R9, RZ, 0x7610, R9 ;  /* 0x00007610ff097816 */ /* 0x000fe20000000009 */
[----:B------:R-:W-:Y:S01]  /*d120*/  ULDC UR11, c[0x0][0x238] ;  /* 0x00008e00000b7ab9 */ /* 0x000fe20000000800 */
[----:B------:R-:W-:Y:S01]  /*d130*/  PRMT R7, RZ, 0x7610, R7 ;  /* 0x00007610ff077816 */ /* 0x000fe20000000007 */
[----:B------:R-:W-:Y:S01]  /*d140*/  STL [R1+0xfb8], R27 ;  /* 0x000fb81b01007387 */ /* 0x000fe20000100800 */
[----:B------:R-:W-:-:S02]  /*d150*/  PRMT R23, RZ, 0x7610, R23 ;  /* 0x00007610ff177816 */ /* 0x000fc40000000017 */
[----:B------:R-:W-:Y:S01]  /*d160*/  PRMT R22, RZ, 0x7610, R22 ;  /* 0x00007610ff167816 */ /* 0x000fe20000000016 */
[----:B------:R-:W-:Y:S01]  /*d170*/  STL [R1+0xfbc], R27 ;  /* 0x000fbc1b01007387 */ /* 0x000fe20000100800 */
[----:B------:R-:W-:Y:S02]  /*d180*/  PRMT R20, RZ, 0x7610, R20 ;  /* 0x00007610ff147816 */ /* 0x000fe40000000014 */
[----:B------:R-:W-:Y:S01]  /*d190*/  PRMT R21, RZ, 0x7610, R21 ;  /* 0x00007610ff157816 */ /* 0x000fe20000000015 */
[----:B------:R-:W-:Y:S04]  /*d1a0*/  STL [R1+0xfc4], R27 ;  /* 0x000fc41b01007387 */ /* 0x000fe80000100800 */
[----:B------:R-:W-:Y:S04]  /*d1b0*/  STL [R1+0xfc8], R27 ;  /* 0x000fc81b01007387 */ /* 0x000fe80000100800 */
[----:B------:R-:W-:Y:S01]  /*d1c0*/  STL [R1+0xfcc], R27 ;  /* 0x000fcc1b01007387 */ /* 0x000fe20000100800 */
[----:B-1----:R-:W-:-:S03]  /*d1d0*/  SHF.R.U32.HI R19, RZ, 0x5, R18 ;  /* 0x00000005ff137819 */ /* 0x002fc60000011612 */
[----:B------:R-:W-:Y:S01]  /*d1e0*/  STL [R1+0xfd0], R27 ;  /* 0x000fd01b01007387 */ /* 0x000fe20000100800 */
[----:B------:R-:W-:Y:S01]  /*d1f0*/  SGXT.U32 R19, R19, 0x3 ;  /* 0x000000031313781a */ /* 0x000fe20000000000 */
[----:B--2---:R-:W-:Y:S01]  /*d200*/  IMAD.MOV.U32 R29, RZ, RZ, R12 ;  /* 0x000000ffff1d7224 */ /* 0x004fe200078e000c */
[--C-:B0-----:R-:W-:Y:S01]  /*d210*/  SHF.R.U32.HI R12, RZ, 0x5, R5.reuse ;  /* 0x00000005ff0c7819 */ /* 0x101fe20000011605 */
[----:B------:R-:W-:Y:S01]  /*d220*/  STL [R1+0xfd8], R27 ;  /* 0x000fd81b01007387 */ /* 0x000fe20000100800 */
[C---:B------:R-:W-:Y:S02]  /*d230*/  LOP3.LUT R4, R19.reuse, 0x48, RZ, 0xfc, !PT ;  /* 0x0000004813047812 */ /* 0x040fe400078efcff */
[----:B------:R-:W-:Y:S01]  /*d240*/  SGXT.U32 R12, R12, 0x3 ;  /* 0x000000030c0c781a */ /* 0x000fe20000000000 */
[----:B------:R-:W-:Y:S01]  /*d250*/  STL [R1+0xfe4], R27 ;  /* 0x000fe41b01007387 */ /* 0x000fe20000100800 */
[C---:B------:R-:W-:Y:S02]  /*d260*/  ISETP.GE.AND P3, PT, R19.reuse, UR8, PT ;  /* 0x0000000813007c0c */ /* 0x040fe4000bf66270 */
[----:B------:R-:W-:Y:S01]  /*d270*/  ISETP.GE.AND P2, PT, R4, UR8, PT ;  /* 0x0000000804007c0c */ /* 0x000fe2000bf46270 */
[C---:B------:R-:W-:Y:S01]  /*d280*/  IMAD R4, R19.reuse, UR9, RZ ;  /* 0x0000000913047c24 */ /* 0x040fe2000f8e02ff */
[----:B------:R-:W-:Y:S01]  /*d290*/  LOP3.LUT R3, R19, 0x40, RZ, 0xfc, !PT ;  /* 0x0000004013037812 */ /* 0x000fe200078efcff */
[----:B---3--:R-:W-:Y:S01]  /*d2a0*/  IMAD.MOV.U32 R28, RZ, RZ, R6 ;  /* 0x000000ffff1c7224 */ /* 0x008fe200078e0006 */
[----:B------:R-:W-:Y:S01]  /*d2b0*/  SHF.R.U32.HI R6, RZ, 0x5, R5 ;  /* 0x00000005ff067819 */ /* 0x000fe20000011605 */
[----:B------:R-:W-:Y:S01]  /*d2c0*/  STL [R1+0xfec], R27 ;  /* 0x000fec1b01007387 */ /* 0x000fe20000100800 */
[----:B------:R-:W-:Y:S01]  /*d2d0*/  ISETP.GE.AND P0, PT, R3, UR8, PT ;  /* 0x0000000803007c0c */ /* 0x000fe2000bf06270 */
[----:B------:R-:W-:Y:S01]  /*d2e0*/  IMAD.WIDE R4, R4, 0x2, R28 ;  /* 0x0000000204047825 */ /* 0x000fe200078e021c */
[----:B------:R-:W-:Y:S01]  /*d2f0*/  SGXT.U32 R6, R6, 0x3 ;  /* 0x000000030606781a */ /* 0x000fe20000000000 */
[----:B------:R-:W-:Y:S01]  /*d300*/  STL [R1+0xff0], R27 ;  /* 0x000ff01b01007387 */ /* 0x000fe20000100800 */
[----:B------:R-:W-:-:S02]  /*d310*/  LOP3.LUT R3, R19, 0x50, RZ, 0xfc, !PT ;  /* 0x0000005013037812 */ /* 0x000fc400078efcff */
[C---:B------:R-:W-:Y:S01]  /*d320*/  LOP3.LUT R14, R6.reuse, 0x8, RZ, 0xfc, !PT ;  /* 0x00000008060e7812 */ /* 0x040fe200078efcff */
[----:B------:R0:W2:Y:S01]  /*d330*/  @!P3 LDG.E.U16 R10, desc[UR6][R4.64] ;  /* 0x00000006040ab981 */ /* 0x0000a2000c1e1500 */
[----:B------:R-:W-:Y:S02]  /*d340*/  LOP3.LUT R13, R6, 0x10, RZ, 0xfc, !PT ;  /* 0x00000010060d7812 */ /* 0x000fe400078efcff */
[C---:B------:R-:W-:Y:S01]  /*d350*/  LOP3.LUT R6, R12.reuse, 0x18, RZ, 0xfc, !PT ;  /* 0x000000180c067812 */ /* 0x040fe200078efcff */
[----:B------:R-:W-:Y:S01]  /*d360*/  STL [R1+0xff8], R27 ;  /* 0x000ff81b01007387 */ /* 0x000fe20000100800 */
[----:B------:R-:W-:Y:S02]  /*d370*/  LOP3.LUT R12, R12, 0x20, RZ, 0xfc, !PT ;  /* 0x000000200c0c7812 */ /* 0x000fe400078efcff */
[----:B------:R-:W-:Y:S01]  /*d380*/  ISETP.GE.AND P6, PT, R6, UR8, PT ;  /* 0x0000000806007c0c */ /* 0x000fe2000bfc6270 */
[----:B------:R-:W-:Y:S01]  /*d390*/  STL [R1+0x1000], R27 ;  /* 0x0010001b01007387 */ /* 0x000fe20000100800 */
[----:B------:R-:W-:-:S02]  /*d3a0*/  ISETP.GE.AND P5, PT, R13, UR8, PT ;  /* 0x000000080d007c0c */ /* 0x000fc4000bfa6270 */
[----:B------:R-:W-:Y:S01]  /*d3b0*/  ISETP.GE.AND P4, PT, R14, UR8, PT ;  /* 0x000000080e007c0c */ /* 0x000fe2000bf86270 */
[----:B------:R-:W1:Y:S01]  /*d3c0*/  S2R R6, SR_TID.X ;  /* 0x0000000000067919 */ /* 0x000e620000002100 */
[----:B------:R-:W-:Y:S02]  /*d3d0*/  ISETP.GE.AND P3, PT, R12, UR8, PT ;  /* 0x000000080c007c0c */ /* 0x000fe4000bf66270 */
[----:B------:R-:W-:Y:S01]  /*d3e0*/  ISETP.GE.AND P1, PT, R3, UR8, PT ;  /* 0x0000000803007c0c */ /* 0x000fe2000bf26270 */
[----:B------:R-:W-:Y:S01]  /*d3f0*/  STL [R1+0x1008], R27 ;  /* 0x0010081b01007387 */ /* 0x000fe20000100800 */
[----:B------:R-:W-:-:S03]  /*d400*/  SHF.R.U32.HI R18, RZ, 0x5, R18 ;  /* 0x00000005ff127819 */ /* 0x000fc60000011612 */
[----:B------:R-:W-:Y:S01]  /*d410*/  STL [R1+0x100c], R27 ;  /* 0x00100c1b01007387 */ /* 0x000fe20000100800 */
[----:B-1----:R-:W-:-:S03]  /*d420*/  SHF.R.U32.HI R12, RZ, 0x5, R6 ;  /* 0x00000005ff0c7819 */ /* 0x002fc60000011606 */
[----:B------:R-:W-:Y:S01]  /*d430*/  STL [R1+0x1010], R27 ;  /* 0x0010101b01007387 */ /* 0x000fe20000100800 */
[----:B------:R-:W-:Y:S02]  /*d440*/  SHF.R.U32.HI R6, RZ, 0x5, R6 ;  /* 0x00000005ff067819 */ /* 0x000fe40000011606 */
[----:B------:R-:W-:Y:S01]  /*d450*/  SGXT.U32 R12, R12, 0x3 ;  /* 0x000000030c0c781a */ /* 0x000fe20000000000 */
[----:B------:R-:W-:Y:S01]  /*d460*/  STL [R1+0xfac], R26 ;  /* 0x000fac1a01007387 */ /* 0x000fe20000100800 */
[----:B------:R-:W-:Y:S02]  /*d470*/  SGXT.U32 R6, R6, 0x3 ;  /* 0x000000030606781a */ /* 0x000fe40000000000 */
[C---:B------:R-:W-:Y:S01]  /*d480*/  LOP3.LUT R13, R12.reuse, 0x8, RZ, 0xfc, !PT ;  /* 0x000000080c0d7812 */ /* 0x040fe200078efcff */
[----:B------:R-:W-:Y:S01]  /*d490*/  STL [R1+0xfb0], R26 ;  /* 0x000fb01a01007387 */ /* 0x000fe20000100800 */
[----:B------:R-:W-:Y:S02]  /*d4a0*/  LOP3.LUT R12, R12, 0x10, RZ, 0xfc, !PT ;  /* 0x000000100c0c7812 */ /* 0x000fe400078efcff */
[C---:B------:R-:W-:Y:S01]  /*d4b0*/  LOP3.LUT R14, R6.reuse, 0x18, RZ, 0xfc, !PT ;  /* 0x00000018060e7812 */ /* 0x040fe200078efcff */
[----:B------:R-:W-:Y:S01]  /*d4c0*/  IMAD R13, R13, UR5, RZ ;  /* 0x000000050d0d7c24 */ /* 0x000fe2000f8e02ff */
[----:B------:R-:W-:Y:S01]  /*d4d0*/  LOP3.LUT R6, R6, 0x20, RZ, 0xfc, !PT ;  /* 0x0000002006067812 */ /* 0x000fe200078efcff */
[----:B------:R-:W-:Y:S01]  /*d4e0*/  IMAD R12, R12, UR4, RZ ;  /* 0x000000040c0c7c24 */ /* 0x000fe2000f8e02ff */
[----:B------:R-:W-:Y:S01]  /*d4f0*/  ULDC UR4, c[0x0][0x238] ;  /* 0x00008e0000047ab9 */ /* 0x000fe20000000800 */
[----:B------:R-:W-:Y:S01]  /*d500*/  ULDC UR5, c[0x0][0x238] ;  /* 0x00008e0000057ab9 */ /* 0x000fe20000000800 */
[----:B------:R-:W-:Y:S01]  /*d510*/  SGXT.U32 R18, R18, 0x3 ;  /* 0x000000031212781a */ /* 0x000fe20000000000 */
[----:B------:R-:W-:Y:S01]  /*d520*/  IMAD R6, R6, UR4, RZ ;  /* 0x0000000406067c24 */ /* 0x000fe2000f8e02ff */
[----:B------:R-:W-:Y:S01]  /*d530*/  ULDC UR4, c[0x0][0x238] ;  /* 0x00008e0000047ab9 */ /* 0x000fe20000000800 */
[----:B------:R-:W-:Y:S02]  /*d540*/  STL [R1+0xfb4], R26 ;  /* 0x000fb41a01007387 */ /* 0x000fe40000100800 */
[----:B------:R-:W-:Y:S01]  /*d550*/  IMAD.WIDE R16, R6, 0x2, R28 ;  /* 0x0000000206107825 */ /* 0x000fe200078e021c */
[--C-:B----4-:R-:W-:Y:S01]  /*d560*/  SHF.R.U32.HI R6, RZ, 0x5, R24.reuse ;  /* 0x00000005ff067819 */ /* 0x110fe20000011618 */
[----:B------:R-:W-:Y:S01]  /*d570*/  STL [R1+0xfc0], R26 ;  /* 0x000fc01a01007387 */ /* 0x000fe20000100800 */
[----:B------:R-:W-:Y:S01]  /*d580*/  SHF.R.U32.HI R24, RZ, 0x5, R24 ;  /* 0x00000005ff187819 */ /* 0x000fe20000011618 */
[----:B------:R-:W-:Y:S01]  /*d590*/  IMAD R14, R14, UR5, RZ ;  /* 0x000000050e0e7c24 */ /* 0x000fe2000f8e02ff */
[----:B------:R-:W-:Y:S01]  /*d5a0*/  SGXT.U32 R6, R6, 0x3 ;  /* 0x000000030606781a */ /* 0x000fe20000000000 */
[--C-:B0-----:R-:W-:Y:S01]  /*d5b0*/  IMAD.WIDE R4, R13, 0x2, R28.reuse ;  /* 0x000000020d047825 */ /* 0x101fe200078e021c */
[----:B------:R-:W-:Y:S01]  /*d5c0*/  SGXT.U32 R24, R24, 0x3 ;  /* 0x000000031818781a */ /* 0x000fe20000000000 */
[----:B------:R0:W3:Y:S01]  /*d5d0*/  @!P3 LDG.E.U16 R23, desc[UR6][R16.64] ;  /* 0x000000061017b981 */ /* 0x0000e2000c1e1500 */
[----:B------:R-:W-:Y:S01]  /*d5e0*/  LOP3.LUT R3, R6, 0x28, RZ, 0xfc, !PT ;  /* 0x0000002806037812 */ /* 0x000fe200078efcff */
[----:B------:R-:W-:Y:S01]  /*d5f0*/  IMAD.WIDE R14, R14, 0x2, R28 ;  /* 0x000000020e0e7825 */ /* 0x000fe200078e021c */
[----:B------:R-:W-:Y:S01]  /*d600*/  LOP3.LUT R6, R24, 0x30, RZ, 0xfc, !PT ;  /* 0x0000003018067812 */ /* 0x000fe200078efcff */
[----:B------:R1:W4:Y:S01]  /*d610*/  @!P4 LDG.E.U16 R9, desc[UR6][R4.64] ;  /* 0x000000060409c981 */ /* 0x000322000c1e1500 */
[----:B------:R-:W-:-:S03]  /*d620*/  ULDC UR5, c[0x0][0x238] ;  /* 0x00008e0000057ab9 */ /* 0x000fc60000000800 */
[----:B------:R1:W2:Y:S01]  /*d630*/  @!P6 LDG.E.U16 R8, desc[UR6][R14.64] ;  /* 0x000000060e08e981 */ /* 0x0002a2000c1e1500 */
[----:B------:R-:W-:Y:S02]  /*d640*/  ISETP.GE.AND P6, PT, R6, UR8, PT ;  /* 0x0000000806007c0c */ /* 0x000fe4000bfc6270 */
[----:B------:R-:W1:Y:S01]  /*d650*/  S2R R6, SR_TID.X ;  /* 0x0000000000067919 */ /* 0x000e620000002100 */
[----:B------:R-:W-:Y:S01]  /*d660*/  IMAD.WIDE R12, R12, 0x2, R28 ;  /* 0x000000020c0c7825 */ /* 0x000fe200078e021c */
[----:B------:R-:W-:Y:S02]  /*d670*/  ISETP.GE.AND P4, PT, R3, UR8, PT ;  /* 0x0000000803007c0c */ /* 0x000fe4000bf86270 */
[----:B------:R-:W-:Y:S01]  /*d680*/  LOP3.LUT R3, R24, 0x38, RZ, 0xfc, !PT ;  /* 0x0000003818037812 */ /* 0x000fe200078efcff */
[----:B------:R-:W-:Y:S04]  /*d690*/  STL [R1+0xfe0], R26 ;  /* 0x000fe01a01007387 */ /* 0x000fe80000100800 */
[----:B------:R-:W3:Y:S01]  /*d6a0*/  @!P5 LDG.E.U16 R7, desc[UR6][R12.64] ;  /* 0x000000060c07d981 */ /* 0x000ee2000c1e1500 */
[----:B------:R-:W-:-:S02]  /*d6b0*/  ISETP.GE.AND P5, PT, R3, UR8, PT ;  /* 0x0000000803007c0c */ /* 0x000fc4000bfa6270 */
[----:B0-----:R-:W-:Y:S01]  /*d6c0*/  LOP3.LUT R17, R19, 0x48, RZ, 0xfc, !PT ;  /* 0x0000004813117812 */ /* 0x001fe200078efcff */
[----:B------:R-:W-:Y:S01]  /*d6d0*/  STL [R1+0xfe8], R26 ;  /* 0x000fe81a01007387 */ /* 0x000fe20000100800 */
[----:B-1----:R-:W-:-:S03]  /*d6e0*/  SHF.R.U32.HI R25, RZ, 0x5, R6 ;  /* 0x00000005ff197819 */ /* 0x002fc60000011606 */
[----:B------:R-:W-:Y:S01]  /*d6f0*/  IMAD R17, R17, UR11, RZ ;  /* 0x0000000b11117c24 */ /* 0x000fe2000f8e02ff */
[----:B------:R-:W-:Y:S01]  /*d700*/  LOP3.LUT R16, R18, 0x40, RZ, 0xfc, !PT ;  /* 0x0000004012107812 */ /* 0x000fe200078efcff */
[----:B------:R-:W-:Y:S01]  /*d710*/  STL [R1+0xff4], R26 ;  /* 0x000ff41a01007387 */ /* 0x000fe20000100800 */
[----:B------:R-:W-:Y:S02]  /*d720*/  SGXT.U32 R25, R25, 0x3 ;  /* 0x000000031919781a */ /* 0x000fe40000000000 */
[----:B------:R-:W-:Y:S01]  /*d730*/  LOP3.LUT R18, R19, 0x58, RZ, 0xfc, !PT ;  /* 0x0000005813127812 */ /* 0x000fe200078efcff */
[----:B------:R-:W-:Y:S01]  /*d740*/  STL [R1+0x1004], R26 ;  /* 0x0010041a01007387 */ /* 0x000fe20000100800 */
[C---:B------:R-:W-:Y:S02]  /*d750*/  LOP3.LUT R6, R25.reuse, 0x28, RZ, 0xfc, !PT ;  /* 0x0000002819067812 */ /* 0x040fe400078efcff */
[----:B------:R-:W-:-:S03]  /*d760*/  LOP3.LUT R24, R25, 0x38, RZ, 0xfc, !PT ;  /* 0x0000003819187812 */ /* 0x000fc600078efcff */
[----:B------:R-:W-:Y:S01]  /*d770*/  IMAD R6, R6, UR10, RZ ;  /* 0x0000000a06067c24 */ /* 0x000fe2000f8e02ff */
[----:B------:R-:W-:Y:S01]  /*d780*/  LOP3.LUT R25, R25, 0x30, RZ, 0xfc, !PT ;  /* 0x0000003019197812 */ /* 0x000fe200078efcff */
[----:B------:R-:W-:Y:S01]  /*d790*/  IMAD R24, R24, UR4, RZ ;  /* 0x0000000418187c24 */ /* 0x000fe2000f8e02ff */
[----:B------:R-:W-:Y:S01]  /*d7a0*/  ULDC UR4, c[0x0][0x238] ;  /* 0x00008e0000047ab9 */ /* 0x000fe20000000800 */
[----:B------:R-:W-:Y:S01]  /*d7b0*/  IMAD.WIDE R4, R6, 0x2, R28 ;  /* 0x0000000206047825 */ /* 0x000fe200078e021c */
[----:B------:R-:W-:-:S03]  /*d7c0*/  ULDC UR10, c[0x0][0x238] ;  /* 0x00008e00000a7ab9 */ /* 0x000fc60000000800 */
[----:B------:R-:W-:Y:S01]  /*d7d0*/  IMAD.WIDE R14, R24, 0x2, R28 ;  /* 0x00000002180e7825 */ /* 0x000fe200078e021c */
[----:B------:R0:W2:Y:S04]  /*d7e0*/  @!P4 LDG.E.U16 R22, desc[UR6][R4.64] ;  /* 0x000000060416c981 */ /* 0x0000a8000c1e1500 */
[----:B------:R1:W2:Y:S01]  /*d7f0*/  @!P5 LDG.E.U16 R20, desc[UR6][R14.64] ;  /* 0x000000060e14d981 */ /* 0x0002a2000c1e1500 */
[----:B0-----:R-:W-:Y:S01]  /*d800*/  PRMT R5, RZ, 0x7610, R5 ;  /* 0x00007610ff057816 */ /* 0x001fe20000000005 */
[----:B-1----:R-:W-:-:S05]  /*d810*/  IMAD.WIDE R14, R17, 0x2, R28 ;  /* 0x00000002110e7825 */ /* 0x002fca00078e021c */
[----:B------:R-:W4:Y:S01]  /*d820*/  @!P2 LDG.E.U16 R5, desc[UR6][R14.64] ;  /* 0x000000060e05a981 */ /* 0x000f22000c1e1500 */
[----:B------:R-:W-:Y:S01]  /*d830*/  IMAD R25, R25, UR5, RZ ;  /* 0x0000000519197c24 */ /* 0x000fe2000f8e02ff */
[C---:B------:R-:W-:Y:S01]  /*d840*/  LOP3.LUT R6, R19.reuse, 0x60, RZ, 0xfc, !PT ;  /* 0x0000006013067812 */ /* 0x040fe200078efcff */
[----:B------:R-:W-:Y:S01]  /*d850*/  IMAD R16, R16, UR4, RZ ;  /* 0x0000000410107c24 */ /* 0x000fe2000f8e02ff */
[----:B------:R-:W-:Y:S01]  /*d860*/  LOP3.LUT R24, R19, 0x60, RZ, 0xfc, !PT ;  /* 0x0000006013187812 */ /* 0x000fe200078efcff */
[----:B------:R-:W-:Y:S01]  /*d870*/  IMAD.WIDE R12, R25, 0x2, R28 ;  /* 0x00000002190c7825 */ /* 0x000fe200078e021c */
[----:B------:R-:W-:Y:S01]  /*d880*/  ISETP.GE.AND P4, PT, R6, UR8, PT ;  /* 0x0000000806007c0c */ /* 0x000fe2000bf86270 */
[----:B------:R-:W-:Y:S01]  /*d890*/  ULDC UR4, c[0x0][0x238] ;  /* 0x00008e0000047ab9 */ /* 0x000fe20000000800 */
[----:B------:R-:W-:Y:S01]  /*d8a0*/  PRMT R6, RZ, 0x7610, R6 ;  /* 0x00007610ff067816 */ /* 0x000fe20000000006 */
[----:B------:R-:W-:Y:S01]  /*d8b0*/  ULDC UR5, c[0x0][0x238] ;  /* 0x00008e0000057ab9 */ /* 0x000fe20000000800 */
[----:B------:R0:W2:Y:S02]  /*d8c0*/  @!P6 LDG.E.U16 R21, desc[UR6][R12.64] ;  /* 0x000000060c15e981 */ /* 0x0000a4000c1e1500 */
[----:B0-----:R-:W-:-:S05]  /*d8d0*/  IMAD.WIDE R12, R16, 0x2, R28 ;  /* 0x00000002100c7825 */ /* 0x001fca00078e021c */
[----:B------:R0:W3:Y:S02]  /*d8e0*/  @!P0 LDG.E.U16 R6, desc[UR6][R12.64] ;  /* 0x000000060c068981 */ /* 0x0000e4000c1e1500 */
[----:B0-----:R-:W0:Y:S01]  /*d8f0*/  S2R R13, SR_TID.X ;  /* 0x00000000000d7919 */ /* 0x001e220000002100 */
[----:B------:R-:W-:Y:S01]  /*d900*/  LOP3.LUT R16, R19, 0x50, RZ, 0xfc, !PT ;  /* 0x0000005013107812 */ /* 0x000fe200078efcff */
[----:B------:R-:W-:Y:S01]  /*d910*/  IMAD R24, R24, UR4, RZ ;  /* 0x0000000418187c24 */ /* 0x000fe2000f8e02ff */
[----:B------:R-:W-:-:S03]  /*d920*/  PRMT R4, RZ, 0x7610, R4 ;  /* 0x00007610ff047816 */ /* 0x000fc60000000004 */
[----:B------:R-:W-:Y:S02]  /*d930*/  IMAD R16, R16, UR10, RZ ;  /* 0x0000000a10107c24 */ /* 0x000fe4000f8e02ff */
[----:B------:R-:W-:-:S04]  /*d940*/  IMAD.WIDE R24, R24, 0x2, R28 ;  /* 0x0000000218187825 */ /* 0x000fc800078e021c */
[----:B------:R-:W-:Y:S01]  /*d950*/  IMAD.WIDE R16, R16, 0x2, R28 ;  /* 0x0000000210107825 */ /* 0x000fe200078e021c */
[----:B------:R-:W-:Y:S04]  /*d960*/  STL [R1+0xfa4], R25 ;  /* 0x000fa41901007387 */ /* 0x000fe80000100800 */
[----:B------:R1:W2:Y:S01]  /*d970*/  @!P1 LDG.E.U16 R4, desc[UR6][R16.64] ;  /* 0x0000000610049981 */ /* 0x0002a2000c1e1500 */
[----:B------:R-:W-:Y:S01]  /*d980*/  IMAD R18, R18, UR5, RZ ;  /* 0x0000000512127c24 */ /* 0x000fe2000f8e02ff */
[----:B0-----:R-:W-:-:S04]  /*d990*/  SHF.R.U32.HI R13, RZ, 0x5, R13 ;  /* 0x00000005ff0d7819 */ /* 0x001fc8000001160d */
[----:B------:R-:W-:-:S04]  /*d9a0*/  SGXT.U32 R13, R13, 0x3 ;  /* 0x000000030d0d781a */ /* 0x000fc80000000000 */
[C---:B------:R-:W-:Y:S02]  /*d9b0*/  LOP3.LUT R12, R13.reuse, 0x68, RZ, 0xfc, !PT ;  /* 0x000000680d0c7812 */ /* 0x040fe400078efcff */
[C---:B------:R-:W-:Y:S02]  /*d9c0*/  LOP3.LUT R14, R13.reuse, 0x70, RZ, 0xfc, !PT ;  /* 0x000000700d0e7812 */ /* 0x040fe400078efcff */
[----:B------:R-:W-:Y:S01]  /*d9d0*/  LOP3.LUT R13, R13, 0x78, RZ, 0xfc, !PT ;  /* 0x000000780d0d7812 */ /* 0x000fe200078efcff */
[----:B------:R-:W-:Y:S01]  /*d9e0*/  STL [R1+0xfa8], R25 ;  /* 0x000fa81901007387 */ /* 0x000fe20000100800 */
[C---:B------:R-:W-:Y:S01]  /*d9f0*/  ISETP.GE.AND P0, PT, R12.reuse, UR8, PT ;  /* 0x000000080c007c0c */ /* 0x040fe2000bf06270 */
[----:B------:R-:W-:Y:S01]  /*da00*/  IMAD R12, R12, UR9, RZ ;  /* 0x000000090c0c7c24 */ /* 0x000fe2000f8e02ff */
[C---:B------:R-:W-:Y:S01]  /*da10*/  ISETP.GE.AND P1, PT, R14.reuse, UR8, PT ;  /* 0x000000080e007c0c */ /* 0x040fe2000bf26270 */
[----:B------:R-:W-:Y:S01]  /*da20*/  IMAD R14, R14, UR9, RZ ;  /* 0x000000090e0e7c24 */ /* 0x000fe2000f8e02ff */
[----:B------:R-:W-:Y:S01]  /*da30*/  STL [R1+0xfd4], R25 ;  /* 0x000fd41901007387 */ /* 0x000fe20000100800 */
[----:B-1----:R-:W-:Y:S01]  /*da40*/  IMAD R16, R13, UR9, RZ ;  /* 0x000000090d107c24 */ /* 0x002fe2000f8e02ff */
[----:B------:R-:W-:-:S02]  /*da50*/  LOP3.LUT R3, R19, 0x58, RZ, 0xfc, !PT ;  /* 0x0000005813037812 */ /* 0x000fc400078efcff */
[----:B------:R-:W-:Y:S01]  /*da60*/  STL [R1+0xfdc], R25 ;  /* 0x000fdc1901007387 */ /* 0x000fe20000100800 */
[----:B------:R-:W-:Y:S01]  /*da70*/  ISETP.GE.AND P2, PT, R13, UR8, PT ;  /* 0x000000080d007c0c */ /* 0x000fe2000bf46270 */
[--C-:B------:R-:W-:Y:S02]  /*da80*/  IMAD.WIDE R18, R18, 0x2, R28.reuse ;  /* 0x0000000212127825 */ /* 0x100fe400078e021c */
[----:B------:R-:W-:Y:S02]  /*da90*/  STL [R1+0xffc], R25 ;  /* 0x000ffc1901007387 */ /* 0x000fe40000100800 */
[--C-:B------:R-:W-:Y:S02]  /*daa0*/  IMAD.WIDE R12, R12, 0x2, R28.reuse ;  /* 0x000000020c0c7825 */ /* 0x100fe400078e021c */
[----:B------:R0:W-:Y:S02]  /*dab0*/  STL [R1+0xb2c], R28 ;  /* 0x000b2c1c01007387 */ /* 0x0001e40000100800 */
[----:B------:R-:W-:Y:S01]  /*dac0*/  IMAD.WIDE R14, R14, 0x2, R28 ;  /* 0x000000020e0e7825 */ /* 0x000fe200078e021c */
[----:B------:R-:W-:-:S03]  /*dad0*/  ISETP.GE.AND P3, PT, R3, UR8, PT ;  /* 0x0000000803007c0c */ /* 0x000fc6000bf66270 */
[----:B------:R-:W-:Y:S02]  /*dae0*/  IMAD.WIDE R16, R16, 0x2, R28 ;  /* 0x0000000210107825 */ /* 0x000fe400078e021c */
[----:B0-----:R-:W0:Y:S01]  /*daf0*/  S2R R28, SR_TID.X ;  /* 0x00000000001c7919 */ /* 0x001e220000002100 */
[----:B------:R-:W-:Y:S02]  /*db00*/  PRMT R3, RZ, 0x7610, R3 ;  /* 0x00007610ff037816 */ /* 0x000fe40000000003 */
[----:B------:R-:W-:Y:S01]  /*db10*/  PRMT R11, RZ, 0x7610, R11 ;  /* 0x00007610ff0b7816 */ /* 0x000fe2000000000b */
[----:B------:R-:W1:Y:S04]  /*db20*/  S2UR UR5, SR_CgaCtaId ;  /* 0x00000000000579c3 */ /* 0x000e680000008800 */
[----:B------:R1:W3:Y:S04]  /*db30*/  @!P3 LDG.E.U16 R3, desc[UR6][R18.64] ;  /* 0x000000061203b981 */ /* 0x0002e8000c1e1500 */
[----:B------:R1:W3:Y:S02]  /*db40*/  @!P4 LDG.E.U16 R11, desc[UR6][R24.64] ;  /* 0x00000006180bc981 */ /* 0x0002e4000c1e1500 */
[----:B-1----:R-:W-:-:S02]  /*db50*/  PRMT R18, RZ, 0x7610, R18 ;  /* 0x00007610ff127816 */ /* 0x002fc40000000012 */
[----:B------:R-:W-:Y:S02]  /*db60*/  PRMT R19, RZ, 0x7610, R19 ;  /* 0x00007610ff137816 */ /* 0x000fe40000000013 */
[----:B------:R-:W-:Y:S02]  /*db70*/  PRMT R24, RZ, 0x7610, R24 ;  /* 0x00007610ff187816 */ /* 0x000fe40000000018 */
[----:B------:R-:W3:Y:S04]  /*db80*/  @!P2 LDG.E.U16 R18, desc[UR6][R16.64] ;  /* 0x000000061012a981 */ /* 0x000ee8000c1e1500 */
[----:B------:R0:W3:Y:S04]  /*db90*/  @!P0 LDG.E.U16 R24, desc[UR6][R12.64] ;  /* 0x000000060c188981 */ /* 0x0000e8000c1e1500 */
[----:B------:R-:W3:Y:S01]  /*dba0*/  @!P1 LDG.E.U16 R19, desc[UR6][R14.64] ;  /* 0x000000060e139981 */ /* 0x000ee2000c1e1500 */
[----:B------:R-:W-:Y:S01]  /*dbb0*/  UMOV UR4, 0x400 ;  /* 0x0000040000047882 */ /* 0x000fe20000000000 */
[----:B0-----:R-:W-:Y:S01]  /*dbc0*/  IMAD.SHL.U32 R12, R28, 0x2, RZ ;  /* 0x000000021c0c7824 */ /* 0x001fe200078e00ff */
[----:B------:R-:W-:Y:S01]  /*dbd0*/  SHF.R.U32.HI R13, RZ, 0x2, R28 ;  /* 0x00000002ff0d7819 */ /* 0x000fe2000001161c */
[----:B------:R-:W-:-:S03]  /*dbe0*/  ULEA UR4, UR5, UR4, 0x18 ;  /* 0x0000000405047291 */ /* 0x000fc6000f8ec03f */
[----:B------:R-:W-:Y:S01]  /*dbf0*/  LOP3.LUT R12, R12, 0x1fe, RZ, 0xc0, !PT ;  /* 0x000001fe0c0c7812 */ /* 0x000fe200078ec0ff */
[----:B------:R-:W-:Y:S03]  /*dc00*/  STL [R1+0xb28], R29 ;  /* 0x000b281d01007387 */ /* 0x000fe60000100800 */
[----:B------:R-:W-:Y:S01]  /*dc10*/  LOP3.LUT R12, R12, 0x30, R13, 0x78, !PT ;  /* 0x000000300c0c7812 */ /* 0x000fe200078e780d */
[----:B------:R-:W-:Y:S06]  /*dc20*/  BAR.SYNC.DEFER_BLOCKING 0x0 ;  /* 0x0000000000007b1d */ /* 0x000fec0000010000 */
[----:B------:R-:W-:Y:S04]  /*dc30*/  STL [R1+0xf94], R29 ;  /* 0x000f941d01007387 */ /* 0x000fe80000100800 */
[----:B------:R-:W-:Y:S04]  /*dc40*/  STL [R1+0xf98], R29 ;  /* 0x000f981d01007387 */ /* 0x000fe80000100800 */
[----:B------:R-:W-:Y:S04]  /*dc50*/  STL [R1+0xf9c], R29 ;  /* 0x000f9c1d01007387 */ /* 0x000fe80000100800 */
[----:B------:R-:W-:Y:S04]  /*dc60*/  STL [R1+0xfa0], R29 ;  /* 0x000fa01d01007387 */ /* 0x000fe80000100800 */
[----:B----4-:R0:W-:Y:S04]  /*dc70*/  STS.U16 [R12+UR4+0x11200], R5 ;  /* 0x011200050c007988 */ /* 0x0101e80008000404 */
[----:B0-----:R-:W4:Y:S04]  /*dc80*/  LDL R5, [R1+0x210] ;  /* 0x0002100001057983 */ /* 0x001f280000100800 */
[----:B--2---:R0:W-:Y:S01]  /*dc90*/  STS.U16 [R12+UR4+0x11400], R4 ;  /* 0x011400040c007988 */ /* 0x0041e20008000404 */
[C---:B----45:R-:W-:Y:S01]  /*dca0*/  IADD3 RZ, P1, R5.reuse, R2, RZ ;  /* 0x0000000205ff7210 */ /* 0x070fe20007f3e0ff */
[----:B0-----:R-:W-:-:S02]  /*dcb0*/  IMAD.IADD R4, R5, 0x1, R2 ;  /* 0x0000000105047824 */ /* 0x001fc400078e0202 */
[----:B------:R-:W2:Y:S04]  /*dcc0*/  LDL R5, [R1+0x214] ;  /* 0x0002140001057983 */ /* 0x000ea80000100800 */
[----:B------:R0:W-:Y:S02]  /*dcd0*/  STS.U16 [R12+UR4+0x10200], R9 ;  /* 0x010200090c007988 */ /* 0x0001e40008000404 */
[----:B0-----:R-:W0:Y:S01]  /*dce0*/  S2R R9, SR_TID.X ;  /* 0x0000000000097919 */ /* 0x001e220000002100 */
[----:B------:R-:W-:Y:S01]  /*dcf0*/  PRMT R27, RZ, 0x7610, R27 ;  /* 0x00007610ff1b7816 */ /* 0x000fe2000000001b */
[----:B---3--:R1:W-:Y:S04]  /*dd00*/  STS.U16 [R12+UR4+0x11000], R6 ;  /* 0x011000060c007988 */ /* 0x0083e80008000404 */
[----:B------:R3:W-:Y:S04]  /*dd10*/  STS.U16 [R12+UR4+0x10400], R7 ;  /* 0x010400070c007988 */ /* 0x0007e80008000404 */
[----:B-1----:R-:W4:Y:S04]  /*dd20*/  LDL R6, [R1+0x218] ;  /* 0x0002180001067983 */ /* 0x002f280000100800 */
[----:B---3--:R-:W3:Y:S01]  /*dd30*/  LDL R7, [R1+0x220] ;  /* 0x0002200001077983 */ /* 0x008ee20000100800 */
[----:B0-----:R-:W-:-:S04]  /*dd40*/  LOP3.LUT R9, R9, 0x7f, RZ, 0xc0, !PT ;  /* 0x0000007f09097812 */ /* 0x001fc800078ec0ff */
[----:B------:R-:W-:Y:S01]  /*dd50*/  ISETP.GE.AND P0, PT, R9, UR8, PT ;  /* 0x0000000809007c0c */ /* 0x000fe2000bf06270 */
[----:B------:R0:W-:Y:S04]  /*dd60*/  STS.U16 [R12+UR4+0x10600], R8 ;  /* 0x010600080c007988 */ /* 0x0001e80008000404 */
[----:B------:R-:W3:Y:S04]  /*dd70*/  LDL R9, [R1+0x21c] ;  /* 0x00021c0001097983 */ /* 0x000ee80000100800 */
[----:B0-----:R-:W3:Y:S01]  /*dd80*/  LDL R8, [R1+0x228] ;  /* 0x0002280001087983 */ /* 0x001ee20000100800 */
[----:B--2---:R-:W-:-:S05]  /*dd90*/  IMAD.X R5, R5, 0x1, R0, P1 ;  /* 0x0000000105057824 */ /* 0x004fca00008e0600 */
[----:B------:R0:W2:Y:S01]  /*dda0*/  @!P0 LDG.E.U16 R27, desc[UR6][R4.64] ;  /* 0x00000006041b8981 */ /* 0x0000a2000c1e1500 */
[CC--:B----4-:R-:W-:Y:S01]  /*ddb0*/  IADD3 RZ, P3, R6.reuse, R2.reuse, RZ ;  /* 0x0000000206ff7210 */ /* 0x0d0fe20007f7e0ff */
[--C-:B0-----:R-:W-:Y:S01]  /*ddc0*/  IMAD.IADD R4, R6, 0x1, R2.reuse ;  /* 0x0000000106047824 */ /* 0x101fe200078e0202 */
[C---:B---3--:R-:W-:Y:S01]  /*ddd0*/  IADD3 RZ, P2, R7.reuse, R2, RZ ;  /* 0x0000000207ff7210 */ /* 0x048fe20007f5e0ff */
[----:B------:R-:W-:Y:S01]  /*dde0*/  IMAD.IADD R6, R7, 0x1, R2 ;  /* 0x0000000107067824 */ /* 0x000fe200078e0202 */
[----:B--2---:R0:W-:Y:S04]  /*ddf0*/  STL [R1+0xc0], R27 ;  /* 0x0000c01b01007387 */ /* 0x0041e80000100800 */
[----:B0-----:R-:W2:Y:S04]  /*de00*/  LDL.LU R27, [R1+0x1010] ;  /* 0x00101000011b7983 */ /* 0x001ea80000300800 */
[----:B------:R-:W3:Y:S01]  /*de10*/  LDL R7, [R1+0x224] ;  /* 0x0002240001077983 */ /* 0x000ee20000100800 */
[----:B------:R-:W-:-:S03]  /*de20*/  IMAD.X R5, R9, 0x1, R0, P3 ;  /* 0x0000000109057824 */ /* 0x000fc600018e0600 */
[----:B------:R-:W4:Y:S01]  /*de30*/  LDL R9, [R1+0x22c] ;  /* 0x00022c0001097983 */ /* 0x000f220000100800 */
[----:B--2---:R-:W-:Y:S01]  /*de40*/  PRMT R27, RZ, 0x7610, R27 ;  /* 0x00007610ff1b7816 */ /* 0x004fe2000000001b */
[----:B---3--:R-:W-:-:S05]  /*de50*/  IMAD.X R7, R7, 0x1, R0, P2 ;  /* 0x0000000107077824 */ /* 0x008fca00010e0600 */
[----:B------:R-:W2:Y:S01]  /*de60*/  @!P0 LDG.E.U16 R27, desc[UR6][R6.64] ;  /* 0x00000006061b8981 */ /* 0x000ea2000c1e1500 */
[----:B------:R-:W-:Y:S02]  /*de70*/  PRMT R16, RZ, 0x7610, R16 ;  /* 0x00007610ff107816 */ /* 0x000fe40000000010 */
[C---:B------:R-:W-:Y:S01]  /*de80*/  IADD3 RZ, P1, R8.reuse, R2, RZ ;  /* 0x0000000208ff7210 */ /* 0x040fe20007f3e0ff */
[----:B------:R0:W-:Y:S01]  /*de90*/  STS.U16 [R12+UR4+0x11800], R11 ;  /* 0x0118000b0c007988 */ /* 0x0001e20008000404 */
[----:B------:R-:W-:-:S03]  /*dea0*/  IMAD.IADD R8, R8, 0x1, R2 ;  /* 0x0000000108087824 */ /* 0x000fc600078e0202 */
[----:B----4-:R-:W-:Y:S01]  /*deb0*/  IMAD.X R9, R9, 0x1, R0, P1 ;  /* 0x0000000109097824 */ /* 0x010fe200008e0600 */
[----:B------:R1:W3:Y:S01]  /*dec0*/  @!P0 LDG.E.U16 R16, desc[UR6][R4.64] ;  /* 0x0000000604108981 */ /* 0x0002e2000c1e1500 */
[----:B0-----:R-:W-:-:S03]  /*ded0*/  PRMT R11, RZ, 0x7610, R11 ;  /* 0x00007610ff0b7816 */ /* 0x001fc6000000000b */
[----:B------:R-:W4:Y:S04]  /*dee0*/  LDL R5, [R1+0x230] ;  /* 0x0002300001057983 */ /* 0x000f280000100800 */
[----:B------:R-:W3:Y:S04]  /*def0*/  @!P0 LDG.E.U16 R11, desc[UR6][R8.64] ;  /* 0x00000006080b8981 */ /* 0x000ee8000c1e1500 */
[----:B--2---:R0:W-:Y:S04]  /*df00*/  STL [R1+0x2c], R27 ;  /* 0x00002c1b01007387 */ /* 0x0041e80000100800 */
[----:B0-----:R-:W2:Y:S04]  /*df10*/  LDL.LU R27, [R1+0x100c] ;  /* 0x00100c00011b7983 */ /* 0x001ea80000300800 */
[----:B------:R-:W2:Y:S04]  /*df20*/  LDL R8, [R1+0x234] ;  /* 0x0002340001087983 */ /* 0x000ea80000100800 */
[----:B------:R-:W2:Y:S04]  /*df30*/  LDL R9, [R1+0x240] ;  /* 0x0002400001097983 */ /* 0x000ea80000100800 */
[----:B------:R-:W2:Y:S01]  /*df40*/  LDL R7, [R1+0x238] ;  /* 0x0002380001077983 */ /* 0x000ea20000100800 */
[C---:B----4-:R-:W-:Y:S01]  /*df50*/  IADD3 RZ, P3, R5.reuse, R2, RZ ;  /* 0x0000000205ff7210 */ /* 0x050fe20007f7e0ff */
[----:B-1----:R-:W-:-:S02]  /*df60*/  IMAD.IADD R4, R5, 0x1, R2 ;  /* 0x0000000105047824 */ /* 0x002fc400078e0202 */
[----:B---3--:R0:W-:Y:S01]  /*df70*/  STL [R1+0x98], R11 ;  /* 0x0000980b01007387 */ /* 0x0081e20000100800 */
[----:B------:R-:W-:Y:S02]  /*df80*/  PRMT R26, RZ, 0x7610, R26 ;  /* 0x00007610ff1a7816 */ /* 0x000fe4000000001a */
[----:B------:R-:W-:Y:S01]  /*df90*/  PRMT R15, RZ, 0x7610, R15 ;  /* 0x00007610ff0f7816 */ /* 0x000fe2000000000f */
[----:B0-----:R-:W3:Y:S01]  /*dfa0*/  LDL R11, [R1+0x248] ;  /* 0x00024800010b7983 */ /* 0x001ee20000100800 */
[----:B--2---:R-:W-:Y:S01]  /*dfb0*/  IMAD.X R5, R8, 0x1, R0, P3 ;  /* 0x0000000108057824 */ /* 0x004fe200018e0600 */
[CC--:B------:R-:W-:Y:S01]  /*dfc0*/  IADD3 RZ, P1, R9.reuse, R2.reuse, RZ ;  /* 0x0000000209ff7210 */ /* 0x0c0fe20007f3e0ff */
[--C-:B------:R-:W-:Y:S02]  /*dfd0*/  IMAD.IADD R8, R9, 0x1, R2.reuse ;  /* 0x0000000109087824 */ /* 0x100fe400078e0202 */
[----:B------:R-:W2:Y:S01]  /*dfe0*/  LDL R9, [R1+0x244] ;  /* 0x0002440001097983 */ /* 0x000ea20000100800 */
[----:B------:R-:W-:Y:S01]  /*dff0*/  PRMT R27, RZ, 0x7610, R27 ;  /* 0x00007610ff1b7816 */ /* 0x000fe2000000001b */
[C---:B------:R-:W-:Y:S01]  /*e000*/  IMAD.IADD R6, R7.reuse, 0x1, R2 ;  /* 0x0000000107067824 */ /* 0x040fe200078e0202 */
[----:B------:R-:W-:-:S02]  /*e010*/  IADD3 RZ, P2, R7, R2, RZ ;  /* 0x0000000207ff7210 */ /* 0x000fc40007f5e0ff */
[----:B------:R-:W4:Y:S04]  /*e020*/  LDL R7, [R1+0x23c] ;  /* 0x00023c0001077983 */ /* 0x000f280000100800 */
[----:B------:R-:W3:Y:S01]  /*e030*/  @!P0 LDG.E.U16 R27, desc[UR6][R4.64] ;  /* 0x00000006041b8981 */ /* 0x000ee2000c1e1500 */
[----:B--2---:R-:W-:-:S05]  /*e040*/  IMAD.X R9, R9, 0x1, R0, P1 ;  /* 0x0000000109097824 */ /* 0x004fca00008e0600 */
[----:B------:R-:W2:Y:S01]  /*e050*/  @!P0 LDG.E.U16 R26, desc[UR6][R8.64] ;  /* 0x00000006081a8981 */ /* 0x000ea2000c1e1500 */
[----:B----4-:R-:W-:-:S03]  /*e060*/  IMAD.X R7, R7, 0x1, R0, P2 ;  /* 0x0000000107077824 */ /* 0x010fc600010e0600 */
[----:B---3--:R0:W-:Y:S04]  /*e070*/  STL [R1+0xbc], R27 ;  /* 0x0000bc1b01007387 */ /* 0x0081e80000100800 */
[----:B------:R1:W3:Y:S04]  /*e080*/  @!P0 LDG.E.U16 R15, desc[UR6][R6.64] ;  /* 0x00000006060f8981 */ /* 0x0002e8000c1e1500 */
[----:B0-----:R-:W4:Y:S04]  /*e090*/  LDL.LU R27, [R1+0x1008] ;  /* 0x00100800011b7983 */ /* 0x001f280000300800 */
[----:B------:R-:W3:Y:S04]  /*e0a0*/  LDL R7, [R1+0x250] ;  /* 0x0002500001077983 */ /* 0x000ee80000100800 */
[----:B--2---:R0:W-:Y:S04]  /*e0b0*/  STL [R1+0x34], R26 ;  /* 0x0000341a01007387 */ /* 0x0041e80000100800 */
[----:B0-----:R-:W2:Y:S04]  /*e0c0*/  LDL.LU R26, [R1+0x1004] ;  /* 0x00100400011a7983 */ /* 0x001ea80000300800 */
[----:B------:R-:W2:Y:S04]  /*e0d0*/  LDL R8, [R1+0x24c] ;  /* 0x00024c0001087983 */ /* 0x000ea80000100800 */
[----:B------:R-:W2:Y:S01]  /*e0e0*/  LDL R9, [R1+0x258] ;  /* 0x0002580001097983 */ /* 0x000ea20000100800 */
[C---:B---3--:R-:W-:Y:S01]  /*e0f0*/  IADD3 RZ, P2, R7.reuse, R2, RZ ;  /* 0x0000000207ff7210 */ /* 0x048fe20007f5e0ff */
[----:B-1----:R-:W-:-:S02]  /*e100*/  IMAD.IADD R6, R7, 0x1, R2 ;  /* 0x0000000107067824 */ /* 0x002fc400078e0202 */
[----:B------:R-:W3:Y:S01]  /*e110*/  LDL R7, [R1+0x254] ;  /* 0x0002540001077983 */ /* 0x000ee20000100800 */
[C---:B------:R-:W-:Y:S01]  /*e120*/  IADD3 RZ, P3, R11.reuse, R2, RZ ;  /* 0x000000020bff7210 */ /* 0x040fe20007f7e0ff */
[----:B------:R-:W-:Y:S01]  /*e130*/  IMAD.IADD R4, R11, 0x1, R2 ;  /* 0x000000010b047824 */ /* 0x000fe200078e0202 */
[----:B----4-:R-:W-:Y:S01]  /*e140*/  PRMT R27, RZ, 0x7610, R27 ;  /* 0x00007610ff1b7816 */ /* 0x010fe2000000001b */
[----:B------:R0:W-:Y:S01]  /*e150*/  STS.U16 [R12+UR4+0x10000], R10 ;  /* 0x0100000a0c007988 */ /* 0x0001e20008000404 */
[----:B------:R-:W-:-:S03]  /*e160*/  PRMT R14, RZ, 0x7610, R14 ;  /* 0x00007610ff0e7816 */ /* 0x000fc6000000000e */
[----:B------:R-:W4:Y:S01]  /*e170*/  LDL R11, [R1+0x268] ;  /* 0x00026800010b7983 */ /* 0x000f220000100800 */
[----:B0-----:R-:W-:Y:S01]  /*e180*/  PRMT R10, RZ, 0x7610, R10 ;  /* 0x00007610ff0a7816 */ /* 0x001fe2000000000a */
[----:B--2---:R-:W-:Y:S01]  /*e190*/  IMAD.X R5, R8, 0x1, R0, P3 ;  /* 0x0000000108057824 */ /* 0x004fe200018e0600 */
[C---:B------:R-:W-:Y:S01]  /*e1a0*/  IADD3 RZ, P1, R9.reuse, R2, RZ ;  /* 0x0000000209ff7210 */ /* 0x040fe20007f3e0ff */
[----:B------:R-:W-:-:S03]  /*e1b0*/  IMAD.IADD R8, R9, 0x1, R2 ;  /* 0x0000000109087824 */ /* 0x000fc600078e0202 */
[----:B------:R-:W2:Y:S01]  /*e1c0*/  @!P0 LDG.E.U16 R27, desc[UR6][R4.64] ;  /* 0x00000006041b8981 */ /* 0x000ea2000c1e1500 */
[----:B---3--:R-:W-:-:S03]  /*e1d0*/  IMAD.X R7, R7, 0x1, R0, P2 ;  /* 0x0000000107077824 */ /* 0x008fc600010e0600 */
[----:B------:R-:W3:Y:S04]  /*e1e0*/  LDL R9, [R1+0x25c] ;  /* 0x00025c0001097983 */ /* 0x000ee80000100800 */
[----:B------:R-:W4:Y:S04]  /*e1f0*/  @!P0 LDG.E.U16 R10, desc[UR6][R6.64] ;  /* 0x00000006060a8981 */ /* 0x000f28000c1e1500 */
[----:B--2---:R0:W-:Y:S01]  /*e200*/  STL [R1+0x9c], R27 ;  /* 0x00009c1b01007387 */ /* 0x0041e20000100800 */
[----:B---3--:R-:W-:-:S05]  /*e210*/  IMAD.X R9, R9, 0x1, R0, P1 ;  /* 0x0000000109097824 */ /* 0x008fca00008e0600 */
[----:B------:R1:W2:Y:S04]  /*e220*/  @!P0 LDG.E.U16 R14, desc[UR6][R8.64] ;  /* 0x00000006080e8981 */ /* 0x0002a8000c1e1500 */
[----:B0-----:R-:W3:Y:S04]  /*e230*/  LDL.LU R27, [R1+0x1000] ;  /* 0x00100000011b7983 */ /* 0x001ee80000300800 */
[----:B------:R-:W2:Y:S04]  /*e240*/  LDL R5, [R1+0x260] ;  /* 0x0002600001057983 */ /* 0x000ea80000100800 */
[----:B----4-:R0:W-:Y:S04]  /*e250*/  STL [R1+0xb8], R10 ;  /* 0x0000b80a01007387 */ /* 0x0101e80000100800 */
[----:B------:R-:W4:Y:S04]  /*e260*/  LDL R8, [R1+0x264] ;  /* 0x0002640001087983 */ /* 0x000f280000100800 */
[----:B------:R-:W3:Y:S01]  /*e270*/  LDL R9, [R1+0x270] ;  /* 0x0002700001097983 */ /* 0x000ee20000100800 */
[----:B------:R-:W-:-:S02]  /*e280*/  IADD3 RZ, P2, R11, R2, RZ ;  /* 0x000000020bff7210 */ /* 0x000fc40007f5e0ff */
[----:B------:R-:W-:Y:S01]  /*e290*/  PRMT R25, RZ, 0x7610, R25 ;  /* 0x00007610ff197816 */ /* 0x000fe20000000019 */
[----:B------:R-:W-:Y:S01]  /*e2a0*/  IMAD.IADD R4, R11, 0x1, R2 ;  /* 0x000000010b047824 */ /* 0x000fe200078e0202 */
[----:B------:R-:W-:Y:S01]  /*e2b0*/  PRMT R26, RZ, 0x7610, R26 ;  /* 0x00007610ff1a7816 */ /* 0x000fe2000000001a */
[----:B0-----:R-:W3:Y:S04]  /*e2c0*/  LDL R10, [R1+0x288] ;  /* 0x00028800010a7983 */ /* 0x001ee80000100800 */
[----:B------:R-:W3:Y:S01]  /*e2d0*/  LDL R11, [R1+0x27c] ;  /* 0x00027c00010b7983 */ /* 0x000ee20000100800 */
[CC--:B--2---:R-:W-:Y:S01]  /*e2e0*/  IADD3 RZ, P3, R5.reuse, R2.reuse, RZ ;  /* 0x0000000205ff7210 */ /* 0x0c4fe20007f7e0ff */
[----:B------:R-:W-:Y:S02]  /*e2f0*/  IMAD.IADD R6, R5, 0x1, R2 ;  /* 0x0000000105067824 */ /* 0x000fe400078e0202 */
[----:B------:R-:W2:Y:S02]  /*e300*/  LDL R5, [R1+0x26c] ;  /* 0x00026c0001057983 */ /* 0x000ea40000100800 */
[----:B----4-:R-:W-:Y:S01]  /*e310*/  IMAD.X R7, R8, 0x1, R0, P3 ;  /* 0x0000000108077824 */ /* 0x010fe200018e0600 */
[C---:B---3--:R-:W-:Y:S01]  /*e320*/  IADD3 RZ, P1, R9.reuse, R2, RZ ;  /* 0x0000000209ff7210 */ /* 0x048fe20007f3e0ff */
[----:B-1----:R-:W-:Y:S01]  /*e330*/  IMAD.IADD R8, R9, 0x1, R2 ;  /* 0x0000000109087824 */ /* 0x002fe200078e0202 */
[----:B------:R-:W-:Y:S01]  /*e340*/  PRMT R27, RZ, 0x7610, R27 ;  /* 0x00007610ff1b7816 */ /* 0x000fe2000000001b */
[----:B------:R-:W3:Y:S04]  /*e350*/  LDL R9, [R1+0x274] ;  /* 0x0002740001097983 */ /* 0x000ee80000100800 */
[----:B------:R-:W4:Y:S01]  /*e360*/  @!P0 LDG.E.U16 R25, desc[UR6][R6.64] ;  /* 0x0000000606198981 */ /* 0x000f22000c1e1500 */
[----:B--2---:R-:W-:-:S05]  /*e370*/  IMAD.X R5, R5, 0x1, R0, P2 ;  /* 0x0000000105057824 */ /* 0x004fca00010e0600 */
[----:B------:R-:W2:Y:S01]  /*e380*/  @!P0 LDG.E.U16 R27, desc[UR6][R4.64] ;  /* 0x00000006041b8981 */ /* 0x000ea2000c1e1500 */
[----:B---3--:R-:W-:-:S05]  /*e390*/  IMAD.X R9, R9, 0x1, R0, P1 ;  /* 0x0000000109097824 */ /* 0x008fca00008e0600 */
[----:B------:R-:W3:Y:S04]  /*e3a0*/  @!P0 LDG.E.U16 R26, desc[UR6][R8.64] ;  /* 0x00000006081a8981 */ /* 0x000ee8000c1e1500 */
[----:B----4-:R0:W-:Y:S04]  /*e3b0*/  STL [R1+0x3c], R25 ;  /* 0x00003c1901007387 */ /* 0x0101e80000100800 */
[----:B0-----:R-:W4:Y:S04]  /*e3c0*/  LDL.LU R25, [R1+0xffc] ;  /* 0x000ffc0001197983 */ /* 0x001f280000300800 */
[----:B--2---:R0:W-:Y:S04]  /*e3d0*/  STL [R1+0xa4], R27 ;  /* 0x0000a41b01007387 */ /* 0x0041e80000100800 */
[----:B0-----:R-:W2:Y:S04]  /*e3e0*/  LDL.LU R27, [R1+0xff8] ;  /* 0x000ff800011b7983 */ /* 0x001ea80000300800 */
[----:B------:R-:W4:Y:S04]  /*e3f0*/  LDL R5, [R1+0x278] ;  /* 0x0002780001057983 */ /* 0x000f280000100800 */
[----:B---3--:R0:W-:Y:S04]  /*e400*/  STL [R1+0xb4], R26 ;  /* 0x0000b41a01007387 */ /* 0x0081e80000100800 */
[----:B0-----:R-:W3:Y:S04]  /*e410*/  LDL.LU R26, [R1+0xff4] ;  /* 0x000ff400011a7983 */ /* 0x001ee80000300800 */
[----:B------:R-:W2:Y:S02]  /*e420*/  LDL R9, [R1+0x280] ;  /* 0x0002800001097983 */ /* 0x000ea40000100800 */
[C---:B--2---:R-:W-:Y:S01]  /*e430*/  IADD3 RZ, P2, R9.reuse, R2, RZ ;  /* 0x0000000209ff7210 */ /* 0x044fe20007f5e0ff */
[----:B------:R-:W-:-:S02]  /*e440*/  IMAD.IADD R8, R9, 0x1, R2 ;  /* 0x0000000109087824 */ /* 0x000fc400078e0202 */
[----:B------:R-:W2:Y:S01]  /*e450*/  LDL R9, [R1+0x284] ;  /* 0x0002840001097983 */ /* 0x000ea20000100800 */
[C---:B----4-:R-:W-:Y:S01]  /*e460*/  IADD3 RZ, P3, R5.reuse, R2, RZ ;  /* 0x0000000205ff7210 */ /* 0x050fe20007f7e0ff */
[----:B------:R-:W-:Y:S01]  /*e470*/  IMAD.IADD R4, R5, 0x1, R2 ;  /* 0x0000000105047824 */ /* 0x000fe200078e0202 */
[----:B------:R-:W-:-:S03]  /*e480*/  PRMT R27, RZ, 0x7610, R27 ;  /* 0x00007610ff1b7816 */ /* 0x000fc6000000001b */
[--C-:B------:R-:W-:Y:S02]  /*e490*/  IMAD.X R5, R11, 0x1, R0.reuse, P3 ;  /* 0x000000010b057824 */ /* 0x100fe400018e0600 */
[----:B------:R-:W4:Y:S01]  /*e4a0*/  LDL R11, [R1+0x28c] ;  /* 0x00028c00010b7983 */ /* 0x000f220000100800 */
[----:B--2---:R-:W-:-:S05]  /*e4b0*/  IMAD.X R9, R9, 0x1, R0, P2 ;  /* 0x0000000109097824 */ /* 0x004fca00010e0600 */
[----:B------:R-:W2:Y:S01]  /*e4c0*/  @!P0 LDG.E.U16 R27, desc[UR6][R8.64] ;  /* 0x00000006081b8981 */ /* 0x000ea2000c1e1500 */
[----:B------:R-:W-:Y:S02]  /*e4d0*/  PRMT R7, RZ, 0x7610, R7 ;  /* 0x00007610ff077816 */ /* 0x000fe40000000007 */
[C---:B------:R-:W-:Y:S01]  /*e4e0*/  IADD3 RZ, P1, R10.reuse, R2, RZ ;  /* 0x000000020aff7210 */ /* 0x040fe20007f3e0ff */
[----:B------:R-:W-:Y:S01]  /*e4f0*/  STS.U16 [R12+UR4+0x10800], R23 ;  /* 0x010800170c007988 */ /* 0x000fe20008000404 */
[----:B------:R-:W-:-:S03]  /*e500*/  IMAD.IADD R10, R10, 0x1, R2 ;  /* 0x000000010a0a7824 */ /* 0x000fc600078e0202 */
[----:B------:R-:W-:Y:S01]  /*e510*/  STS.U16 [R12+UR4+0x10a00], R22 ;  /* 0x010a00160c007988 */ /* 0x000fe20008000404 */
[----:B----4-:R-:W-:-:S03]  /*e520*/  IMAD.X R11, R11, 0x1, R0, P1 ;  /* 0x000000010b0b7824 */ /* 0x010fc600008e0600 */
[----:B------:R-:W-:Y:S04]  /*e530*/  STS.U16 [R12+UR4+0x10c00], R21 ;  /* 0x010c00150c007988 */ /* 0x000fe80008000404 */
[----:B------:R-:W-:Y:S04]  /*e540*/  STS.U16 [R12+UR4+0x10e00], R20 ;  /* 0x010e00140c007988 */ /* 0x000fe80008000404 */
[----:B------:R-:W-:Y:S04]  /*e550*/  STS.U16 [R12+UR4+0x11600], R3 ;  /* 0x011600030c007988 */ /* 0x000fe80008000404 */
[----:B------:R-:W-:Y:S04]  /*e560*/  STS.U16 [R12+UR4+0x11a00], R24 ;  /* 0x011a00180c007988 */ /* 0x000fe80008000404 */
[----:B------:R-:W-:Y:S04]  /*e570*/  STS.U16 [R12+UR4+0x11c00], R19 ;  /* 0x011c00130c007988 */ /* 0x000fe80008000404 */
[----:B------:R0:W-:Y:S04]  /*e580*/  STS.U16 [R12+UR4+0x11e00], R18 ;  /* 0x011e00120c007988 */ /* 0x0001e80008000404 */
[----:B------:R1:W4:Y:S01]  /*e590*/  @!P0 LDG.E.U16 R7, desc[UR6][R4.64] ;  /* 0x0000000604078981 */ /* 0x000322000c1e1500 */
[----:B0-----:R-:W-:-:S03]  /*e5a0*/  PRMT R12, RZ, 0x7610, R12 ;  /* 0x00007610ff0c7816 */ /* 0x001fc6000000000c */
[----:B------:R-:W3:Y:S04]  /*e5b0*/  LDL R5, [R1+0x290] ;  /* 0x0002900001057983 */ /* 0x000ee80000100800 */
[----:B------:R-:W4:Y:S04]  /*e5c0*/  @!P0 LDG.E.U16 R12, desc[UR6][R10.64] ;  /* 0x000000060a0c8981 */ /* 0x000f28000c1e1500 */
[----:B--2---:R0:W-:Y:S04]  /*e5d0*/  STL [R1+0x44], R27 ;  /* 0x0000441b01007387 */ /* 0x0041e80000100800 */
[----:B0-----:R-:W2:Y:S04]  /*e5e0*/  LDL.LU R27, [R1+0xff0] ;  /* 0x000ff000011b7983 */ /* 0x001ea80000300800 */
[----:B------:R-:W2:Y:S04]  /*e5f0*/  LDL R10, [R1+0x294] ;  /* 0x00029400010a7983 */ /* 0x000ea80000100800 */
[----:B------:R-:W2:Y:S04]  /*e600*/  LDL R11, [R1+0x2a0] ;  /* 0x0002a000010b7983 */ /* 0x000ea80000100800 */
[----:B------:R-:W2:Y:S01]  /*e610*/  LDL R9, [R1+0x298] ;  /* 0x0002980001097983 */ /* 0x000ea20000100800 */
[C---:B---3--:R-:W-:Y:S01]  /*e620*/  IADD3 RZ, P3, R5.reuse, R2, RZ ;  /* 0x0000000205ff7210 */ /* 0x048fe20007f7e0ff */
[----:B-1----:R-:W-:-:S02]  /*e630*/  IMAD.IADD R4, R5, 0x1, R2 ;  /* 0x0000000105047824 */ /* 0x002fc400078e0202 */
[----:B----4-:R0:W-:Y:S01]  /*e640*/  STL [R1+0xa0], R12 ;  /* 0x0000a00c01007387 */ /* 0x0101e20000100800 */
[----:B------:R-:W-:Y:S02]  /*e650*/  PRMT R26, RZ, 0x7610, R26 ;  /* 0x00007610ff1a7816 */ /* 0x000fe4000000001a */
[----:B------:R-:W-:Y:S01]  /*e660*/  PRMT R6, RZ, 0x7610, R6 ;  /* 0x00007610ff067816 */ /* 0x000fe20000000006 */
[----:B0-----:R-:W3:Y:S01]  /*e670*/  LDL R12, [R1+0x2a8] ;  /* 0x0002a800010c7983 */ /* 0x001ee20000100800 */
[----:B--2---:R-:W-:Y:S01]  /*e680*/  PRMT R27, RZ, 0x7610, R27 ;  /* 0x00007610ff1b7816 */ /* 0x004fe2000000001b */
[----:B------:R-:W-:Y:S01]  /*e690*/  IMAD.X R5, R10, 0x1, R0, P3 ;  /* 0x000000010a057824 */ /* 0x000fe200018e0600 */
[C---:B------:R-:W-:Y:S01]  /*e6a0*/  IADD3 RZ, P1, R11.reuse, R2, RZ ;  /* 0x000000020bff7210 */ /* 0x040fe20007f3e0ff */
[----:B------:R-:W-:-:S03]  /*e6b0*/  IMAD.IADD R10, R11, 0x1, R2 ;  /* 0x000000010b0a7824 */ /* 0x000fc600078e0202 */
[----:B------:R-:W2:Y:S01]  /*e6c0*/  @!P0 LDG.E.U16 R27, desc[UR6][R4.64] ;  /* 0x00000006041b8981 */ /* 0x000ea2000c1e1500 */
[----:B------:R-:W-:-:S03]  /*e6d0*/  IADD3 RZ, P2, R9, R2, RZ ;  /* 0x0000000209ff7210 */ /* 0x000fc60007f5e0ff */
[----:B------:R-:W4:Y:S01]  /*e6e0*/  LDL R11, [R1+0x2a4] ;  /* 0x0002a400010b7983 */ /* 0x000f220000100800 */
[----:B------:R-:W-:-:S03]  /*e6f0*/  IMAD.IADD R8, R9, 0x1, R2 ;  /* 0x0000000109087824 */ /* 0x000fc600078e0202 */
[----:B------:R-:W3:Y:S01]  /*e700*/  LDL R9, [R1+0x29c] ;  /* 0x00029c0001097983 */ /* 0x000ee20000100800 */
[--C-:B----4-:R-:W-:Y:S02]  /*e710*/  IMAD.X R11, R11, 0x1, R0.reuse, P1 ;  /* 0x000000010b0b7824 */ /* 0x110fe400008e0600 */
[----:B---3--:R-:W-:-:S03]  /*e720*/  IMAD.X R9, R9, 0x1, R0, P2 ;  /* 0x0000000109097824 */ /* 0x008fc600010e0600 */
[----:B------:R-:W3:Y:S04]  /*e730*/  @!P0 LDG.E.U16 R26, desc[UR6][R10.64] ;  /* 0x000000060a1a8981 */ /* 0x000ee8000c1e1500 */
[----:B--2---:R0:W-:Y:S04]  /*e740*/  STL [R1+0xb0], R27 ;  /* 0x0000b01b01007387 */ /* 0x0041e80000100800 */
[----:B------:R1:W2:Y:S04]  /*e750*/  @!P0 LDG.E.U16 R6, desc[UR6][R8.64] ;  /* 0x0000000608068981 */ /* 0x0002a8000c1e1500 */
[----:B0-----:R-:W4:Y:S04]  /*e760*/  LDL.LU R27, [R1+0xfec] ;  /* 0x000fec00011b7983 */ /* 0x001f280000300800 */
[----:B------:R-:W2:Y:S04]  /*e770*/  LDL R9, [R1+0x2b0] ;  /* 0x0002b00001097983 */ /* 0x000ea80000100800 */
[----:B---3--:R0:W-:Y:S04]  /*e780*/  STL [R1+0x5c], R26 ;  /* 0x00005c1a01007387 */ /* 0x0081e80000100800 */
[----:B0-----:R-:W3:Y:S04]  /*e790*/  LDL.LU R26, [R1+0xfe8] ;  /* 0x000fe800011a7983 */ /* 0x001ee80000300800 */
[----:B------:R-:W3:Y:S04]  /*e7a0*/  LDL R10, [R1+0x2ac] ;  /* 0x0002ac00010a7983 */ /* 0x000ee80000100800 */
[----:B------:R-:W3:Y:S01]  /*e7b0*/  LDL R11, [R1+0x2b8] ;  /* 0x0002b800010b7983 */ /* 0x000ee20000100800 */
[C---:B--2---:R-:W-:Y:S01]  /*e7c0*/  IADD3 RZ, P2, R9.reuse, R2, RZ ;  /* 0x0000000209ff7210 */ /* 0x044fe20007f5e0ff */
[----:B-1----:R-:W-:-:S02]  /*e7d0*/  IMAD.IADD R8, R9, 0x1, R2 ;  /* 0x0000000109087824 */ /* 0x002fc400078e0202 */
[----:B------:R-:W2:Y:S01]  /*e7e0*/  LDL R9, [R1+0x2b4] ;  /* 0x0002b40001097983 */ /* 0x000ea20000100800 */
[CC--:B------:R-:W-:Y:S01]  /*e7f0*/  IADD3 RZ, P3, R12.reuse, R2.reuse, RZ ;  /* 0x000000020cff7210 */ /* 0x0c0fe20007f7e0ff */
[----:B------:R-:W-:Y:S01]  /*e800*/  IMAD.IADD R4, R12, 0x1, R2 ;  /* 0x000000010c047824 */ /* 0x000fe200078e0202 */
[----:B----4-:R-:W-:Y:S01]  /*e810*/  PRMT R27, RZ, 0x7610, R27 ;  /* 0x00007610ff1b7816 */ /* 0x010fe2000000001b */
[----:B------:R-:W4:Y:S01]  /*e820*/  LDL R12, [R1+0x2c0] ;  /* 0x0002c000010c7983 */ /* 0x000f220000100800 */
[----:B------:R-:W-:Y:S01]  /*e830*/  PRMT R13, RZ, 0x7610, R13 ;  /* 0x00007610ff0d7816 */ /* 0x000fe2000000000d */
[----:B---3--:R-:W-:Y:S01]  /*e840*/  IMAD.X R5, R10, 0x1, R0, P3 ;  /* 0x000000010a057824 */ /* 0x008fe200018e0600 */
[----:B------:R-:W-:-:S04]  /*e850*/  IADD3 RZ, P1, R11, R2, RZ ;  /* 0x000000020bff7210 */ /* 0x000fc80007f3e0ff */
[----:B------:R-:W3:Y:S01]  /*e860*/  @!P0 LDG.E.U16 R27, desc[UR6][R4.64] ;  /* 0x00000006041b8981 */ /* 0x000ee2000c1e1500 */
[----:B------:R-:W-:Y:S01]  /*e870*/  IADD3 R10, R11, R2, RZ ;  /* 0x000000020b0a7210 */ /* 0x000fe20007ffe0ff */
[----:B--2---:R-:W-:Y:S02]  /*e880*/  IMAD.X R9, R9, 0x1, R0, P2 ;  /* 0x0000000109097824 */ /* 0x004fe400010e0600 */
[----:B------:R-:W2:Y:S04]  /*e890*/  LDL R11, [R1+0x2bc] ;  /* 0x0002bc00010b7983 */ /* 0x000ea80000100800 */
[----:B------:R-:W4:Y:S01]  /*e8a0*/  @!P0 LDG.E.U16 R13, desc[UR6][R8.64] ;  /* 0x00000006080d8981 */ /* 0x000f22000c1e1500 */
[----:B------:R-:W-:-:S03]  /*e8b0*/  PRMT R19, RZ, 0x7610, R19 ;  /* 0x00007610ff137816 */ /* 0x000fc60000000013 */
[----:B---3--:R0:W-:Y:S01]  /*e8c0*/  STL [R1+0x94], R27 ;  /* 0x0000941b01007387 */ /* 0x0081e20000100800 */
[----:B--2---:R-:W-:-:S05]  /*e8d0*/  IMAD.X R11, R11, 0x1, R0, P1 ;  /* 0x000000010b0b7824 */ /* 0x004fca00008e0600 */
[----:B------:R1:W2:Y:S04]  /*e8e0*/  @!P0 LDG.E.U16 R19, desc[UR6][R10.64] ;  /* 0x000000060a138981 */ /* 0x0002a8000c1e1500 */
[----:B0-----:R-:W3:Y:S04]  /*e8f0*/  LDL.LU R27, [R1+0xfe4] ;  /* 0x000fe400011b7983 */ /* 0x001ee80000300800 */
[----:B------:R-:W2:Y:S04]  /*e900*/  LDL R9, [R1+0x2c8] ;  /* 0x0002c80001097983 */ /* 0x000ea80000100800 */
[----:B----4-:R0:W-:Y:S04]  /*e910*/  STL [R1+0xac], R13 ;  /* 0x0000ac0d01007387 */ /* 0x0101e80000100800 */
[----:B------:R-:W4:Y:S04]  /*e920*/  LDL R10, [R1+0x2c4] ;  /* 0x0002c400010a7983 */ /* 0x000f280000100800 */
[----:B------:R-:W3:Y:S01]  /*e930*/  LDL R11, [R1+0x2d0] ;  /* 0x0002d000010b7983 */ /* 0x000ee20000100800 */
[C---:B------:R-:W-:Y:S01]  /*e940*/  IADD3 RZ, P3, R12.reuse, R2, RZ ;  /* 0x000000020cff7210 */ /* 0x040fe20007f7e0ff */
[----:B------:R-:W-:Y:S01]  /*e950*/  IMAD.IADD R4, R12, 0x1, R2 ;  /* 0x000000010c047824 */ /* 0x000fe200078e0202 */
[----:B------:R-:W-:Y:S01]  /*e960*/  PRMT R26, RZ, 0x7610, R26 ;  /* 0x00007610ff1a7816 */ /* 0x000fe2000000001a */
[----:B0-----:R-:W3:Y:S01]  /*e970*/  LDL R13, [R1+0x2d8] ;  /* 0x0002d800010d7983 */ /* 0x001ee20000100800 */
[----:B------:R-:W-:-:S03]  /*e980*/  PRMT R25, RZ, 0x7610, R25 ;  /* 0x00007610ff197816 */ /* 0x000fc60000000019 */
[----:B------:R-:W3:Y:S01]  /*e990*/  LDL R12, [R1+0x574] ;  /* 0x00057400010c7983 */ /* 0x000ee20000100800 */
[CC--:B--2---:R-:W-:Y:S01]  /*e9a0*/  IADD3 RZ, P2, R9.reuse, R2.reuse, RZ ;  /* 0x0000000209ff7210 */ /* 0x0c4fe20007f5e0ff */
[----:B------:R-:W-:Y:S02]  /*e9b0*/  IMAD.IADD R8, R9, 0x1, R2 ;  /* 0x0000000109087824 */ /* 0x000fe400078e0202 */
[----:B------:R-:W2:Y:S01]  /*e9c0*/  LDL R9, [R1+0x2cc] ;  /* 0x0002cc0001097983 */ /* 0x000ea20000100800 */
[----:B----4-:R-:W-:Y:S01]  /*e9d0*/  IMAD.X R5, R10, 0x1, R0, P3 ;  /* 0x000000010a057824 */ /* 0x010fe200018e0600 */
[C---:B---3--:R-:W-:Y:S01]  /*e9e0*/  IADD3 RZ, P1, R11.reuse, R2, RZ ;  /* 0x000000020bff7210 */ /* 0x048fe20007f3e0ff */
[----:B-1----:R-:W-:-:S03]  /*e9f0*/  IMAD.IADD R10, R11, 0x1, R2 ;  /* 0x000000010b0a7824 */ /* 0x002fc600078e0202 */
[----:B------:R-:W3:Y:S04]  /*ea00*/  @!P0 LDG.E.U16 R26, desc[UR6][R4.64] ;  /* 0x00000006041a8981 */ /* 0x000ee8000c1e1500 */
[----:B------:R-:W4:Y:S01]  /*ea10*/  LDL R11, [R1+0x2d4] ;  /* 0x0002d400010b7983 */ /* 0x000f220000100800 */
[----:B------:R-:W-:Y:S01]  /*ea20*/  PRMT R27, RZ, 0x7610, R27 ;  /* 0x00007610ff1b7816 */ /* 0x000fe2000000001b */
[----:B--2---:R-:W-:-:S05]  /*ea30*/  IMAD.X R9, R9, 0x1, R0, P2 ;  /* 0x0000000109097824 */ /* 0x004fca00010e0600 */
[----:B------:R-:W2:Y:S04]  /*ea40*/  @!P0 LDG.E.U16 R25, desc[UR6][R8.64] ;  /* 0x0000000608198981 */ /* 0x000ea8000c1e1500 */
[----:B---3--:R0:W-:Y:S01]  /*ea50*/  STL [R1+0x40], R26 ;  /* 0x0000401a01007387 */ /* 0x0081e20000100800 */
[----:B----4-:R-:W-:-:S05]  /*ea60*/  IMAD.X R11, R11, 0x1, R0, P1 ;  /* 0x000000010b0b7824 */ /* 0x010fca00008e0600 */
[----:B------:R-:W3:Y:S04]  /*ea70*/  @!P0 LDG.E.U16 R27, desc[UR6][R10.64] ;  /* 0x000000060a1b8981 */ /* 0x000ee8000c1e1500 */
[----:B0-----:R-:W4:Y:S04]  /*ea80*/  LDL.LU R26, [R1+0xfe0] ;  /* 0x000fe000011a7983 */ /* 0x001f280000300800 */
[----:B------:R-:W4:Y:S04]  /*ea90*/  LDL R5, [R1+0x594] ;  /* 0x0005940001057983 */ /* 0x000f280000100800 */
[----:B--2---:R0:W-:Y:S04]  /*eaa0*/  STL [R1+0x90], R25 ;  /* 0x0000901901007387 */ /* 0x0041e80000100800 */
[----:B0-----:R-:W2:Y:S04]  /*eab0*/  LDL.LU R25, [R1+0xfdc] ;  /* 0x000fdc0001197983 */ /* 0x001ea80000300800 */
[----:B---3--:R0:W-:Y:S01]  /*eac0*/  STL [R1+0xa8], R27 ;  /* 0x0000a81b01007387 */ /* 0x0081e20000100800 */
[----:B----4-:R-:W-:-:S03]  /*ead0*/  IADD3 R8, P3, R5, R2, RZ ;  /* 0x0000000205087210 */ /* 0x010fc60007f7e0ff */
[----:B0-----:R-:W3:Y:S04]  /*eae0*/  LDL.LU R27, [R1+0xfd8] ;  /* 0x000fd800011b7983 */ /* 0x001ee80000300800 */
[----:B------:R-:W4:Y:S01]  /*eaf0*/  LDL R5, [R1+0x2dc] ;  /* 0x0002dc0001057983 */ /* 0x000f220000100800 */
[C---:B------:R-:W-:Y:S01]  /*eb00*/  IADD3 RZ, P1, R13.reuse, R2, RZ ;  /* 0x000000020dff7210 */ /* 0x040fe20007f3e0ff */
[----:B------:R-:W-:Y:S01]  /*eb10*/  IMAD.IADD R4, R13, 0x1, R2 ;  /* 0x000000010d047824 */ /* 0x000fe200078e0202 */
[----:B------:R-:W-:Y:S01]  /*eb20*/  PRMT R26, RZ, 0x7610, R26 ;  /* 0x00007610ff1a7816 */ /* 0x000fe2000000001a */
[----:B------:R-:W2:Y:S04]  /*eb30*/  LDL R9, [R1+0x590] ;  /* 0x0005900001097983 */ /* 0x000ea80000100800 */
[----:B------:R-:W3:Y:S01]  /*eb40*/  LDL R13, [R1+0x570] ;  /* 0x00057000010d7983 */ /* 0x000ee20000100800 */
[----:B----4-:R-:W-:-:S05]  /*eb50*/  IMAD.X R5, R5, 0x1, R0, P1 ;  /* 0x0000000105057824 */ /* 0x010fca00008e0600 */
[----:B------:R-:W4:Y:S04]  /*eb60*/  @!P0 LDG.E.U16 R26, desc[UR6][R4.64] ;  /* 0x00000006041a8981 */ /* 0x000f28000c1e1500 */
[----:B------:R-:W4:Y:S04]  /*eb70*/  LDL R4, [R1+0x2e0] ;  /* 0x0002e00001047983 */ /* 0x000f280000100800 */
[----:B------:R-:W4:Y:S01]  /*eb80*/  LDL R5, [R1+0x2e4] ;  /* 0x0002e40001057983 */ /* 0x000f220000100800 */
[----:B------:R-:W-:Y:S01]  /*eb90*/  IADD3 R12, P2, R12, R2, RZ ;  /* 0x000000020c0c7210 */ /* 0x000fe20007f5e0ff */
[----:B--2---:R-:W-:Y:S01]  /*eba0*/  IMAD.X R9, R9, 0x1, R0, P3 ;  /* 0x0000000109097824 */ /* 0x004fe200018e0600 */
[----:B------:R-:W-:-:S02]  /*ebb0*/  PRMT R10, RZ, 0x7610, R10 ;  /* 0x00007610ff0a7816 */ /* 0x000fc4000000000a */
[----:B------:R-:W-:Y:S01]  /*ebc0*/  PRMT R11, RZ, 0x7610, R11 ;  /* 0x00007610ff0b7816 */ /* 0x000fe2000000000b */
[----:B---3--:R-:W-:-:S03]  /*ebd0*/  IMAD.X R13, R13, 0x1, R0, P2 ;  /* 0x000000010d0d7824 */ /* 0x008fc600010e0600 */
[----:B------:R-:W2:Y:S04]  /*ebe0*/  @!P0 LDG.E.U16 R10, desc[UR6][R8.64] ;  /* 0x00000006080a8981 */ /* 0x000ea8000c1e1500 */
[----:B------:R0:W3:Y:S04]  /*ebf0*/  @!P0 LDG.E.U16 R11, desc[UR6][R12.64] ;  /* 0x000000060c0b8981 */ /* 0x0000e8000c1e1500 */
[----:B------:R-:W2:Y:S04]  /*ec00*/  LDL R8, [R1+0x2e8] ;  /* 0x0002e80001087983 */ /* 0x000ea80000100800 */
[----:B------:R-:W3:Y:S04]  /*ec10*/  LDL R9, [R1+0x554] ;  /* 0x0005540001097983 */ /* 0x000ee80000100800 */
[----:B----4-:R1:W-:Y:S01]  /*ec20*/  STL [R1+0x4], R26 ;  /* 0x0000041a01007387 */ /* 0x0103e20000100800 */
[C---:B------:R-:W-:Y:S01]  /*ec30*/  IADD3 RZ, P2, R4.reuse, R2, RZ ;  /* 0x0000000204ff7210 */ /* 0x040fe20007f5e0ff */
[----:B0-----:R-:W-:Y:S01]  /*ec40*/  IMAD.IADD R12, R4, 0x1, R2 ;  /* 0x00000001040c7824 */ /* 0x001fe200078e0202 */
[----:B------:R-:W-:Y:S01]  /*ec50*/  PRMT R25, RZ, 0x7610, R25 ;  /* 0x00007610ff197816 */ /* 0x000fe20000000019 */
[----:B-1----:R-:W4:Y:S02]  /*ec60*/  LDL R26, [R1+0x2f4] ;  /* 0x0002f400011a7983 */ /* 0x002f240000100800 */
[----:B------:R-:W-:-:S02]  /*ec70*/  IMAD.X R13, R5, 0x1, R0, P2 ;  /* 0x00000001050d7824 */ /* 0x000fc400010e0600 */
[----:B------:R-:W3:Y:S01]  /*ec80*/  LDL R5, [R1+0x2ec] ;  /* 0x0002ec0001057983 */ /* 0x000ee20000100800 */
[----:B------:R-:W-:-:S03]  /*ec90*/  PRMT R27, RZ, 0x7610, R27 ;  /* 0x00007610ff1b7816 */ /* 0x000fc6000000001b */
[----:B------:R-:W4:Y:S01]  /*eca0*/  @!P0 LDG.E.U16 R25, desc[UR6][R12.64] ;  /* 0x000000060c198981 */ /* 0x000f22000c1e1500 */
[C---:B--2---:R-:W-:Y:S01]  /*ecb0*/  IADD3 RZ, P1, R8.reuse, R2, RZ ;  /* 0x0000000208ff7210 */ /* 0x044fe20007f3e0ff */
[----:B------:R-:W-:-:S04]  /*ecc0*/  IMAD.IADD R4, R8, 0x1, R2 ;  /* 0x0000000108047824 */ /* 0x000fc800078e0202 */
[----:B---3--:R-:W-:-:S05]  /*ecd0*/  IMAD.X R5, R5, 0x1, R0, P1 ;  /* 0x0000000105057824 */ /* 0x008fca00008e0600 */
[----:B------:R-:W2:Y:S01]  /*ece0*/  @!P0 LDG.E.U16 R27, desc[UR6][R4.64] ;  /* 0x00000006041b8981 */ /* 0x000ea2000c1e1500 */
[----:B------:R-:W-:-:S03]  /*ecf0*/  IADD3 R8, P2, R9, R2, RZ ;  /* 0x0000000209087210 */ /* 0x000fc60007f5e0ff */
[----:B------:R-:W3:Y:S04]  /*ed00*/  LDL R9, [R1+0x550] ;  /* 0x0005500001097983 */ /* 0x000ee80000100800 */
[----:B----4-:R0:W-:Y:S04]  /*ed10*/  STL [R1+0x38], R25 ;  /* 0x0000381901007387 */ /* 0x0101e80000100800 */
[----:B0-----:R-:W4:Y:S04]  /*ed20*/  LDL.LU R25, [R1+0xfd4] ;  /* 0x000fd40001197983 */ /* 0x001f280000300800 */
[----:B--2---:R0:W-:Y:S04]  /*ed30*/  STL [R1+0x88], R27 ;  /* 0x0000881b01007387 */ /* 0x0041e80000100800 */
[----:B0-----:R-:W2:Y:S04]  /*ed40*/  LDL.LU R27, [R1+0xfd0] ;  /* 0x000fd000011b7983 */ /* 0x001ea80000300800 */
[----:B------:R-:W4:Y:S01]  /*ed50*/  LDL R5, [R1+0x2f0] ;  /* 0x0002f00001057983 */ /* 0x000f220000100800 */
[----:B------:R-:W-:Y:S01]  /*ed60*/  PRMT R12, RZ, 0x7610, R12 ;  /* 0x00007610ff0c7816 */ /* 0x000fe2000000000c */
[----:B---3--:R-:W-:-:S05]  /*ed70*/  IMAD.X R9, R9, 0x1, R0, P2 ;  /* 0x0000000109097824 */ /* 0x008fca00010e0600 */
[----:B------:R0:W3:Y:S04]  /*ed80*/  @!P0 LDG.E.U16 R12, desc[UR6][R8.64] ;  /* 0x00000006080c8981 */ /* 0x0000e8000c1e1500 */
[----:B------:R-:W0:Y:S01]  /*ed90*/  LDL R9, [R1+0x534] ;  /* 0x0005340001097983 */ /* 0x000e220000100800 */
[----:B--2---:R-:W-:Y:S02]  /*eda0*/  PRMT R27, RZ, 0x7610, R27 ;  /* 0x00007610ff1b7816 */ /* 0x004fe4000000001b */
[C---:B----4-:R-:W-:Y:S01]  /*edb0*/  IADD3 RZ, P1, R5.reuse, R2, RZ ;  /* 0x0000000205ff7210 */ /* 0x050fe20007f3e0ff */
[----:B------:R-:W-:-:S04]  /*edc0*/  IMAD.IADD R4, R5, 0x1, R2 ;  /* 0x0000000105047824 */ /* 0x000fc800078e0202 */
[----:B------:R-:W-:Y:S02]  /*edd0*/  IMAD.X R5, R26, 0x1, R0, P1 ;  /* 0x000000011a057824 */ /* 0x000fe400008e0600 */
[----:B------:R-:W2:Y:S04]  /*ede0*/  LDL R26, [R1+0x308] ;  /* 0x00030800011a7983 */ /* 0x000ea80000100800 */
[----:B------:R-:W4:Y:S01]  /*edf0*/  @!P0 LDG.E.U16 R27, desc[UR6][R4.64] ;  /* 0x00000006041b8981 */ /* 0x000f22000c1e1500 */
[----:B0-----:R-:W-:-:S03]  /*ee00*/  IADD3 R8, P2, R9, R2, RZ ;  /* 0x0000000209087210 */ /* 0x001fc60007f5e0ff */
[----:B------:R-:W3:Y:S04]  /*ee10*/  LDL R9, [R1+0x530] ;  /* 0x0005300001097983 */ /* 0x000ee80000100800 */
[----:B----4-:R0:W-:Y:S04]  /*ee20*/  STL [R1+0x8c], R27 ;  /* 0x00008c1b01007387 */ /* 0x0101e80000100800 */
[----:B0-----:R-:W4:Y:S04]  /*ee30*/  LDL.LU R27, [R1+0xfcc] ;  /* 0x000fcc00011b7983 */ /* 0x001f280000300800 */
[----:B------:R-:W2:Y:S01]  /*ee40*/  LDL R5, [R1+0x2f8] ;  /* 0x0002f80001057983 */ /* 0x000ea20000100800 */
[----:B------:R-:W-:Y:S01]  /*ee50*/  PRMT R13, RZ, 0x7610, R13 ;  /* 0x00007610ff0d7816 */ /* 0x000fe2000000000d */
[----:B---3--:R-:W-:-:S05]  /*ee60*/  IMAD.X R9, R9, 0x1, R0, P2 ;  /* 0x0000000109097824 */ /* 0x008fca00010e0600 */
[----:B------:R-:W3:Y:S04]  /*ee70*/  @!P0 LDG.E.U16 R13, desc[UR6][R8.64] ;  /* 0x00000006080d8981 */ /* 0x000ee8000c1e1500 */
[----:B------:R-:W3:Y:S01]  /*ee80*/  LDL R9, [R1+0x300] ;  /* 0x0003000001097983 */ /* 0x000ee20000100800 */
[C---:B--2---:R-:W-:Y:S01]  /*ee90*/  IADD3 RZ, P1, R5.reuse, R2, RZ ;  /* 0x0000000205ff7210 */ /* 0x044fe20007f3e0ff */
[----:B------:R-:W-:Y:S02]  /*eea0*/  IMAD.IADD R4, R5, 0x1, R2 ;  /* 0x0000000105047824 */ /* 0x000fe400078e0202 */
[----:B------:R-:W2:Y:S01]  /*eeb0*/  LDL R5, [R1+0x2fc] ;  /* 0x0002fc0001057983 */ /* 0x000ea20000100800 */
[----:B----4-:R-:W-:Y:S01]  /*eec0*/  PRMT R27, RZ, 0x7610, R27 ;  /* 0x00007610ff1b7816 */ /* 0x010fe2000000001b */
[----:B--2---:R-:W-:-:S05]  /*eed0*/  IMAD.X R5, R5, 0x1, R0, P1 ;  /* 0x0000000105057824 */ /* 0x004fca00008e0600 */
[----:B------:R3:W2:Y:S02]  /*eee0*/  @!P0 LDG.E.U16 R27, desc[UR6][R4.64] ;  /* 0x00000006041b8981 */ /* 0x0006a4000c1e1500 */
[----:B---3--:R-:W-:-:S04]  /*eef0*/  IMAD.MOV.U32 R5, RZ, RZ, R9 ;  /* 0x000000ffff057224 */ /* 0x008fc800078e0009 */
[----:B------:R-:W-:Y:S01]  /*ef00*/  IMAD.IADD R4, R5, 0x1, R2 ;  /* 0x0000000105047824 */ /* 0x000fe200078e0202 */
[----:B--2---:R0:W-:Y:S04]  /*ef10*/  STL [R1], R27 ;  /* 0x0000001b01007387 */ /* 0x0041e80000100800 */
[----:B0-----:R-:W2:Y:S04]  /*ef20*/  LDL.LU R27, [R1+0xfc8] ;  /* 0x000fc800011b7983 */ /* 0x001ea80000300800 */
[----:B------:R-:W3:Y:S01]  /*ef30*/  LDL R5, [R1+0x304] ;  /* 0x0003040001057983 */ /* 0x000ee20000100800 */
[----:B------:R-:W-:-:S03]  /*ef40*/  IADD3 RZ, P1, R9, R2, RZ ;  /* 0x0000000209ff7210 */ /* 0x000fc60007f3e0ff */
[----:B------:R-:W4:Y:S01]  /*ef50*/  LDL R9, [R1+0x31c] ;  /* 0x00031c0001097983 */ /* 0x000f220000100800 */
[----:B--2---:R-:W-:Y:S01]  /*ef60*/  PRMT R27, RZ, 0x7610, R27 ;  /* 0x00007610ff1b7816 */ /* 0x004fe2000000001b */
[----:B---3--:R-:W-:-:S05]  /*ef70*/  IMAD.X R5, R5, 0x1, R0, P1 ;  /* 0x0000000105057824 */ /* 0x008fca00008e0600 */
[----:B------:R0:W2:Y:S01]  /*ef80*/  @!P0 LDG.E.U16 R27, desc[UR6][R4.64] ;  /* 0x00000006041b8981 */ /* 0x0000a2000c1e1500 */
[C---:B------:R-:W-:Y:S01]  /*ef90*/  IADD3 RZ, P1, R26.reuse, R2, RZ ;  /* 0x000000021aff7210 */ /* 0x040fe20007f3e0ff */
[----:B0-----:R-:W-:Y:S02]  /*efa0*/  IMAD.IADD R4, R26, 0x1, R2 ;  /* 0x000000011a047824 */ /* 0x001fe400078e0202 */
[----:B--2---:R0:W-:Y:S04]  /*efb0*/  STL [R1+0x30], R27 ;  /* 0x0000301b01007387 */ /* 0x0041e80000100800 */
[----:B0-----:R-:W2:Y:S04]  /*efc0*/  LDL.LU R27, [R1+0xfc4] ;  /* 0x000fc400011b7983 */ /* 0x001ea80000300800 */
[----:B------:R-:W3:Y:S04]  /*efd0*/  LDL.LU R26, [R1+0xfc0] ;  /* 0x000fc000011a7983 */ /* 0x000ee80000300800 */
[----:B------:R-:W4:Y:S01]  /*efe0*/  LDL R5, [R1+0x30c] ;  /* 0x00030c0001057983 */ /* 0x000f220000100800 */
[----:B--2---:R-:W-:Y:S01]  /*eff0*/  PRMT R27, RZ, 0x7610, R27 ;  /* 0x00007610ff1b7816 */ /* 0x004fe2000000001b */
[----:B----4-:R-:W-:-:S05]  /*f000*/  IMAD.X R5, R5, 0x1, R0, P1 ;  /* 0x0000000105057824 */ /* 0x010fca00008e0600 */
[----:B------:R-:W2:Y:S04]  /*f010*/  @!P0 LDG.E.U16 R27, desc[UR6][R4.64] ;  /* 0x00000006041b8981 */ /* 0x000ea8000c1e1500 */
[----:B--2---:R0:W-:Y:S04]  /*f020*/  STL [R1+0x80], R27 ;  /* 0x0000801b01007387 */ /* 0x0041e80000100800 */
[----:B0-----:R-:W2:Y:S04]  /*f030*/  LDL.LU R27, [R1+0xfbc] ;  /* 0x000fbc00011b7983 */ /* 0x001ea80000300800 */
[----:B------:R-:W4:Y:S02]  /*f040*/  LDL R5, [R1+0x310] ;  /* 0x0003100001057983 */ /* 0x000f240000100800 */
[C---:B----4-:R-:W-:Y:S01]  /*f050*/  IADD3 RZ, P1, R5.reuse, R2, RZ ;  /* 0x0000000205ff7210 */ /* 0x050fe20007f3e0ff */
[----:B------:R-:W-:-:S02]  /*f060*/  IMAD.IADD R4, R5, 0x1, R2 ;  /* 0x0000000105047824 */ /* 0x000fc400078e0202 */
[----:B------:R-:W4:Y:S01]  /*f070*/  LDL R5, [R1+0x314] ;  /* 0x0003140001057983 */ /* 0x000f220000100800 */
[----:B--2---:R-:W-:Y:S01]  /*f080*/  PRMT R27, RZ, 0x7610, R27 ;  /* 0x00007610ff1b7816 */ /* 0x004fe2000000001b */
[----:B----4-:R-:W-:-:S05]  /*f090*/  IMAD.X R5, R5, 0x1, R0, P1 ;  /* 0x0000000105057824 */ /* 0x010fca00008e0600 */
[----:B------:R-:W2:Y:S04]  /*f0a0*/  @!P0 LDG.E.U16 R27, desc[UR6][R4.64] ;  /* 0x00000006041b8981 */ /* 0x000ea8000c1e1500 */
[----:B--2---:R0:W-:Y:S04]  /*f0b0*/  STL [R1+0x84], R27 ;  /* 0x0000841b01007387 */ /* 0x0041e80000100800 */
[----:B0-----:R-:W2:Y:S04]  /*f0c0*/  LDL.LU R27, [R1+0xfb8] ;  /* 0x000fb800011b7983 */ /* 0x001ea80000300800 */
[----:B------:R-:W4:Y:S01]  /*f0d0*/  LDL R5, [R1+0x318] ;  /* 0x0003180001057983 */ /* 0x000f220000100800 */
[----:B--2---:R-:W-:-:S02]  /*f0e0*/  PRMT R27, RZ, 0x7610, R27 ;  /* 0x00007610ff1b7816 */ /* 0x004fc4000000001b */
[C---:B----4-:R-:W-:Y:S01]  /*f0f0*/  IADD3 RZ, P1, R5.reuse, R2, RZ ;  /* 0x0000000205ff7210 */ /* 0x050fe20007f3e0ff */
[----:B------:R-:W-:-:S04]  /*f100*/  IMAD.IADD R4, R5, 0x1, R2 ;  /* 0x0000000105047824 */ /* 0x000fc800078e0202 */
[----:B------:R-:W-:Y:S01]  /*f110*/  IMAD.X R5, R9, 0x1, R0, P1 ;  /* 0x0000000109057824 */ /* 0x000fe200008e0600 */
[----:B---3--:R-:W-:Y:S01]  /*f120*/  PRMT R26, RZ, 0x7610, R26 ;  /* 0x00007610ff1a7816 */ /* 0x008fe2000000001a */
[----:B------:R-:W2:Y:S04]  /*f130*/  LDL R9, [R1+0x33c] ;  /* 0x00033c0001097983 */ /* 0x000ea80000100800 */
[----:B------:R0:W3:Y:S04]  /*f140*/  @!P0 LDG.E.U16 R27, desc[UR6][R4.64] ;  /* 0x00000006041b8981 */ /* 0x0000e8000c1e1500 */
[----:B------:R-:W4:Y:S02]  /*f150*/  LDL R5, [R1+0x320] ;  /* 0x0003200001057983 */ /* 0x000f240000100800 */
[C---:B----4-:R-:W-:Y:S01]  /*f160*/  IADD3 RZ, P1, R5.reuse, R2, RZ ;  /* 0x0000000205ff7210 */ /* 0x050fe20007f3e0ff */
[----:B0-----:R-:W-:-:S02]  /*f170*/  IMAD.IADD R4, R5, 0x1, R2 ;  /* 0x0000000105047824 */ /* 0x001fc400078e0202 */
[----:B------:R-:W4:Y:S02]  /*f180*/  LDL R5, [R1+0x324] ;  /* 0x0003240001057983 */ /* 0x000f240000100800 */
[----:B----4-:R-:W-:-:S05]  /*f190*/  IMAD.X R5, R5, 0x1, R0, P1 ;  /* 0x0000000105057824 */ /* 0x010fca00008e0600 */
[----:B------:R-:W4:Y:S04]  /*f1a0*/  @!P0 LDG.E.U16 R26, desc[UR6][R4.64] ;  /* 0x00000006041a8981 */ /* 0x000f28000c1e1500 */
[----:B----4-:R0:W-:Y:S04]  /*f1b0*/  STL [R1+0x28], R26 ;  /* 0x0000281a01007387 */ /* 0x0101e80000100800 */
[----:B0-----:R-:W4:Y:S04]  /*f1c0*/  LDL.LU R26, [R1+0xfb4] ;  /* 0x000fb400011a7983 */ /* 0x001f280000300800 */
[----:B------:R-:W2:Y:S02]  /*f1d0*/  LDL R5, [R1+0x328] ;  /* 0x0003280001057983 */ /* 0x000ea40000100800 */
[C---:B--2---:R-:W-:Y:S01]  /*f1e0*/  IADD3 RZ, P1, R5.reuse, R2, RZ ;  /* 0x0000000205ff7210 */ /* 0x044fe20007f3e0ff */
[----:B------:R-:W-:-:S02]  /*f1f0*/  IMAD.IADD R4, R5, 0x1, R2 ;  /* 0x0000000105047824 */ /* 0x000fc400078e0202 */
[----:B------:R-:W2:Y:S01]  /*f200*/  LDL R5, [R1+0x32c] ;  /* 0x00032c0001057983 */ /* 0x000ea20000100800 */
[----:B----4-:R-:W-:Y:S01]  /*f210*/  PRMT R26, RZ, 0x7610, R26 ;  /* 0x00007610ff1a7816 */ /* 0x010fe2000000001a */
[----:B--2---:R-:W-:-:S05]  /*f220*/  IMAD.X R5, R5, 0x1, R0, P1 ;  /* 0x0000000105057824 */ /* 0x004fca00008e0600 */
        /* <DEDUP_REMOVED lines=17> */
[----:B------:R-:W-:Y:S01]  /*f340*/  PRMT R3, RZ, 0x7610, R3 ;  /* 0x00007610ff037816 */ /* 0x000fe20000000003 */
[----:B------:R-:W2:Y:S04]  /*f350*/  LDL R9, [R1+0x358] ;  /* 0x0003580001097983 */ /* 0x000ea80000100800 */
[----:B------:R0:W4:Y:S04]  /*f360*/  @!P0 LDG.E.U16 R26, desc[UR6][R4.64] ;  /* 0x00000006041a8981 */ /* 0x000128000c1e1500 */
[----:B------:R-:W3:Y:S02]  /*f370*/  LDL R5, [R1+0x340] ;  /* 0x0003400001057983 */ /* 0x000ee40000100800 */
[C---:B---3--:R-:W-:Y:S01]  /*f380*/  IADD3 RZ, P1, R5.reuse, R2, RZ ;  /* 0x0000000205ff7210 */ /* 0x048fe20007f3e0ff */
[----:B0-----:R-:W-:-:S02]  /*f390*/  IMAD.IADD R4, R5, 0x1, R2 ;  /* 0x0000000105047824 */ /* 0x001fc400078e0202 */
[----:B------:R-:W3:Y:S02]  /*f3a0*/  LDL R5, [R1+0x344] ;  /* 0x0003440001057983 */ /* 0x000ee40000100800 */
[----:B---3--:R-:W-:-:S05]  /*f3b0*/  IMAD.X R5, R5, 0x1, R0, P1 ;  /* 0x0000000105057824 */ /* 0x008fca00008e0600 */
[----:B------:R-:W3:Y:S04]  /*f3c0*/  @!P0 LDG.E.U16 R3, desc[UR6][R4.64] ;  /* 0x0000000604038981 */ /* 0x000ee8000c1e1500 */
[----:B------:R-:W2:Y:S04]  /*f3d0*/  LDL R5, [R1+0x348] ;  /* 0x0003480001057983 */ /* 0x000ea80000100800 */
[----:B---3--:R0:W-:Y:S01]  /*f3e0*/  STL [R1+0x14], R3 ;  /* 0x0000140301007387 */ /* 0x0081e20000100800 */
[C---:B--2---:R-:W-:Y:S01]  /*f3f0*/  IADD3 RZ, P1, R5.reuse, R2, RZ ;  /* 0x0000000205ff7210 */ /* 0x044fe20007f3e0ff */
[----:B------:R-:W-:Y:S01]  /*f400*/  IMAD.IADD R4, R5, 0x1, R2 ;  /* 0x0000000105047824 */ /* 0x000fe200078e0202 */
[----:B------:R-:W-:Y:S01]  /*f410*/  PRMT R25, RZ, 0x7610, R25 ;  /* 0x00007610ff197816 */ /* 0x000fe20000000019 */
[----:B------:R-:W2:Y:S04]  /*f420*/  LDL R5, [R1+0x34c] ;  /* 0x00034c0001057983 */ /* 0x000ea80000100800 */
[----:B0-----:R-:W3:Y:S01]  /*f430*/  LDL R3, [R1+0x360] ;  /* 0x0003600001037983 */ /* 0x001ee20000100800 */
        /* <DEDUP_REMOVED lines=10> */
[----:B------:R-:W2:Y:S01]  /*f4e0*/  @!P0 LDG.E.U16 R25, desc[UR6][R4.64] ;  /* 0x0000000604198981 */ /* 0x000ea2000c1e1500 */
[----:B------:R-:W-:-:S03]  /*f4f0*/  IADD3 RZ, P1, R9, R2, RZ ;  /* 0x0000000209ff7210 */ /* 0x000fc60007f3e0ff */
[----:B--2---:R0:W-:Y:S04]  /*f500*/  STL [R1+0x74], R25 ;  /* 0x0000741901007387 */ /* 0x0041e80000100800 */
[----:B0-----:R-:W2:Y:S04]  /*f510*/  LDL.LU R25, [R1+0xfa4] ;  /* 0x000fa40001197983 */ /* 0x001ea80000300800 */
[----:B------:R-:W4:Y:S01]  /*f520*/  LDL R5, [R1+0x35c] ;  /* 0x00035c0001057983 */ /* 0x000f220000100800 */
[----:B------:R-:W-:Y:S01]  /*f530*/  IMAD.IADD R4, R9, 0x1, R2 ;  /* 0x0000000109047824 */ /* 0x000fe200078e0202 */
[----:B------:R-:W-:-:S02]  /*f540*/  PRMT R29, RZ, 0x7610, R29 ;  /* 0x00007610ff1d7816 */ /* 0x000fc4000000001d */
[----:B------:R-:W3:Y:S01]  /*f550*/  LDL R9, [R1+0x39c] ;  /* 0x00039c0001097983 */ /* 0x000ee20000100800 */
[----:B--2---:R-:W-:Y:S01]  /*f560*/  PRMT R25, RZ, 0x7610, R25 ;  /* 0x00007610ff197816 */ /* 0x004fe20000000019 */
[----:B----4-:R-:W-:-:S05]  /*f570*/  IMAD.X R5, R5, 0x1, R0, P1 ;  /* 0x0000000105057824 */ /* 0x010fca00008e0600 */
[----:B------:R0:W2:Y:S04]  /*f580*/  @!P0 LDG.E.U16 R25, desc[UR6][R4.64] ;  /* 0x0000000604198981 */ /* 0x0000a8000c1e1500 */
[----:B------:R-:W4:Y:S01]  /*f590*/  LDL R5, [R1+0x364] ;  /* 0x0003640001057983 */ /* 0x000f220000100800 */
[CC--:B---3--:R-:W-:Y:S02]  /*f5a0*/  IADD3 RZ, P1, R3.reuse, R2.reuse, RZ ;  /* 0x0000000203ff7210 */ /* 0x0c8fe40007f3e0ff */
[----:B0-----:R-:W-:Y:S02]  /*f5b0*/  IADD3 R4, R3, R2, RZ ;  /* 0x0000000203047210 */ /* 0x001fe40007ffe0ff */
[----:B------:R-:W3:Y:S01]  /*f5c0*/  LDL R3, [R1+0x424] ;  /* 0x0004240001037983 */ /* 0x000ee20000100800 */
        /* <DEDUP_REMOVED lines=13> */
[----:B------:R-:W4:Y:S01]  /*f6a0*/  LDL R5, [R1+0x370] ;  /* 0x0003700001057983 */ /* 0x000f220000100800 */
[----:B--2---:R-:W-:-:S02]  /*f6b0*/  PRMT R29, RZ, 0x7610, R29 ;  /* 0x00007610ff1d7816 */ /* 0x004fc4000000001d */
[C---:B----4-:R-:W-:Y:S01]  /*f6c0*/  IADD3 RZ, P1, R5.reuse, R2, RZ ;  /* 0x0000000205ff7210 */ /* 0x050fe20007f3e0ff */
[----:B------:R-:W-:-:S04]  /*f6d0*/  IMAD.IADD R4, R5, 0x1, R2 ;  /* 0x0000000105047824 */ /* 0x000fc800078e0202 */
[----:B------:R-:W-:Y:S02]  /*f6e0*/  IMAD.X R5, R9, 0x1, R0, P1 ;  /* 0x0000000109057824 */ /* 0x000fe400008e0600 */
[----:B------:R-:W2:Y:S04]  /*f6f0*/  LDL R9, [R1+0x434] ;  /* 0x0004340001097983 */ /* 0x000ea80000100800 */
[----:B------:R-:W4:Y:S04]  /*f700*/  @!P0 LDG.E.U16 R29, desc[UR6][R4.64] ;  /* 0x00000006041d8981 */ /* 0x000f28000c1e1500 */
[----:B----4-:R0:W-:Y:S04]  /*f710*/  STL [R1+0x6c], R29 ;  /* 0x00006c1d01007387 */ /* 0x0101e80000100800 */
[----:B0-----:R-:W4:Y:S04]  /*f720*/  LDL.LU R29, [R1+0xf98] ;  /* 0x000f9800011d7983 */ /* 0x001f280000300800 */
[----:B------:R-:W3:Y:S01]  /*f730*/  LDL R5, [R1+0x378] ;  /* 0x0003780001057983 */ /* 0x000ee20000100800 */
[----:B------:R-:W-:-:S02]  /*f740*/  PRMT R24, RZ, 0x7610, R24 ;  /* 0x00007610ff187816 */ /* 0x000fc40000000018 */
[C---:B---3--:R-:W-:Y:S01]  /*f750*/  IADD3 RZ, P1, R5.reuse, R2, RZ ;  /* 0x0000000205ff7210 */ /* 0x048fe20007f3e0ff */
[----:B------:R-:W-:-:S04]  /*f760*/  IMAD.IADD R4, R5, 0x1, R2 ;  /* 0x0000000105047824 */ /* 0x000fc800078e0202 */
[----:B------:R-:W-:Y:S02]  /*f770*/  IMAD.X R5, R3, 0x1, R0, P1 ;  /* 0x0000000103057824 */ /* 0x000fe400008e0600 */
[----:B------:R-:W3:Y:S04]  /*f780*/  LDL R3, [R1+0x390] ;  /* 0x0003900001037983 */ /* 0x000ee80000100800 */
[----:B------:R-:W2:Y:S04]  /*f790*/  @!P0 LDG.E.U16 R24, desc[UR6][R4.64] ;  /* 0x0000000604188981 */ /* 0x000ea8000c1e1500 */
[----:B------:R-:W4:Y:S04]  /*f7a0*/  LDL R5, [R1+0x380] ;  /* 0x0003800001057983 */ /* 0x000f280000100800 */
[----:B--2---:R-:W-:Y:S01]  /*f7b0*/  STL [R1+0xf90], R24 ;  /* 0x000f901801007387 */ /* 0x004fe20000100800 */
[C---:B----4-:R-:W-:Y:S01]  /*f7c0*/  IADD3 RZ, P1, R5.reuse, R2, RZ ;  /* 0x0000000205ff7210 */ /* 0x050fe20007f3e0ff */
[----:B------:R-:W-:-:S02]  /*f7d0*/  IMAD.IADD R4, R5, 0x1, R2 ;  /* 0x0000000105047824 */ /* 0x000fc400078e0202 */
[----:B------:R-:W2:Y:S01]  /*f7e0*/  LDL R5, [R1+0x42c] ;  /* 0x00042c0001057983 */ /* 0x000ea20000100800 */
[----:B------:R-:W-:Y:S01]  /*f7f0*/  PRMT R29, RZ, 0x7610, R29 ;  /* 0x00007610ff1d7816 */ /* 0x000fe2000000001d */
[----:B--2---:R-:W-:-:S05]  /*f800*/  IMAD.X R5, R5, 0x1, R0, P1 ;  /* 0x0000000105057824 */ /* 0x004fca00008e0600 */
[----:B------:R-:W2:Y:S04]  /*f810*/  @!P0 LDG.E.U16 R29, desc[UR6][R4.64] ;  /* 0x00000006041d8981 */ /* 0x000ea8000c1e1500 */
[----:B--2---:R0:W-:Y:S04]  /*f820*/  STL [R1+0xc], R29 ;  /* 0x00000c1d01007387 */ /* 0x0041e80000100800 */
[----:B0-----:R-:W2:Y:S04]  /*f830*/  LDL.LU R29, [R1+0xf94] ;  /* 0x000f9400011d7983 */ /* 0x001ea80000300800 */
[----:B------:R-:W4:Y:S01]  /*f840*/  LDL R5, [R1+0x388] ;  /* 0x0003880001057983 */ /* 0x000f220000100800 */
[----:B------:R-:W-:-:S02]  /*f850*/  PRMT R8, RZ, 0x7610, R8 ;  /* 0x00007610ff087816 */ /* 0x000fc40000000008 */
[C---:B----4-:R-:W-:Y:S01]  /*f860*/  IADD3 RZ, P1, R5.reuse, R2, RZ ;  /* 0x0000000205ff7210 */ /* 0x050fe20007f3e0ff */
[----:B------:R-:W-:-:S04]  /*f870*/  IMAD.IADD R4, R5, 0x1, R2 ;  /* 0x0000000105047824 */ /* 0x000fc800078e0202 */
[----:B------:R-:W-:-:S05]  /*f880*/  IMAD.X R5, R9, 0x1, R0, P1 ;  /* 0x0000000109057824 */ /* 0x000fca00008e0600 */
[----:B------:R-:W4:Y:S04]  /*f890*/  @!P0 LDG.E.U16 R8, desc[UR6][R4.64] ;  /* 0x0000000604088981 */ /* 0x000f28000c1e1500 */
[----:B------:R-:W4:Y:S01]  /*f8a0*/  LDL R4, [R1+0x43c] ;  /* 0x00043c0001047983 */ /* 0x000f220000100800 */
[C---:B---3--:R-:W-:Y:S02]  /*f8b0*/  IADD3 RZ, P1, R3.reuse, R2, RZ ;  /* 0x0000000203ff7210 */ /* 0x048fe40007f3e0ff */
[----:B--2---:R-:W-:Y:S01]  /*f8c0*/  PRMT R29, RZ, 0x7610, R29 ;  /* 0x00007610ff1d7816 */ /* 0x004fe2000000001d */
[----:B------:R-:W2:Y:S04]  /*f8d0*/  LDL R5, [R1+0x514] ;  /* 0x0005140001057983 */ /* 0x000ea80000100800 */
[----:B----4-:R0:W-:Y:S02]  /*f8e0*/  STL [R1+0x64], R8 ;  /* 0x0000640801007387 */ /* 0x0101e40000100800 */
[----:B0-----:R-:W-:-:S02]  /*f8f0*/  IMAD.IADD R8, R3, 0x1, R2 ;  /* 0x0000000103087824 */ /* 0x001fc400078e0202 */
[----:B------:R-:W-:Y:S01]  /*f900*/  IMAD.X R9, R4, 0x1, R0, P1 ;  /* 0x0000000104097824 */ /* 0x000fe200008e0600 */
[----:B------:R-:W3:Y:S04]  /*f910*/  LDL R3, [R1+0x4f0] ;  /* 0x0004f00001037983 */ /* 0x000ee80000100800 */
[----:B------:R-:W4:Y:S01]  /*f920*/  @!P0 LDG.E.U16 R29, desc[UR6][R8.64] ;  /* 0x00000006081d8981 */ /* 0x000f22000c1e1500 */
[----:B--2---:R-:W-:-:S03]  /*f930*/  IADD3 R4, P1, R5, R2, RZ ;  /* 0x0000000205047210 */ /* 0x004fc60007f3e0ff */
[----:B----4-:R-:W-:Y:S04]  /*f940*/  STL [R1+0xef0], R29 ;  /* 0x000ef01d01007387 */ /* 0x010fe80000100800 */
[----:B------:R-:W-:Y:S04]  /*f950*/  STL [R1+0xf40], R29 ;  /* 0x000f401d01007387 */ /* 0x000fe80000100800 */
[----:B------:R-:W-:Y:S04]  /*f960*/  STL [R1+0xf44], R29 ;  /* 0x000f441d01007387 */ /* 0x000fe80000100800 */
[----:B------:R-:W-:Y:S04]  /*f970*/  STL [R1+0xf48], R29 ;  /* 0x000f481d01007387 */ /* 0x000fe80000100800 */
[----:B------:R-:W-:Y:S04]  /*f980*/  STL [R1+0xf4c], R29 ;  /* 0x000f4c1d01007387 */ /* 0x000fe80000100800 */
[----:B------:R-:W-:Y:S04]  /*f990*/  STL [R1+0xf50], R29 ;  /* 0x000f501d01007387 */ /* 0x000fe80000100800 */
[----:B------:R0:W-:Y:S04]  /*f9a0*/  STL [R1+0xf54], R29 ;  /* 0x000f541d01007387 */ /* 0x0001e80000100800 */
[----:B------:R-:W2:Y:S01]  /*f9b0*/  LDL R5, [R1+0x510] ;  /* 0x0005100001057983 */ /* 0x000ea20000100800 */
[----:B------:R-:W-:-:S02]  /*f9c0*/  PRMT R18, RZ, 0x7610, R18 ;  /* 0x00007610ff127816 */ /* 0x000fc40000000012 */
[----:B------:R-:W-:Y:S01]  /*f9d0*/  PRMT R17, RZ, 0x7610, R17 ;  /* 0x00007610ff117816 */ /* 0x000fe20000000011 */
[----:B0-----:R-:W4:Y:S01]  /*f9e0*/  LDL R29, [R1+0x4d0] ;  /* 0x0004d000011d7983 */ /* 0x001f220000100800 */
[----:B--2---:R-:W-:-:S05]  /*f9f0*/  IMAD.X R5, R5, 0x1, R0, P1 ;  /* 0x0000000105057824 */ /* 0x004fca00008e0600 */
[----:B------:R0:W2:Y:S04]  /*fa00*/  @!P0 LDG.E.U16 R18, desc[UR6][R4.64] ;  /* 0x0000000604128981 */ /* 0x0000a8000c1e1500 */
[----:B------:R-:W0:Y:S02]  /*fa10*/  LDL R5, [R1+0x4f4] ;  /* 0x0004f40001057983 */ /* 0x000e240000100800 */
[----:B0-----:R-:W-:-:S05]  /*fa20*/  IADD3 R4, P1, R5, R2, RZ ;  /* 0x0000000205047210 */ /* 0x001fca0007f3e0ff */
[----:B---3--:R-:W-:-:S05]  /*fa30*/  IMAD.X R5, R3, 0x1, R0, P1 ;  /* 0x0000000103057824 */ /* 0x008fca00008e0600 */
[----:B------:R0:W3:Y:S04]  /*fa40*/  @!P0 LDG.E.U16 R17, desc[UR6][R4.64] ;  /* 0x0000000604118981 */ /* 0x0000e8000c1e1500 */
[----:B------:R-:W0:Y:S01]  /*fa50*/  LDL R5, [R1+0x4d4] ;  /* 0x0004d40001057983 */ /* 0x000e220000100800 */
[----:B------:R-:W-:Y:S01]  /*fa60*/  PRMT R8, RZ, 0x7610, R8 ;  /* 0x00007610ff087816 */ /* 0x000fe20000000008 */
[----:B------:R-:W1:Y:S01]  /*fa70*/  S2R R3, SR_TID.X ;  /* 0x0000000000037919 */ /* 0x000e620000002100 */
[----:B0-----:R-:W-:-:S05]  /*fa80*/  IADD3 R4, P1, R5, R2, RZ ;  /* 0x0000000205047210 */ /* 0x001fca0007f3e0ff */
[----:B----4-:R-:W-:-:S05]  /*fa90*/  IMAD.X R5, R29, 0x1, R0, P1 ;  /* 0x000000011d057824 */ /* 0x010fca00008e0600 */
[----:B------:R0:W4:Y:S04]  /*faa0*/  @!P0 LDG.E.U16 R8, desc[UR6][R4.64] ;  /* 0x0000000604088981 */ /* 0x000128000c1e1500 */
[----:B------:R-:W2:Y:S01]  /*fab0*/  LDL R5, [R1+0x4b4] ;  /* 0x0004b40001057983 */ /* 0x000ea20000100800 */
[----:B-1----:R-:W-:Y:S02]  /*fac0*/  LOP3.LUT R29, R3, 0x7f, RZ, 0xc0, !PT ;  /* 0x0000007f031d7812 */ /* 0x002fe400078ec0ff */
[----:B0-----:R-:W-:-:S03]  /*fad0*/  SHF.R.S32.HI R4, RZ, 0x7, R28 ;  /* 0x00000007ff047819 */ /* 0x001fc6000001141c */
[----:B------:R-:W-:Y:S01]  /*fae0*/  IMAD.SHL.U32 R3, R29, 0x2, RZ ;  /* 0x000000021d037824 */ /* 0x000fe200078e00ff */
[----:B------:R-:W-:Y:S01]  /*faf0*/  SGXT R4, R4, 0x1 ;  /* 0x000000010404781a */ /* 0x000fe20000000200 */
[----:B------:R-:W-:Y:S03]  /*fb00*/  STL [R1+0xf80], R28 ;  /* 0x000f801c01007387 */ /* 0x000fe60000100800 */
[----:B------:R-:W-:Y:S01]  /*fb10*/  LOP3.LUT R3, R3, 0x110, R4, 0x78, !PT ;  /* 0x0000011003037812 */ /* 0x000fe200078e7804 */
[----:B------:R-:W-:Y:S04]  /*fb20*/  STL [R1+0xf84], R28 ;  /* 0x000f841c01007387 */ /* 0x000fe80000100800 */
[----:B------:R-:W-:Y:S04]  /*fb30*/  STL [R1+0xf88], R28 ;  /* 0x000f881c01007387 */ /* 0x000fe80000100800 */
[----:B------:R-:W-:Y:S01]  /*fb40*/  STL [R1+0xf8c], R28 ;  /* 0x000f8c1c01007387 */ /* 0x000fe20000100800 */
[----:B--2---:R-:W-:-:S03]  /*fb50*/  IADD3 R4, P1, R5, R2, RZ ;  /* 0x0000000205047210 */ /* 0x004fc60007f3e0ff */
[----:B------:R-:W2:Y:S01]  /*fb60*/  LDL R5, [R1+0x4b0] ;  /* 0x0004b00001057983 */ /* 0x000ea20000100800 */
[----:B------:R-:W-:Y:S01]  /*fb70*/  PRMT R9, RZ, 0x7610, R9 ;  /* 0x00007610ff097816 */ /* 0x000fe20000000009 */
[----:B--2---:R-:W-:-:S05]  /*fb80*/  IMAD.X R5, R5, 0x1, R0, P1 ;  /* 0x0000000105057824 */ /* 0x004fca00008e0600 */
[----:B------:R0:W2:Y:S04]  /*fb90*/  @!P0 LDG.E.U16 R9, desc[UR6][R4.64] ;  /* 0x0000000604098981 */ /* 0x0000a8000c1e1500 */
[----:B------:R-:W0:Y:S02]  /*fba0*/  LDL R5, [R1+0x494] ;  /* 0x0004940001057983 */ /* 0x000e240000100800 */
[----:B0-----:R-:W-:Y:S02]  /*fbb0*/  IADD3 R4, P1, R5, R2, RZ ;  /* 0x0000000205047210 */ /* 0x001fe40007f3e0ff */
[----:B------:R-:W3:Y:S04]  /*fbc0*/  LDL R5, [R1+0x490] ;  /* 0x0004900001057983 */ /* 0x000ee80000100800 */
[----:B------:R0:W-:Y:S02]  /*fbd0*/  STS.U16 [R3+UR4], R10 ;  /* 0x0000000a03007988 */ /* 0x0001e40008000404 */
[----:B0-----:R-:W-:Y:S01]  /*fbe0*/  PRMT R10, RZ, 0x7610, R10 ;  /* 0x00007610ff0a7816 */ /* 0x001fe2000000000a */
[----:B---3--:R-:W-:-:S05]  /*fbf0*/  IMAD.X R5, R5, 0x1, R0, P1 ;  /* 0x0000000105057824 */ /* 0x008fca00008e0600 */
[----:B------:R0:W3:Y:S04]  /*fc00*/  @!P0 LDG.E.U16 R10, desc[UR6][R4.64] ;  /* 0x00000006040a8981 */ /* 0x0000e8000c1e1500 */
[----:B------:R-:W0:Y:S02]  /*fc10*/  LDL R5, [R1+0x474] ;  /* 0x0004740001057983 */ /* 0x000e240000100800 */
[----:B0-----:R-:W-:Y:S02]  /*fc20*/  IADD3 R4, P1, R5, R2, RZ ;  /* 0x0000000205047210 */ /* 0x001fe40007f3e0ff */
[----:B------:R-:W4:Y:S04]  /*fc30*/  LDL R5, [R1+0x470] ;  /* 0x0004700001057983 */ /* 0x000f280000100800 */
[----:B------:R0:W-:Y:S02]  /*fc40*/  STS.U16 [R3+UR4+0x800], R11 ;  /* 0x0008000b03007988 */ /* 0x0001e40008000404 */
[----:B0-----:R-:W-:Y:S01]  /*fc50*/  PRMT R11, RZ, 0x7610, R11 ;  /* 0x00007610ff0b7816 */ /* 0x001fe2000000000b */
[----:B----4-:R-:W-:-:S05]  /*fc60*/  IMAD.X R5, R5, 0x1, R0, P1 ;  /* 0x0000000105057824 */ /* 0x010fca00008e0600 */
[----:B------:R0:W4:Y:S04]  /*fc70*/  @!P0 LDG.E.U16 R11, desc[UR6][R4.64] ;  /* 0x00000006040b8981 */ /* 0x000128000c1e1500 */
[----:B------:R-:W0:Y:S02]  /*fc80*/  LDL R5, [R1+0x454] ;  /* 0x0004540001057983 */ /* 0x000e240000100800 */
[----:B0-----:R-:W-:Y:S02]  /*fc90*/  IADD3 R4, P1, R5, R2, RZ ;  /* 0x0000000205047210 */ /* 0x001fe40007f3e0ff */
[----:B------:R-:W2:Y:S04]  /*fca0*/  LDL R5, [R1+0x450] ;  /* 0x0004500001057983 */ /* 0x000ea80000100800 */
[----:B------:R0:W-:Y:S02]  /*fcb0*/  STS.U16 [R3+UR4+0x1000], R12 ;  /* 0x0010000c03007988 */ /* 0x0001e40008000404 */
[----:B0-----:R-:W-:Y:S01]  /*fcc0*/  PRMT R12, RZ, 0x7610, R12 ;  /* 0x00007610ff0c7816 */ /* 0x001fe2000000000c */
[----:B--2---:R-:W-:-:S05]  /*fcd0*/  IMAD.X R5, R5, 0x1, R0, P1 ;  /* 0x0000000105057824 */ /* 0x004fca00008e0600 */
[----:B------:R0:W2:Y:S04]  /*fce0*/  @!P0 LDG.E.U16 R12, desc[UR6][R4.64] ;  /* 0x00000006040c8981 */ /* 0x0000a8000c1e1500 */
[----:B------:R-:W0:Y:S02]  /*fcf0*/  LDL R5, [R1+0x430] ;  /* 0x0004300001057983 */ /* 0x000e240000100800 */
[----:B0-----:R-:W-:Y:S02]  /*fd00*/  IADD3 R4, P1, R5, R2, RZ ;  /* 0x0000000205047210 */ /* 0x001fe40007f3e0ff */
[----:B------:R-:W3:Y:S04]  /*fd10*/  LDL R5, [R1+0x38c] ;  /* 0x00038c0001057983 */ /* 0x000ee80000100800 */
[----:B------:R0:W-:Y:S02]  /*fd20*/  STS.U16 [R3+UR4+0x1800], R13 ;  /* 0x0018000d03007988 */ /* 0x0001e40008000404 */
        /* <DEDUP_REMOVED lines=63> */
[----:B0-----:R-:W-:-:S02]  /*10120*/  PRMT R16, RZ, 0x7610, R16 ;  /* 0x00007610ff107816 */ /* 0x001fc40000000010 */
[----:B------:R0:W-:Y:S04]  /*10130*/  STS.U16 [R3+UR4+0xa800], R15 ;  /* 0x00a8000f03007988 */ /* 0x0001e80008000404 */
[----:B0-----:R-:W4:Y:S01]  /*10140*/  LDL R15, [R1+0x548] ;  /* 0x00054800010f7983 */ /* 0x001f220000100800 */
[----:B---3--:R-:W-:-:S05]  /*10150*/  IMAD.X R5, R5, 0x1, R0, P1 ;  /* 0x0000000105057824 */ /* 0x008fca00008e0600 */
[----:B------:R0:W3:Y:S04]  /*10160*/  @!P0 LDG.E.U16 R16, desc[UR6][R4.64] ;  /* 0x0000000604108981 */ /* 0x0000e8000c1e1500 */
[----:B------:R-:W0:Y:S01]  /*10170*/  LDL R5, [R1+0x54c] ;  /* 0x00054c0001057983 */ /* 0x000e220000100800 */
[----:B------:R-:W-:Y:S02]  /*10180*/  PRMT R23, RZ, 0x7610, R23 ;  /* 0x00007610ff177816 */ /* 0x000fe40000000017 */
[----:B0-----:R-:W-:-:S05]  /*10190*/  IADD3 R4, P1, R5, R2, RZ ;  /* 0x0000000205047210 */ /* 0x001fca0007f3e0ff */
[----:B----4-:R-:W-:Y:S02]  /*101a0*/  IMAD.X R5, R15, 0x1, R0, P1 ;  /* 0x000000010f057824 */ /* 0x010fe400008e0600 */
[----:B------:R-:W4:Y:S04]  /*101b0*/  LDL R15, [R1+0x508] ;  /* 0x00050800010f7983 */ /* 0x000f280000100800 */
[----:B------:R-:W2:Y:S04]  /*101c0*/  @!P0 LDG.E.U16 R23, desc[UR6][R4.64] ;  /* 0x0000000604178981 */ /* 0x000ea8000c1e1500 */
[----:B------:R-:W3:Y:S04]  /*101d0*/  LDL R5, [R1+0x56c] ;  /* 0x00056c0001057983 */ /* 0x000ee80000100800 */
[----:B--2---:R-:W-:Y:S04]  /*101e0*/  STL [R1+0xf58], R23 ;  /* 0x000f581701007387 */ /* 0x004fe80000100800 */
[----:B------:R-:W-:Y:S04]  /*101f0*/  STL [R1+0xf5c], R23 ;  /* 0x000f5c1701007387 */ /* 0x000fe80000100800 */
[----:B------:R-:W-:Y:S04]  /*10200*/  STL [R1+0xf60], R23 ;  /* 0x000f601701007387 */ /* 0x000fe80000100800 */
[----:B------:R-:W-:Y:S04]  /*10210*/  STL [R1+0xf64], R23 ;  /* 0x000f641701007387 */ /* 0x000fe80000100800 */
[----:B------:R-:W-:Y:S04]  /*10220*/  STL [R1+0xf68], R23 ;  /* 0x000f681701007387 */ /* 0x000fe80000100800 */
[----:B------:R-:W-:Y:S01]  /*10230*/  STL [R1+0xf6c], R23 ;  /* 0x000f6c1701007387 */ /* 0x000fe20000100800 */
[----:B---3--:R-:W-:-:S03]  /*10240*/  IADD3 R4, P1, R5, R2, RZ ;  /* 0x0000000205047210 */ /* 0x008fc60007f3e0ff */
[----:B------:R-:W-:Y:S04]  /*10250*/  STL [R1+0xf70], R23 ;  /* 0x000f701701007387 */ /* 0x000fe80000100800 */
[----:B------:R-:W-:Y:S04]  /*10260*/  STL [R1+0xf74], R23 ;  /* 0x000f741701007387 */ /* 0x000fe80000100800 */
[----:B------:R-:W-:Y:S04]  /*10270*/  STL [R1+0xf78], R23 ;  /* 0x000f781701007387 */ /* 0x000fe80000100800 */
[----:B------:R-:W-:Y:S04]  /*10280*/  STL [R1+0xf7c], R23 ;  /* 0x000f7c1701007387 */ /* 0x000fe80000100800 */
[----:B------:R-:W2:Y:S01]  /*10290*/  LDL R5, [R1+0x568] ;  /* 0x0005680001057983 */ /* 0x000ea20000100800 */
[----:B------:R-:W-:Y:S01]  /*102a0*/  PRMT R22, RZ, 0x7610, R22 ;  /* 0x00007610ff167816 */ /* 0x000fe20000000016 */
[----:B--2---:R-:W-:-:S05]  /*102b0*/  IMAD.X R5, R5, 0x1, R0, P1 ;  /* 0x0000000105057824 */ /* 0x004fca00008e0600 */
[----:B------:R0:W2:Y:S04]  /*102c0*/  @!P0 LDG.E.U16 R22, desc[UR6][R4.64] ;  /* 0x0000000604168981 */ /* 0x0000a8000c1e1500 */
[----:B------:R-:W0:Y:S04]  /*102d0*/  LDL R5, [R1+0x52c] ;  /* 0x00052c0001057983 */ /* 0x000e280000100800 */
[----:B------:R1:W-:Y:S04]  /*102e0*/  STS.U16 [R3+UR4+0xb000], R14 ;  /* 0x00b0000e03007988 */ /* 0x0003e80008000404 */
[----:B-1----:R-:W3:Y:S01]  /*102f0*/  LDL R14, [R1+0x50c] ;  /* 0x00050c00010e7983 */ /* 0x002ee20000100800 */
[----:B0-----:R-:W-:-:S03]  /*10300*/  IADD3 R4, P1, R5, R2, RZ ;  /* 0x0000000205047210 */ /* 0x001fc60007f3e0ff */
[----:B------:R-:W4:Y:S01]  /*10310*/  LDL R5, [R1+0x528] ;  /* 0x0005280001057983 */ /* 0x000f220000100800 */
[----:B------:R-:W-:Y:S02]  /*10320*/  PRMT R21, RZ, 0x7610, R21 ;  /* 0x00007610ff157816 */ /* 0x000fe40000000015 */
[----:B------:R-:W-:Y:S01]  /*10330*/  PRMT R20, RZ, 0x7610, R20 ;  /* 0x00007610ff147816 */ /* 0x000fe20000000014 */
[----:B------:R0:W-:Y:S04]  /*10340*/  STS.U16 [R3+UR4+0xb800], R7 ;  /* 0x00b8000703007988 */ /* 0x0001e80008000404 */
[----:B------:R1:W-:Y:S04]  /*10350*/  STS.U16 [R3+UR4+0xc000], R6 ;  /* 0x00c0000603007988 */ /* 0x0003e80008000404 */
[----:B0-----:R-:W2:Y:S04]  /*10360*/  LDL R7, [R1+0x4cc] ;  /* 0x0004cc0001077983 */ /* 0x001ea80000100800 */
[----:B-1----:R-:W2:Y:S01]  /*10370*/  LDL.LU R6, [R1+0x4] ;  /* 0x0000040001067983 */ /* 0x002ea20000300800 */
[----:B----4-:R-:W-:-:S05]  /*10380*/  IMAD.X R5, R5, 0x1, R0, P1 ;  /* 0x0000000105057824 */ /* 0x010fca00008e0600 */
[----:B------:R3:W4:Y:S02]  /*10390*/  @!P0 LDG.E.U16 R21, desc[UR6][R4.64] ;  /* 0x0000000604158981 */ /* 0x000724000c1e1500 */
[----:B---3--:R-:W-:Y:S02]  /*103a0*/  IADD3 R4, P1, R14, R2, RZ ;  /* 0x000000020e047210 */ /* 0x008fe40007f3e0ff */
[----:B------:R0:W-:Y:S03]  /*103b0*/  STS.U16 [R3+UR4+0xc800], R19 ;  /* 0x00c8001303007988 */ /* 0x0001e60008000404 */
[----:B------:R-:W-:Y:S01]  /*103c0*/  IMAD.X R5, R15, 0x1, R0, P1 ;  /* 0x000000010f057824 */ /* 0x000fe200008e0600 */
[----:B--2---:R1:W-:Y:S04]  /*103d0*/  STS.U16 [R3+UR4+0xd000], R6 ;  /* 0x00d0000603007988 */ /* 0x0043e80008000404 */
[----:B------:R2:W3:Y:S01]  /*103e0*/  @!P0 LDG.E.U16 R20, desc[UR6][R4.64] ;  /* 0x0000000604148981 */ /* 0x0004e2000c1e1500 */
[----:B0-----:R-:W-:-:S03]  /*103f0*/  PRMT R19, RZ, 0x7610, R19 ;  /* 0x00007610ff137816 */ /* 0x001fc60000000013 */
[----:B------:R-:W4:Y:S04]  /*10400*/  LDL R15, [R1+0x4a8] ;  /* 0x0004a800010f7983 */ /* 0x000f280000100800 */
[----:B------:R-:W3:Y:S04]  /*10410*/  LDL R14, [R1+0x48c] ;  /* 0x00048c00010e7983 */ /* 0x000ee80000100800 */
[----:B------:R-:W2:Y:S02]  /*10420*/  LDL R5, [R1+0x4ec] ;  /* 0x0004ec0001057983 */ /* 0x000ea40000100800 */
[----:B--2---:R-:W-:-:S02]  /*10430*/  IADD3 R4, P1, R5, R2, RZ ;  /* 0x0000000205047210 */ /* 0x004fc40007f3e0ff */
[----:B------:R-:W2:Y:S03]  /*10440*/  LDL R5, [R1+0x4e8] ;  /* 0x0004e80001057983 */ /* 0x000ea60000100800 */
[----:B--2---:R-:W-:Y:S01]  /*10450*/  IMAD.X R5, R5, 0x1, R0, P1 ;  /* 0x0000000105057824 */ /* 0x004fe200008e0600 */
[----:B-1----:R-:W-:Y:S02]  /*10460*/  IADD3 R6, P1, R7, R2, RZ ;  /* 0x0000000207067210 */ /* 0x002fe40007f3e0ff */
[----:B------:R-:W2:Y:S04]  /*10470*/  LDL R7, [R1+0x4c8] ;  /* 0x0004c80001077983 */ /* 0x000ea80000100800 */
[----:B------:R0:W3:Y:S02]  /*10480*/  @!P0 LDG.E.U16 R19, desc[UR6][R4.64] ;  /* 0x0000000604138981 */ /* 0x0000e4000c1e1500 */
[----:B0-----:R-:W-:Y:S01]  /*10490*/  PRMT R4, RZ, 0x7610, R4 ;  /* 0x00007610ff047816 */ /* 0x001fe20000000004 */
[----:B--2---:R-:W-:-:S05]  /*104a0*/  IMAD.X R7, R7, 0x1, R0, P1 ;  /* 0x0000000107077824 */ /* 0x004fca00008e0600 */
[----:B------:R-:W2:Y:S04]  /*104b0*/  @!P0 LDG.E.U16 R4, desc[UR6][R6.64] ;  /* 0x0000000606048981 */ /* 0x000ea8000c1e1500 */
[----:B------:R-:W4:Y:S04]  /*104c0*/  LDL.LU R6, [R1] ;  /* 0x0000000001067983 */ /* 0x000f280000300800 */
[----:B------:R-:W3:Y:S04]  /*104d0*/  LDL R7, [R1+0x4ac] ;  /* 0x0004ac0001077983 */ /* 0x000ee80000100800 */
[----:B--2---:R-:W-:Y:S04]  /*104e0*/  STL [R1+0xf3c], R4 ;  /* 0x000f3c0401007387 */ /* 0x004fe80000100800 */
[----:B----4-:R3:W-:Y:S02]  /*104f0*/  STS.U16 [R3+UR4+0xd800], R6 ;  /* 0x00d8000603007988 */ /* 0x0107e40008000404 */
[----:B---3--:R-:W-:-:S05]  /*10500*/  IADD3 R6, P1, R7, R2, RZ ;  /* 0x0000000207067210 */ /* 0x008fca0007f3e0ff */
[----:B------:R-:W-:Y:S02]  /*10510*/  IMAD.X R7, R15, 0x1, R0, P1 ;  /* 0x000000010f077824 */ /* 0x000fe400008e0600 */
[----:B------:R-:W2:Y:S01]  /*10520*/  LDL R15, [R1+0x488] ;  /* 0x00048800010f7983 */ /* 0x000ea20000100800 */
[----:B------:R-:W-:Y:S02]  /*10530*/  PRMT R5, RZ, 0x7610, R5 ;  /* 0x00007610ff057816 */ /* 0x000fe40000000005 */
[----:B------:R-:W-:-:S04]  /*10540*/  IADD3 R14, P1, R14, R2, RZ ;  /* 0x000000020e0e7210 */ /* 0x000fc80007f3e0ff */
[----:B------:R0:W3:Y:S02]  /*10550*/  @!P0 LDG.E.U16 R5, desc[UR6][R6.64] ;  /* 0x0000000606058981 */ /* 0x0000e4000c1e1500 */
[----:B0-----:R-:W-:Y:S01]  /*10560*/  PRMT R6, RZ, 0x7610, R6 ;  /* 0x00007610ff067816 */ /* 0x001fe20000000006 */
[----:B--2---:R-:W-:-:S05]  /*10570*/  IMAD.X R15, R15, 0x1, R0, P1 ;  /* 0x000000010f0f7824 */ /* 0x004fca00008e0600 */
[----:B------:R0:W2:Y:S04]  /*10580*/  @!P0 LDG.E.U16 R6, desc[UR6][R14.64] ;  /* 0x000000060e068981 */ /* 0x0000a8000c1e1500 */
[----:B------:R-:W0:Y:S02]  /*10590*/  LDL R15, [R1+0x46c] ;  /* 0x00046c00010f7983 */ /* 0x000e240000100800 */
[----:B0-----:R-:W-:Y:S02]  /*105a0*/  IADD3 R14, P1, R15, R2, RZ ;  /* 0x000000020f0e7210 */ /* 0x001fe40007f3e0ff */
[----:B------:R-:W4:Y:S01]  /*105b0*/  LDL R15, [R1+0x468] ;  /* 0x00046800010f7983 */ /* 0x000f220000100800 */
[----:B------:R-:W-:Y:S02]  /*105c0*/  PRMT R7, RZ, 0x7610, R7 ;  /* 0x00007610ff077816 */ /* 0x000fe40000000007 */
[----:B----4-:R-:W-:-:S05]  /*105d0*/  IMAD.X R15, R15, 0x1, R0, P1 ;  /* 0x000000010f0f7824 */ /* 0x010fca00008e0600 */
[----:B------:R0:W4:Y:S04]  /*105e0*/  @!P0 LDG.E.U16 R7, desc[UR6][R14.64] ;  /* 0x000000060e078981 */ /* 0x000128000c1e1500 */
[----:B------:R-:W0:Y:S02]  /*105f0*/  LDL R15, [R1+0x44c] ;  /* 0x00044c00010f7983 */ /* 0x000e240000100800 */
[----:B0-----:R-:W-:Y:S02]  /*10600*/  IADD3 R14, P1, R15, R2, RZ ;  /* 0x000000020f0e7210 */ /* 0x001fe40007f3e0ff */
[----:B------:R-:W3:Y:S01]  /*10610*/  LDL R15, [R1+0x448] ;  /* 0x00044800010f7983 */ /* 0x000ee20000100800 */
[----:B------:R-:W-:Y:S02]  /*10620*/  PRMT R24, RZ, 0x7610, R24 ;  /* 0x00007610ff187816 */ /* 0x000fe40000000018 */
[----:B---3--:R-:W-:-:S05]  /*10630*/  IMAD.X R15, R15, 0x1, R0, P1 ;  /* 0x000000010f0f7824 */ /* 0x008fca00008e0600 */
[----:B------:R-:W3:Y:S04]  /*10640*/  @!P0 LDG.E.U16 R24, desc[UR6][R14.64] ;  /* 0x000000060e188981 */ /* 0x000ee8000c1e1500 */
[----:B---3--:R0:W-:Y:S04]  /*10650*/  STL [R1+0x24], R24 ;  /* 0x0000241801007387 */ /* 0x0081e80000100800 */
[----:B0-----:R-:W3:Y:S04]  /*10660*/  LDL.LU R24, [R1+0xf90] ;  /* 0x000f900001187983 */ /* 0x001ee80000300800 */
[----:B------:R-:W2:Y:S02]  /*10670*/  LDL R15, [R1+0x428] ;  /* 0x00042800010f7983 */ /* 0x000ea40000100800 */
[----:B--2---:R-:W-:-:S02]  /*10680*/  IADD3 R14, P1, R15, R2, RZ ;  /* 0x000000020f0e7210 */ /* 0x004fc40007f3e0ff */
[----:B------:R-:W2:Y:S01]  /*10690*/  LDL R15, [R1+0x384] ;  /* 0x00038400010f7983 */ /* 0x000ea20000100800 */
[----:B------:R-:W-:Y:S02]  /*106a0*/  PRMT R28, RZ, 0x7610, R28 ;  /* 0x00007610ff1c7816 */ /* 0x000fe4000000001c */
[----:B--2---:R-:W-:-:S05]  /*106b0*/  IMAD.X R15, R15, 0x1, R0, P1 ;  /* 0x000000010f0f7824 */ /* 0x004fca00008e0600 */
[----:B------:R-:W2:Y:S04]  /*106c0*/  @!P0 LDG.E.U16 R28, desc[UR6][R14.64] ;  /* 0x000000060e1c8981 */ /* 0x000ea8000c1e1500 */
[----:B--2---:R0:W-:Y:S04]  /*106d0*/  STL [R1+0x20], R28 ;  /* 0x0000201c01007387 */ /* 0x0041e80000100800 */
[----:B0-----:R-:W2:Y:S04]  /*106e0*/  LDL.LU R28, [R1+0xf8c] ;  /* 0x000f8c00011c7983 */ /* 0x001ea80000300800 */
[----:B------:R-:W4:Y:S02]  /*106f0*/  LDL R15, [R1+0x414] ;  /* 0x00041400010f7983 */ /* 0x000f240000100800 */
[----:B----4-:R-:W-:-:S02]  /*10700*/  IADD3 R14, P1, R15, R2, RZ ;  /* 0x000000020f0e7210 */ /* 0x010fc40007f3e0ff */
[----:B------:R-:W4:Y:S01]  /*10710*/  LDL R15, [R1+0x20c] ;  /* 0x00020c00010f7983 */ /* 0x000f220000100800 */
[----:B--2---:R-:W-:Y:S02]  /*10720*/  PRMT R28, RZ, 0x7610, R28 ;  /* 0x00007610ff1c7816 */ /* 0x004fe4000000001c */
[----:B----4-:R-:W-:-:S05]  /*10730*/  IMAD.X R15, R15, 0x1, R0, P1 ;  /* 0x000000010f0f7824 */ /* 0x010fca00008e0600 */
        /* <DEDUP_REMOVED lines=17> */
[----:B------:R0:W-:Y:S04]  /*10850*/  STS.U16 [R3+UR4+0x7000], R8 ;  /* 0x0070000803007988 */ /* 0x0001e80008000404 */
[----:B------:R-:W-:Y:S04]  /*10860*/  STS.U16 [R3+UR4+0x7800], R9 ;  /* 0x0078000903007988 */ /* 0x000fe80008000404 */
[----:B0-----:R-:W4:Y:S04]  /*10870*/  LDL R8, [R1+0x3e4] ;  /* 0x0003e40001087983 */ /* 0x001f280000100800 */
[----:B--2---:R0:W-:Y:S04]  /*10880*/  STL [R1+0x8], R28 ;  /* 0x0000081c01007387 */ /* 0x0041e80000100800 */
[----:B0-----:R-:W2:Y:S04]  /*10890*/  LDL.LU R28, [R1+0xf80] ;  /* 0x000f8000011c7983 */ /* 0x001ea80000300800 */
[----:B------:R-:W3:Y:S01]  /*108a0*/  LDL R9, [R1+0x1ac] ;  /* 0x0001ac0001097983 */ /* 0x000ee20000100800 */
[----:B----4-:R-:W-:-:S03]  /*108b0*/  IADD3 R8, P1, R8, R2, RZ ;  /* 0x0000000208087210 */ /* 0x010fc60007f3e0ff */
        /* <DEDUP_REMOVED lines=15> */
[----:B0-----:R-:W-:-:S02]  /*109b0*/  PRMT R17, RZ, 0x7610, R17 ;  /* 0x00007610ff117816 */ /* 0x001fc40000000011 */
[----:B------:R0:W-:Y:S04]  /*109c0*/  STS.U16 [R3+UR4+0x9000], R12 ;  /* 0x0090000c03007988 */ /* 0x0001e80008000404 */
[----:B------:R1:W-:Y:S04]  /*109d0*/  STS.U16 [R3+UR4+0x8800], R11 ;  /* 0x0088000b03007988 */ /* 0x0003e80008000404 */
[----:B0-----:R-:W3:Y:S04]  /*109e0*/  LDL R12, [R1+0x1e0] ;  /* 0x0001e000010c7983 */ /* 0x001ee80000100800 */
[----:B-1----:R-:W4:Y:S04]  /*109f0*/  LDL R11, [R1+0x3a4] ;  /* 0x0003a400010b7983 */ /* 0x002f280000100800 */
[----:B------:R0:W-:Y:S04]  /*10a00*/  STS.U16 [R3+UR4+0x8000], R10 ;  /* 0x0080000a03007988 */ /* 0x0001e80008000404 */
[----:B0-----:R-:W4:Y:S01]  /*10a10*/  LDL R10, [R1+0x200] ;  /* 0x00020000010a7983 */ /* 0x001f220000100800 */
[----:B--2---:R-:W-:-:S05]  /*10a20*/  IADD3.X R9, R9, R0, RZ, P1, !PT ;  /* 0x0000000009097210 */ /* 0x004fca0000ffe4ff */
[----:B------:R0:W2:Y:S04]  /*10a30*/  @!P0 LDG.E.U16 R17, desc[UR6][R8.64] ;  /* 0x0000000608118981 */ /* 0x0000a8000c1e1500 */
[----:B------:R-:W0:Y:S01]  /*10a40*/  LDL R9, [R1+0x3b4] ;  /* 0x0003b40001097983 */ /* 0x000e220000100800 */
[----:B------:R-:W-:Y:S02]  /*10a50*/  PRMT R15, RZ, 0x7610, R15 ;  /* 0x00007610ff0f7816 */ /* 0x000fe4000000000f */
[----:B------:R-:W-:Y:S01]  /*10a60*/  PRMT R14, RZ, 0x7610, R14 ;  /* 0x00007610ff0e7816 */ /* 0x000fe2000000000e */
[----:B------:R-:W-:Y:S04]  /*10a70*/  STS.U16 [R3+UR4+0xe000], R27 ;  /* 0x00e0001b03007988 */ /* 0x000fe80008000404 */
[----:B------:R-:W-:Y:S04]  /*10a80*/  STS.U16 [R3+UR4+0xf800], R24 ;  /* 0x00f8001803007988 */ /* 0x000fe80008000404 */
[----:B------:R-:W-:Y:S04]  /*10a90*/  STS.U16 [R3+UR4+0x6000], R18 ;  /* 0x0060001203007988 */ /* 0x000fe80008000404 */
[----:B------:R1:W-:Y:S02]  /*10aa0*/  STS.U16 [R3+UR4+0x9800], R13 ;  /* 0x0098000d03007988 */ /* 0x0003e40008000404 */
[----:B-1----:R-:W-:-:S02]  /*10ab0*/  LOP3.LUT R3, R3, 0x20, RZ, 0x3c, !PT ;  /* 0x0000002003037812 */ /* 0x002fc400078e3cff */
[----:B------:R-:W2:Y:S04]  /*10ac0*/  LDL R13, [R1+0x544] ;  /* 0x00054400010d7983 */ /* 0x000ea80000100800 */
[----:B------:R1:W-:Y:S02]  /*10ad0*/  STS.U16 [R3+UR4+0x200], R16 ;  /* 0x0002001003007988 */ /* 0x0003e40008000404 */
[----:B-1----:R-:W-:Y:S01]  /*10ae0*/  IMAD.SHL.U32 R3, R29, 0x2, RZ ;  /* 0x000000021d037824 */ /* 0x002fe200078e00ff */
[----:B0-----:R-:W-:-:S05]  /*10af0*/  IADD3 R8, P1, R9, R2, RZ ;  /* 0x0000000209087210 */ /* 0x001fca0007f3e0ff */
[--C-:B---3--:R-:W-:Y:S02]  /*10b00*/  IMAD.X R9, R12, 0x1, R0.reuse, P1 ;  /* 0x000000010c097824 */ /* 0x108fe400008e0600 */
[----:B------:R-:W3:Y:S04]  /*10b10*/  LDL R12, [R1+0x560] ;  /* 0x00056000010c7983 */ /* 0x000ee80000100800 */
[----:B------:R4:W2:Y:S02]  /*10b20*/  @!P0 LDG.E.U16 R15, desc[UR6][R8.64] ;  /* 0x00000006080f8981 */ /* 0x0008a4000c1e1500 */
[----:B----4-:R-:W-:Y:S02]  /*10b30*/  IADD3 R8, P1, R11, R2, RZ ;  /* 0x000000020b087210 */ /* 0x010fe40007f3e0ff */
[----:B------:R-:W4:Y:S03]  /*10b40*/  LDL R11, [R1+0x580] ;  /* 0x00058000010b7983 */ /* 0x000f260000100800 */
[----:B------:R-:W-:-:S02]  /*10b50*/  IMAD.X R9, R10, 0x1, R0, P1 ;  /* 0x000000010a097824 */ /* 0x000fc400008e0600 */
[----:B------:R-:W2:Y:S04]  /*10b60*/  LDL R10, [R1+0x540] ;  /* 0x00054000010a7983 */ /* 0x000ea80000100800 */
[----:B------:R0:W2:Y:S02]  /*10b70*/  @!P0 LDG.E.U16 R14, desc[UR6][R8.64] ;  /* 0x00000006080e8981 */ /* 0x0000a4000c1e1500 */
[----:B0-----:R-:W-:Y:S02]  /*10b80*/  SHF.R.S32.HI R8, RZ, 0x7, R28 ;  /* 0x00000007ff087819 */ /* 0x001fe4000001141c */
[----:B------:R-:W3:Y:S02]  /*10b90*/  LDL R9, [R1+0x564] ;  /* 0x0005640001097983 */ /* 0x000ee40000100800 */
[----:B------:R-:W-:-:S04]  /*10ba0*/  SGXT R8, R8, 0x1 ;  /* 0x000000010808781a */ /* 0x000fc80000000200 */
[----:B------:R-:W-:Y:S02]  /*10bb0*/  LOP3.LUT R3, R3, 0x110, R8, 0x78, !PT ;  /* 0x0000011003037812 */ /* 0x000fe400078e7808 */
[----:B------:R-:W4:Y:S01]  /*10bc0*/  LDL.LU R8, [R1+0x2c] ;  /* 0x00002c0001087983 */ /* 0x000f220000300800 */
[----:B------:R-:W-:Y:S02]  /*10bd0*/  UMOV UR4, 0x400 ;  /* 0x0000040000047882 */ /* 0x000fe40000000000 */
[----:B------:R-:W-:Y:S01]  /*10be0*/  ULEA UR4, UR5, UR4, 0x18 ;  /* 0x0000000405047291 */ /* 0x000fe2000f8ec03f */
[----:B------:R-:W-:Y:S02]  /*10bf0*/  LOP3.LUT R29, R3, 0x20, RZ, 0x3c, !PT ;  /* 0x00000020031d7812 */ /* 0x000fe400078e3cff */
[----:B------:R-:W-:-:S06]  /*10c00*/  PRMT R23, RZ, 0x7610, R23 ;  /* 0x00007610ff177816 */ /* 0x000fcc0000000017 */
[----:B----4-:R3:W-:Y:S02]  /*10c10*/  STS.U16 [R29+UR4+0xa200], R8 ;  /* 0x00a200081d007988 */ /* 0x0107e40008000404 */
[----:B---3--:R-:W-:-:S05]  /*10c20*/  IADD3 R8, P1, R9, R2, RZ ;  /* 0x0000000209087210 */ /* 0x008fca0007f3e0ff */
[----:B------:R-:W-:Y:S02]  /*10c30*/  IMAD.X R9, R12, 0x1, R0, P1 ;  /* 0x000000010c097824 */ /* 0x000fe400008e0600 */
[----:B------:R-:W3:Y:S04]  /*10c40*/  LDL R12, [R1+0x520] ;  /* 0x00052000010c7983 */ /* 0x000ee80000100800 */
[----:B------:R-:W4:Y:S04]  /*10c50*/  @!P0 LDG.E.U16 R23, desc[UR6][R8.64] ;  /* 0x0000000608178981 */ /* 0x000f28000c1e1500 */
[----:B----4-:R0:W-:Y:S04]  /*10c60*/  STL [R1+0x54], R23 ;  /* 0x0000541701007387 */ /* 0x0101e80000100800 */
[----:B0-----:R-:W4:Y:S04]  /*10c70*/  LDL.LU R23, [R1+0xf7c] ;  /* 0x000f7c0001177983 */ /* 0x001f280000300800 */
[----:B------:R-:W2:Y:S04]  /*10c80*/  LDL.LU R8, [R1+0x34] ;  /* 0x0000340001087983 */ /* 0x000ea80000300800 */
[----:B------:R-:W3:Y:S04]  /*10c90*/  LDL R9, [R1+0x584] ;  /* 0x0005840001097983 */ /* 0x000ee80000100800 */
[----:B--2---:R3:W-:Y:S01]  /*10ca0*/  STS.U16 [R29+UR4+0xaa00], R8 ;  /* 0x00aa00081d007988 */ /* 0x0047e20008000404 */
[----:B----4-:R-:W-:-:S02]  /*10cb0*/  PRMT R23, RZ, 0x7610, R23 ;  /* 0x00007610ff177816 */ /* 0x010fc40000000017 */
[----:B---3--:R-:W-:-:S05]  /*10cc0*/  IADD3 R8, P1, R9, R2, RZ ;  /* 0x0000000209087210 */ /* 0x008fca0007f3e0ff */
[----:B------:R-:W-:Y:S02]  /*10cd0*/  IMAD.X R9, R11, 0x1, R0, P1 ;  /* 0x000000010b097824 */ /* 0x000fe400008e0600 */
[----:B------:R-:W2:Y:S04]  /*10ce0*/  LDL R11, [R1+0x500] ;  /* 0x00050000010b7983 */ /* 0x000ea80000100800 */
[----:B------:R-:W3:Y:S04]  /*10cf0*/  @!P0 LDG.E.U16 R23, desc[UR6][R8.64] ;  /* 0x0000000608178981 */ /* 0x000ee8000c1e1500 */
[----:B---3--:R0:W-:Y:S04]  /*10d00*/  STL [R1+0x50], R23 ;  /* 0x0000501701007387 */ /* 0x0081e80000100800 */
[----:B0-----:R-:W3:Y:S04]  /*10d10*/  LDL.LU R23, [R1+0xf78] ;  /* 0x000f780001177983 */ /* 0x001ee80000300800 */
[----:B------:R-:W4:Y:S01]  /*10d20*/  LDL.LU R9, [R1+0x3c] ;  /* 0x00003c0001097983 */ /* 0x000f220000300800 */
[----:B------:R-:W-:-:S03]  /*10d30*/  IADD3 R8, P1, R13, R2, RZ ;  /* 0x000000020d087210 */ /* 0x000fc60007f3e0ff */
[----:B------:R-:W2:Y:S01]  /*10d40*/  LDL R13, [R1+0x4e4] ;  /* 0x0004e400010d7983 */ /* 0x000ea20000100800 */
[----:B---3--:R-:W-:-:S03]  /*10d50*/  PRMT R23, RZ, 0x7610, R23 ;  /* 0x00007610ff177816 */ /* 0x008fc60000000017 */
[----:B----4-:R0:W-:Y:S02]  /*10d60*/  STS.U16 [R29+UR4+0xb200], R9 ;  /* 0x00b200091d007988 */ /* 0x0101e40008000404 */
[----:B0-----:R-:W-:Y:S02]  /*10d70*/  IMAD.X R9, R10, 0x1, R0, P1 ;  /* 0x000000010a097824 */ /* 0x001fe400008e0600 */
        /* <DEDUP_REMOVED lines=14> */
[----:B------:R-:W4:Y:S04]  /*10e60*/  LDL.LU R8, [R1+0x5c] ;  /* 0x00005c0001087983 */ /* 0x000f280000300800 */
[----:B------:R-:W2:Y:S04]  /*10e70*/  LDL R9, [R1+0x504] ;  /* 0x0005040001097983 */ /* 0x000ea80000100800 */
[----:B----4-:R2:W-:Y:S01]  /*10e80*/  STS.U16 [R29+UR4+0xc200], R8 ;  /* 0x00c200081d007988 */ /* 0x0105e20008000404 */
[----:B---3--:R-:W-:-:S02]  /*10e90*/  PRMT R23, RZ, 0x7610, R23 ;  /* 0x00007610ff177816 */ /* 0x008fc40000000017 */
[----:B--2---:R-:W-:-:S05]  /*10ea0*/  IADD3 R8, P1, R9, R2, RZ ;  /* 0x0000000209087210 */ /* 0x004fca0007f3e0ff */
        /* <DEDUP_REMOVED lines=57> */
[----:B----4-:R0:W-:Y:S04]  /*11240*/  STS.U16 [R29+UR4+0xf200], R8 ;  /* 0x00f200081d007988 */ /* 0x0101e80008000404 */
[----:B0-----:R-:W4:Y:S01]  /*11250*/  LDL.LU R29, [R1+0xf54] ;  /* 0x000f5400011d7983 */ /* 0x001f220000300800 */
[----:B--2---:R-:W-:-:S05]  /*11260*/  IADD3 R8, P1, R9, R2, RZ ;  /* 0x0000000209087210 */ /* 0x004fca0007f3e0ff */
[----:B------:R-:W-:Y:S02]  /*11270*/  IMAD.X R9, R11, 0x1, R0, P1 ;  /* 0x000000010b097824 */ /* 0x000fe400008e0600 */
[----:B------:R-:W2:Y:S01]  /*11280*/  LDL R11, [R1+0x1e4] ;  /* 0x0001e400010b7983 */ /* 0x000ea20000100800 */
[----:B----4-:R-:W-:-:S06]  /*11290*/  PRMT R29, RZ, 0x7610, R29 ;  /* 0x00007610ff1d7816 */ /* 0x010fcc000000001d */
[----:B------:R-:W4:Y:S04]  /*112a0*/  @!P0 LDG.E.U16 R29, desc[UR6][R8.64] ;  /* 0x00000006081d8981 */ /* 0x000f28000c1e1500 */
[----:B----4-:R0:W-:Y:S04]  /*112b0*/  STL [R1+0x2c], R29 ;  /* 0x00002c1d01007387 */ /* 0x0101e80000100800 */
[----:B0-----:R-:W4:Y:S04]  /*112c0*/  LDL.LU R29, [R1+0xf50] ;  /* 0x000f5000011d7983 */ /* 0x001f280000300800 */
[----:B------:R-:W3:Y:S01]  /*112d0*/  LDL.LU R9, [R1+0xc] ;  /* 0x00000c0001097983 */ /* 0x000ee20000300800 */
[----:B------:R-:W-:-:S05]  /*112e0*/  LOP3.LUT R8, R3, 0x20, RZ, 0x3c, !PT ;  /* 0x0000002003087812 */ /* 0x000fca00078e3cff */
[----:B---3--:R0:W-:Y:S01]  /*112f0*/  STS.U16 [R8+UR4+0xfa00], R9 ;  /* 0x00fa000908007988 */ /* 0x0081e20008000404 */
[----:B----4-:R-:W-:Y:S02]  /*11300*/  PRMT R29, RZ, 0x7610, R29 ;  /* 0x00007610ff1d7816 */ /* 0x010fe4000000001d */
[----:B0-----:R-:W-:Y:S02]  /*11310*/  IADD3 R8, P1, R13, R2, RZ ;  /* 0x000000020d087210 */ /* 0x001fe40007f3e0ff */
[----:B------:R-:W3:Y:S03]  /*11320*/  LDL R13, [R1+0x3f0] ;  /* 0x0003f000010d7983 */ /* 0x000ee60000100800 */
[----:B------:R-:W-:Y:S02]  /*11330*/  IMAD.X R9, R10, 0x1, R0, P1 ;  /* 0x000000010a097824 */ /* 0x000fe400008e0600 */
[----:B------:R-:W4:Y:S04]  /*11340*/  LDL R10, [R1+0x1c4] ;  /* 0x0001c400010a7983 */ /* 0x000f280000100800 */
[----:B------:R-:W2:Y:S04]  /*11350*/  @!P0 LDG.E.U16 R29, desc[UR6][R8.64] ;  /* 0x00000006081d8981 */ /* 0x000ea8000c1e1500 */
[----:B--2---:R0:W-:Y:S04]  /*11360*/  STL [R1+0x28], R29 ;  /* 0x0000281d01007387 */ /* 0x0041e80000100800 */
[----:B0-----:R-:W2:Y:S04]  /*11370*/  LDL.LU R29, [R1+0xf4c] ;  /* 0x000f4c00011d7983 */ /* 0x001ea80000300800 */
[----:B------:R-:W3:Y:S01]  /*11380*/  LDL R9, [R1+0x410] ;  /* 0x0004100001097983 */ /* 0x000ee20000100800 */
[----:B------:R-:W-:-:S05]  /*11390*/  LOP3.LUT R8, R3, 0x20, RZ, 0x3c, !PT ;  /* 0x0000002003087812 */ /* 0x000fca00078e3cff */
[----:B------:R3:W-:Y:S01]  /*113a0*/  STS.U16 [R8+UR4+0x1200], R23 ;  /* 0x0012001708007988 */ /* 0x0007e20008000404 */
[----:B--2---:R-:W-:Y:S02]  /*113b0*/  PRMT R29, RZ, 0x7610, R29 ;  /* 0x00007610ff1d7816 */ /* 0x004fe4000000001d */
[----:B---3--:R-:W-:-:S05]  /*113c0*/  IADD3 R8, P1, R9, R2, RZ ;  /* 0x0000000209087210 */ /* 0x008fca0007f3e0ff */
[----:B------:R-:W-:Y:S02]  /*113d0*/  IMAD.X R9, R12, 0x1, R0, P1 ;  /* 0x000000010c097824 */ /* 0x000fe400008e0600 */
[----:B------:R-:W2:Y:S04]  /*113e0*/  LDL R12, [R1+0x1a4] ;  /* 0x0001a400010c7983 */ /* 0x000ea80000100800 */
[----:B------:R-:W3:Y:S04]  /*113f0*/  @!P0 LDG.E.U16 R29, desc[UR6][R8.64] ;  /* 0x00000006081d8981 */ /* 0x000ee8000c1e1500 */
[----:B---3--:R0:W-:Y:S04]  /*11400*/  STL [R1+0x14], R29 ;  /* 0x0000141d01007387 */ /* 0x0081e80000100800 */
[----:B0-----:R-:W3:Y:S04]  /*11410*/  LDL.LU R29, [R1+0xf48] ;  /* 0x000f4800011d7983 */ /* 0x001ee80000300800 */
[----:B------:R-:W4:Y:S01]  /*11420*/  LDL R9, [R1+0x400] ;  /* 0x0004000001097983 */ /* 0x000f220000100800 */
[----:B------:R-:W-:-:S05]  /*11430*/  LOP3.LUT R8, R3, 0x20, RZ, 0x3c, !PT ;  /* 0x0000002003087812 */ /* 0x000fca00078e3cff */
[----:B------:R4:W-:Y:S01]  /*11440*/  STS.U16 [R8+UR4+0xa00], R22 ;  /* 0x000a001608007988 */ /* 0x0009e20008000404 */
[----:B---3--:R-:W-:Y:S02]  /*11450*/  PRMT R29, RZ, 0x7610, R29 ;  /* 0x00007610ff1d7816 */ /* 0x008fe4000000001d */
[----:B----4-:R-:W-:-:S05]  /*11460*/  IADD3 R8, P1, R9, R2, RZ ;  /* 0x0000000209087210 */ /* 0x010fca0007f3e0ff */
[----:B------:R-:W-:Y:S02]  /*11470*/  IMAD.X R9, R11, 0x1, R0, P1 ;  /* 0x000000010b097824 */ /* 0x000fe400008e0600 */
[----:B------:R-:W3:Y:S04]  /*11480*/  LDL R11, [R1+0x3d0] ;  /* 0x0003d000010b7983 */ /* 0x000ee80000100800 */
[----:B------:R-:W4:Y:S04]  /*11490*/  @!P0 LDG.E.U16 R29, desc[UR6][R8.64] ;  /* 0x00000006081d8981 */ /* 0x000f28000c1e1500 */
[----:B----4-:R0:W-:Y:S04]  /*114a0*/  STL [R1+0x10], R29 ;  /* 0x0000101d01007387 */ /* 0x0101e80000100800 */
[----:B0-----:R-:W4:Y:S01]  /*114b0*/  LDL.LU R29, [R1+0xf44] ;  /* 0x000f4400011d7983 */ /* 0x001f220000300800 */
[----:B------:R-:W-:-:S02]  /*114c0*/  LOP3.LUT R9, R3, 0x20, RZ, 0x3c, !PT ;  /* 0x0000002003097812 */ /* 0x000fc400078e3cff */
[----:B------:R-:W-:Y:S02]  /*114d0*/  IADD3 R8, P1, R13, R2, RZ ;  /* 0x000000020d087210 */ /* 0x000fe40007f3e0ff */
[----:B------:R-:W3:Y:S04]  /*114e0*/  LDL R13, [R1+0x3c0] ;  /* 0x0003c000010d7983 */ /* 0x000ee80000100800 */
[----:B------:R0:W-:Y:S02]  /*114f0*/  STS.U16 [R9+UR4+0x1a00], R21 ;  /* 0x001a001509007988 */ /* 0x0001e40008000404 */
[----:B0-----:R-:W-:Y:S02]  /*11500*/  IMAD.X R9, R10, 0x1, R0, P1 ;  /* 0x000000010a097824 */ /* 0x001fe400008e0600 */
[----:B------:R-:W3:Y:S01]  /*11510*/  LDL R10, [R1+0x1c8] ;  /* 0x0001c800010a7983 */ /* 0x000ee20000100800 */
[----:B----4-:R-:W-:-:S06]  /*11520*/  PRMT R29, RZ, 0x7610, R29 ;  /* 0x00007610ff1d7816 */ /* 0x010fcc000000001d */
[----:B------:R-:W4:Y:S04]  /*11530*/  @!P0 LDG.E.U16 R29, desc[UR6][R8.64] ;  /* 0x00000006081d8981 */ /* 0x000f28000c1e1500 */
[----:B----4-:R0:W-:Y:S04]  /*11540*/  STL [R1+0xc], R29 ;  /* 0x00000c1d01007387 */ /* 0x0101e80000100800 */
[----:B0-----:R-:W4:Y:S04]  /*11550*/  LDL.LU R29, [R1+0xf40] ;  /* 0x000f4000011d7983 */ /* 0x001f280000300800 */
[----:B------:R-:W2:Y:S01]  /*11560*/  LDL R9, [R1+0x3e0] ;  /* 0x0003e00001097983 */ /* 0x000ea20000100800 */
[----:B------:R-:W-:-:S05]  /*11570*/  LOP3.LUT R8, R3, 0x20, RZ, 0x3c, !PT ;  /* 0x0000002003087812 */ /* 0x000fca00078e3cff */
[----:B------:R2:W-:Y:S01]  /*11580*/  STS.U16 [R8+UR4+0x2200], R20 ;  /* 0x0022001408007988 */ /* 0x0005e20008000404 */
[----:B----4-:R-:W-:Y:S02]  /*11590*/  PRMT R29, RZ, 0x7610, R29 ;  /* 0x00007610ff1d7816 */ /* 0x010fe4000000001d */
[----:B--2---:R-:W-:-:S05]  /*115a0*/  IADD3 R8, P1, R9, R2, RZ ;  /* 0x0000000209087210 */ /* 0x004fca0007f3e0ff */
[----:B------:R-:W-:-:S05]  /*115b0*/  IMAD.X R9, R12, 0x1, R0, P1 ;  /* 0x000000010c097824 */ /* 0x000fca00008e0600 */
[----:B------:R-:W2:Y:S04]  /*115c0*/  @!P0 LDG.E.U16 R29, desc[UR6][R8.64] ;  /* 0x00000006081d8981 */ /* 0x000ea8000c1e1500 */
[----:B--2---:R-:W-:Y:S04]  /*115d0*/  STL [R1+0xf08], R29 ;  /* 0x000f081d01007387 */ /* 0x004fe80000100800 */
[----:B------:R-:W2:Y:S01]  /*115e0*/  LDL R9, [R1+0x1a8] ;  /* 0x0001a80001097983 */ /* 0x000ea20000100800 */
[----:B---3--:R-:W-:Y:S02]  /*115f0*/  IADD3 R8, P1, R11, R2, RZ ;  /* 0x000000020b087210 */ /* 0x008fe40007f3e0ff */
[----:B------:R-:W-:Y:S01]  /*11600*/  PRMT R4, RZ, 0x7610, R4 ;  /* 0x00007610ff047816 */ /* 0x000fe20000000004 */
[----:B------:R-:W3:Y:S01]  /*11610*/  LDL R12, [R1+0x3b0] ;  /* 0x0003b000010c7983 */ /* 0x000ee20000100800 */
[----:B------:R-:W-:-:S03]  /*11620*/  PRMT R27, RZ, 0x7610, R27 ;  /* 0x00007610ff1b7816 */ /* 0x000fc6000000001b */
[----:B------:R-:W4:Y:S01]  /*11630*/  LDL R11, [R1+0x1e8] ;  /* 0x0001e800010b7983 */ /* 0x000f220000100800 */
[----:B--2---:R-:W-:-:S05]  /*11640*/  IMAD.X R9, R9, 0x1, R0, P1 ;  /* 0x0000000109097824 */ /* 0x004fca00008e0600 */
[----:B------:R0:W2:Y:S02]  /*11650*/  @!P0 LDG.E.U16 R4, desc[UR6][R8.64] ;  /* 0x0000000608048981 */ /* 0x0000a4000c1e1500 */
[----:B0-----:R-:W-:-:S05]  /*11660*/  IADD3 R8, P1, R13, R2, RZ ;  /* 0x000000020d087210 */ /* 0x001fca0007f3e0ff */
[----:B------:R-:W-:-:S05]  /*11670*/  IMAD.X R9, R10, 0x1, R0, P1 ;  /* 0x000000010a097824 */ /* 0x000fca00008e0600 */
[----:B------:R-:W4:Y:S04]  /*11680*/  @!P0 LDG.E.U16 R27, desc[UR6][R8.64] ;  /* 0x00000006081b8981 */ /* 0x000f28000c1e1500 */
[----:B--2---:R0:W-:Y:S04]  /*11690*/  STL [R1], R4 ;  /* 0x0000000401007387 */ /* 0x0041e80000100800 */
[----:B0-----:R-:W2:Y:S01]  /*116a0*/  LDL.LU R4, [R1+0xf3c] ;  /* 0x000f3c0001047983 */ /* 0x001ea20000300800 */
[----:B------:R-:W-:-:S05]  /*116b0*/  LOP3.LUT R29, R3, 0x20, RZ, 0x3c, !PT ;  /* 0x00000020031d7812 */ /* 0x000fca00078e3cff */
[----:B------:R-:W-:Y:S01]  /*116c0*/  STS.U16 [R29+UR4+0x2a00], R19 ;  /* 0x002a00131d007988 */ /* 0x000fe20008000404 */
[----:B------:R-:W-:-:S03]  /*116d0*/  PRMT R24, RZ, 0x7610, R24 ;  /* 0x00007610ff187816 */ /* 0x000fc60000000018 */
[----:B--2---:R0:W-:Y:S04]  /*116e0*/  STS.U16 [R29+UR4+0x3200], R4 ;  /* 0x003200041d007988 */ /* 0x0041e80008000404 */
[----:B0-----:R-:W2:Y:S04]  /*116f0*/  LDL R29, [R1+0x208] ;  /* 0x00020800011d7983 */ /* 0x001ea80000100800 */
[----:B------:R-:W2:Y:S04]  /*11700*/  LDL.LU R10, [R1+0x24] ;  /* 0x00002400010a7983 */ /* 0x000ea80000300800 */
[----:B------:R-:W2:Y:S01]  /*11710*/  LDL.LU R13, [R1+0x20] ;  /* 0x00002000010d7983 */ /* 0x000ea20000300800 */
[----:B---3--:R-:W-:-:S03]  /*11720*/  IADD3 R4, P1, R12, R2, RZ ;  /* 0x000000020c047210 */ /* 0x008fc60007f3e0ff */
[----:B------:R-:W3:Y:S04]  /*11730*/  LDL R9, [R1+0x3a0] ;  /* 0x0003a00001097983 */ /* 0x000ee80000100800 */
[----:B----4-:R0:W-:Y:S04]  /*11740*/  STL [R1+0xf0c], R27 ;  /* 0x000f0c1b01007387 */ /* 0x0101e80000100800 */
[----:B------:R-:W4:Y:S01]  /*11750*/  LDL R12, [R1+0x578] ;  /* 0x00057800010c7983 */ /* 0x000f220000100800 */
[----:B0-----:R-:W-:-:S05]  /*11760*/  LOP3.LUT R27, R3, 0x20, RZ, 0x3c, !PT ;  /* 0x00000020031b7812 */ /* 0x001fca00078e3cff */
[----:B------:R0:W-:Y:S02]  /*11770*/  STS.U16 [R27+UR4+0x3a00], R5 ;  /* 0x003a00051b007988 */ /* 0x0001e40008000404 */
[----:B0-----:R-:W-:Y:S02]  /*11780*/  IMAD.X R5, R11, 0x1, R0, P1 ;  /* 0x000000010b057824 */ /* 0x001fe400008e0600 */
[----:B------:R-:W4:Y:S04]  /*11790*/  LDL.LU R11, [R1+0x1c] ;  /* 0x00001c00010b7983 */ /* 0x000f280000300800 */
[----:B------:R-:W2:Y:S01]  /*117a0*/  @!P0 LDG.E.U16 R24, desc[UR6][R4.64] ;  /* 0x0000000604188981 */ /* 0x000ea2000c1e1500 */
[----:B------:R-:W-:-:S03]  /*117b0*/  PRMT R22, RZ, 0x7610, R22 ;  /* 0x00007610ff167816 */ /* 0x000fc60000000016 */
[----:B--2---:R0:W-:Y:S01]  /*117c0*/  STL [R1+0xf10], R24 ;  /* 0x000f101801007387 */ /* 0x0041e20000100800 */
[----:B---3--:R-:W-:-:S03]  /*117d0*/  IADD3 R4, P1, R9, R2, RZ ;  /* 0x0000000209047210 */ /* 0x008fc60007f3e0ff */
[----:B------:R-:W2:Y:S04]  /*117e0*/  LDL R9, [R1+0x55c] ;  /* 0x00055c0001097983 */ /* 0x000ea80000100800 */
[----:B------:R-:W3:Y:S04]  /*117f0*/  LDL R8, [R1+0x558] ;  /* 0x0005580001087983 */ /* 0x000ee80000100800 */
[----:B0-----:R-:W4:Y:S01]  /*11800*/  LDL R24, [R1+0x57c] ;  /* 0x00057c0001187983 */ /* 0x001f220000100800 */
[----:B------:R-:W-:Y:S01]  /*11810*/  IMAD.X R5, R29, 0x1, R0, P1 ;  /* 0x000000011d057824 */ /* 0x000fe200008e0600 */
[----:B------:R-:W-:-:S02]  /*11820*/  PRMT R18, RZ, 0x7610, R18 ;  /* 0x00007610ff127816 */ /* 0x000fc40000000012 */
[----:B------:R-:W-:Y:S01]  /*11830*/  PRMT R16, RZ, 0x7610, R16 ;  /* 0x00007610ff107816 */ /* 0x000fe20000000010 */
[----:B------:R-:W3:Y:S04]  /*11840*/  LDL.LU R29, [R1+0x18] ;  /* 0x00001800011d7983 */ /* 0x000ee80000300800 */
[----:B------:R4:W3:Y:S02]  /*11850*/  @!P0 LDG.E.U16 R22, desc[UR6][R4.64] ;  /* 0x0000000604168981 */ /* 0x0008e4000c1e1500 */
[----:B----4-:R-:W-:-:S05]  /*11860*/  IADD3 R4, P1, R24, R2, RZ ;  /* 0x0000000218047210 */ /* 0x010fca0007f3e0ff */
[----:B------:R-:W-:-:S05]  /*11870*/  IMAD.X R5, R12, 0x1, R0, P1 ;  /* 0x000000010c057824 */ /* 0x000fca00008e0600 */
[----:B------:R2:W4:Y:S02]  /*11880*/  @!P0 LDG.E.U16 R18, desc[UR6][R4.64] ;  /* 0x0000000604128981 */ /* 0x000524000c1e1500 */
[----:B--2---:R-:W-:-:S05]  /*11890*/  IADD3 R4, P1, R9, R2, RZ ;  /* 0x0000000209047210 */ /* 0x004fca0007f3e0ff */
[----:B---3--:R-:W-:-:S05]  /*118a0*/  IMAD.X R5, R8, 0x1, R0, P1 ;  /* 0x0000000108057824 */ /* 0x008fca00008e0600 */
[----:B------:R-:W2:Y:S04]  /*118b0*/  @!P0 LDG.E.U16 R16, desc[UR6][R4.64] ;  /* 0x0000000604108981 */ /* 0x000ea8000c1e1500 */
[----:B------:R0:W-:Y:S04]  /*118c0*/  STS.U16 [R27+UR4+0x4200], R6 ;  /* 0x004200061b007988 */ /* 0x0001e80008000404 */
[----:B------:R1:W-:Y:S04]  /*118d0*/  STL [R1+0xf14], R22 ;  /* 0x000f141601007387 */ /* 0x0003e80000100800 */
[----:B0-----:R-:W3:Y:S04]  /*118e0*/  LDL R6, [R1+0x53c] ;  /* 0x00053c0001067983 */ /* 0x001ee80000100800 */
[----:B-1----:R-:W3:Y:S04]  /*118f0*/  LDL R22, [R1+0x538] ;  /* 0x0005380001167983 */ /* 0x002ee80000100800 */
[----:B------:R-:W-:Y:S04]  /*11900*/  STS.U16 [R27+UR4+0x4a00], R7 ;  /* 0x004a00071b007988 */ /* 0x000fe80008000404 */
[----:B------:R-:W3:Y:S04]  /*11910*/  LDL.LU R12, [R1+0x8] ;  /* 0x00000800010c7983 */ /* 0x000ee80000300800 */
[----:B------:R0:W-:Y:S04]  /*11920*/  STS.U16 [R27+UR4+0x5200], R10 ;  /* 0x0052000a1b007988 */ /* 0x0001e80008000404 */
[----:B----4-:R-:W-:Y:S04]  /*11930*/  STL [R1+0xef4], R18 ;  /* 0x000ef41201007387 */ /* 0x010fe80000100800 */
[----:B0-----:R-:W4:Y:S04]  /*11940*/  LDL R10, [R1+0x51c] ;  /* 0x00051c00010a7983 */ /* 0x001f280000100800 */
[----:B------:R-:W4:Y:S04]  /*11950*/  LDL R9, [R1+0x518] ;  /* 0x0005180001097983 */ /* 0x000f280000100800 */
[----:B------:R0:W-:Y:S04]  /*11960*/  STS.U16 [R27+UR4+0x5a00], R13 ;  /* 0x005a000d1b007988 */ /* 0x0001e80008000404 */
[----:B--2---:R-:W-:Y:S04]  /*11970*/  STL [R1+0xef8], R16 ;  /* 0x000ef81001007387 */ /* 0x004fe80000100800 */
[----:B------:R-:W2:Y:S04]  /*11980*/  LDL R8, [R1+0x4fc] ;  /* 0x0004fc0001087983 */ /* 0x000ea80000100800 */
[----:B0-----:R-:W2:Y:S01]  /*11990*/  LDL R13, [R1+0x4f8] ;  /* 0x0004f800010d7983 */ /* 0x001ea20000100800 */
[----:B------:R-:W-:-:S02]  /*119a0*/  PRMT R4, RZ, 0x7610, R4 ;  /* 0x00007610ff047816 */ /* 0x000fc40000000004 */
[----:B---3--:R-:W-:-:S05]  /*119b0*/  IADD3 R6, P1, R6, R2, RZ ;  /* 0x0000000206067210 */ /* 0x008fca0007f3e0ff */
[----:B------:R-:W-:-:S05]  /*119c0*/  IMAD.X R7, R22, 0x1, R0, P1 ;  /* 0x0000000116077824 */ /* 0x000fca00008e0600 */
[----:B------:R4:W3:Y:S01]  /*119d0*/  @!P0 LDG.E.U16 R4, desc[UR6][R6.64] ;  /* 0x0000000606048981 */ /* 0x0008e2000c1e1500 */
[----:B------:R-:W-:Y:S02]  /*119e0*/  PRMT R5, RZ, 0x7610, R5 ;  /* 0x00007610ff057816 */ /* 0x000fe40000000005 */
[----:B----4-:R-:W-:-:S05]  /*119f0*/  IADD3 R6, P1, R10, R2, RZ ;  /* 0x000000020a067210 */ /* 0x010fca0007f3e0ff */
[----:B------:R-:W-:-:S05]  /*11a00*/  IMAD.X R7, R9, 0x1, R0, P1 ;  /* 0x0000000109077824 */ /* 0x000fca00008e0600 */
[----:B------:R0:W4:Y:S01]  /*11a10*/  @!P0 LDG.E.U16 R5, desc[UR6][R6.64] ;  /* 0x0000000606058981 */ /* 0x000122000c1e1500 */
[----:B--2---:R-:W-:Y:S02]  /*11a20*/  IADD3 R8, P1, R8, R2, RZ ;  /* 0x0000000208087210 */ /* 0x004fe40007f3e0ff */
[----:B0-----:R-:W-:-:S03]  /*11a30*/  PRMT R6, RZ, 0x7610, R6 ;  /* 0x00007610ff067816 */ /* 0x001fc60000000006 */
[----:B------:R-:W-:-:S05]  /*11a40*/  IMAD.X R9, R13, 0x1, R0, P1 ;  /* 0x000000010d097824 */ /* 0x000fca00008e0600 */
[----:B------:R-:W2:Y:S04]  /*11a50*/  @!P0 LDG.E.U16 R6, desc[UR6][R8.64] ;  /* 0x0000000608068981 */ /* 0x000ea8000c1e1500 */
[----:B------:R0:W-:Y:S04]  /*11a60*/  STS.U16 [R27+UR4+0x6200], R11 ;  /* 0x0062000b1b007988 */ /* 0x0001e80008000404 */
[----:B---3--:R1:W-:Y:S04]  /*11a70*/  STL [R1+0xefc], R4 ;  /* 0x000efc0401007387 */ /* 0x0083e80000100800 */
[----:B0-----:R-:W3:Y:S04]  /*11a80*/  LDL R11, [R1+0x4dc] ;  /* 0x0004dc00010b7983 */ /* 0x001ee80000100800 */
[----:B------:R-:W3:Y:S04]  /*11a90*/  LDL R10, [R1+0x4bc] ;  /* 0x0004bc00010a7983 */ /* 0x000ee80000100800 */
[----:B-1----:R-:W3:Y:S04]  /*11aa0*/  LDL R4, [R1+0x4d8] ;  /* 0x0004d80001047983 */ /* 0x002ee80000100800 */
[----:B----4-:R0:W-:Y:S04]  /*11ab0*/  STL [R1+0xf00], R5 ;  /* 0x000f000501007387 */ /* 0x0101e80000100800 */
[----:B0-----:R-:W4:Y:S04]  /*11ac0*/  LDL R5, [R1+0x4b8] ;  /* 0x0004b80001057983 */ /* 0x001f280000100800 */
[----:B------:R-:W-:Y:S04]  /*11ad0*/  STS.U16 [R27+UR4+0x6a00], R29 ;  /* 0x006a001d1b007988 */ /* 0x000fe80008000404 */
[----:B--2---:R0:W-:Y:S04]  /*11ae0*/  STL [R1+0xf04], R6 ;  /* 0x000f040601007387 */ /* 0x0041e80000100800 */
[----:B------:R-:W2:Y:S04]  /*11af0*/  LDL R13, [R1+0x49c] ;  /* 0x00049c00010d7983 */ /* 0x000ea80000100800 */
[----:B------:R1:W-:Y:S01]  /*11b00*/  STS.U16 [R27+UR4+0x7200], R12 ;  /* 0x0072000c1b007988 */ /* 0x0003e20008000404 */
[----:B------:R-:W-:-:S03]  /*11b10*/  PRMT R7, RZ, 0x7610, R7 ;  /* 0x00007610ff077816 */ /* 0x000fc60000000007 */
[----:B0-----:R-:W2:Y:S01]  /*11b20*/  LDL R6, [R1+0x47c] ;  /* 0x00047c0001067983 */ /* 0x001ea20000100800 */
[----:B---3--:R-:W-:-:S03]  /*11b30*/  IADD3 R8, P1, R11, R2, RZ ;  /* 0x000000020b087210 */ /* 0x008fc60007f3e0ff */
[----:B-1----:R-:W3:Y:S02]  /*11b40*/  LDL R12, [R1+0x498] ;  /* 0x00049800010c7983 */ /* 0x002ee40000100800 */
[----:B------:R-:W-:Y:S02]  /*11b50*/  IMAD.X R9, R4, 0x1, R0, P1 ;  /* 0x0000000104097824 */ /* 0x000fe400008e0600 */
[----:B------:R-:W3:Y:S04]  /*11b60*/  LDL R4, [R1+0x478] ;  /* 0x0004780001047983 */ /* 0x000ee80000100800 */
[----:B------:R0:W3:Y:S01]  /*11b70*/  @!P0 LDG.E.U16 R7, desc[UR6][R8.64] ;  /* 0x0000000608078981 */ /* 0x0000e2000c1e1500 */
[----:B------:R-:W-:Y:S02]  /*11b80*/  IADD3 R10, P1, R10, R2, RZ ;  /* 0x000000020a0a7210 */ /* 0x000fe40007f3e0ff */
[----:B0-----:R-:W-:-:S03]  /*11b90*/  PRMT R8, RZ, 0x7610, R8 ;  /* 0x00007610ff087816 */ /* 0x001fc60000000008 */
[----:B----4-:R-:W-:-:S05]  /*11ba0*/  IMAD.X R11, R5, 0x1, R0, P1 ;  /* 0x00000001050b7824 */ /* 0x010fca00008e0600 */
[----:B------:R2:W4:Y:S01]  /*11bb0*/  @!P0 LDG.E.U16 R8, desc[UR6][R10.64] ;  /* 0x000000060a088981 */ /* 0x000522000c1e1500 */
[----:B------:R-:W-:Y:S02]  /*11bc0*/  PRMT R9, RZ, 0x7610, R9 ;  /* 0x00007610ff097816 */ /* 0x000fe40000000009 */
[----:B--2---:R-:W-:-:S05]  /*11bd0*/  IADD3 R10, P1, R13, R2, RZ ;  /* 0x000000020d0a7210 */ /* 0x004fca0007f3e0ff */
[----:B---3--:R-:W-:Y:S01]  /*11be0*/  IMAD.X R11, R12, 0x1, R0, P1 ;  /* 0x000000010c0b7824 */ /* 0x008fe200008e0600 */
[----:B------:R-:W-:-:S04]  /*11bf0*/  IADD3 R12, P1, R6, R2, RZ ;  /* 0x00000002060c7210 */ /* 0x000fc80007f3e0ff */
[----:B------:R0:W2:Y:S01]  /*11c00*/  @!P0 LDG.E.U16 R9, desc[UR6][R10.64] ;  /* 0x000000060a098981 */ /* 0x0000a2000c1e1500 */
[----:B------:R-:W-:-:S03]  /*11c10*/  IMAD.X R13, R4, 0x1, R0, P1 ;  /* 0x00000001040d7824 */ /* 0x000fc600008e0600 */
[----:B------:R1:W-:Y:S01]  /*11c20*/  STL [R1+0xf18], R7 ;  /* 0x000f180701007387 */ /* 0x0003e20000100800 */
[----:B0-----:R-:W-:-:S03]  /*11c30*/  PRMT R10, RZ, 0x7610, R10 ;  /* 0x00007610ff0a7816 */ /* 0x001fc6000000000a */
[----:B------:R-:W-:Y:S04]  /*11c40*/  STL [R1+0xf38], R26 ;  /* 0x000f381a01007387 */ /* 0x000fe80000100800 */
[----:B------:R-:W3:Y:S04]  /*11c50*/  LDL R5, [R1+0x45c] ;  /* 0x00045c0001057983 */ /* 0x000ee80000100800 */
[----:B------:R3:W3:Y:S04]  /*11c60*/  @!P0 LDG.E.U16 R10, desc[UR6][R12.64] ;  /* 0x000000060c0a8981 */ /* 0x0006e8000c1e1500 */
[----:B------:R-:W3:Y:S04]  /*11c70*/  LDL.LU R29, [R1+0x98] ;  /* 0x00009800011d7983 */ /* 0x000ee80000300800 */
[----:B----4-:R0:W-:Y:S04]  /*11c80*/  STL [R1+0xf1c], R8 ;  /* 0x000f1c0801007387 */ /* 0x0101e80000100800 */
[----:B------:R-:W4:Y:S04]  /*11c90*/  LDL R16, [R1+0x458] ;  /* 0x0004580001107983 */ /* 0x000f280000100800 */
[----:B-1----:R-:W4:Y:S04]  /*11ca0*/  LDL R7, [R1+0x394] ;  /* 0x0003940001077983 */ /* 0x002f280000100800 */
[----:B0-----:R-:W4:Y:S04]  /*11cb0*/  LDL R8, [R1+0x438] ;  /* 0x0004380001087983 */ /* 0x001f280000100800 */
[----:B--2---:R-:W-:Y:S04]  /*11cc0*/  STL [R1+0xf20], R9 ;  /* 0x000f200901007387 */ /* 0x004fe80000100800 */
[----:B------:R-:W2:Y:S04]  /*11cd0*/  LDL R6, [R1+0x41c] ;  /* 0x00041c0001067983 */ /* 0x000ea80000100800 */
[----:B------:R-:W2:Y:S01]  /*11ce0*/  LDL.LU R4, [R1+0x9c] ;  /* 0x00009c0001047983 */ /* 0x000ea20000300800 */
[----:B---3--:R-:W-:-:S03]  /*11cf0*/  IADD3 R12, P1, R5, R2, RZ ;  /* 0x00000002050c7210 */ /* 0x008fc60007f3e0ff */
[----:B------:R-:W-:Y:S04]  /*11d00*/  STL [R1+0xf24], R10 ;  /* 0x000f240a01007387 */ /* 0x000fe80000100800 */
[----:B------:R-:W3:Y:S01]  /*11d10*/  LDL R5, [R1+0x374] ;  /* 0x0003740001057983 */ /* 0x000ee20000100800 */
[----:B------:R-:W-:-:S03]  /*11d20*/  PRMT R11, RZ, 0x7610, R11 ;  /* 0x00007610ff0b7816 */ /* 0x000fc6000000000b */
[----:B------:R-:W-:Y:S04]  /*11d30*/  STS.U16 [R27+UR4+0x7a00], R26 ;  /* 0x007a001a1b007988 */ /* 0x000fe80008000404 */
[----:B------:R-:W-:Y:S04]  /*11d40*/  STS.U16 [R27+UR4+0x8200], R25 ;  /* 0x008200191b007988 */ /* 0x000fe80008000404 */
[----:B------:R-:W-:Y:S04]  /*11d50*/  STS.U16 [R27+UR4+0x8a00], R17 ;  /* 0x008a00111b007988 */ /* 0x000fe80008000404 */
[----:B------:R-:W-:Y:S04]  /*11d60*/  STS.U16 [R27+UR4+0x9200], R15 ;  /* 0x0092000f1b007988 */ /* 0x000fe80008000404 */
[----:B------:R0:W-:Y:S01]  /*11d70*/  STS.U16 [R27+UR4+0x9a00], R14 ;  /* 0x009a000e1b007988 */ /* 0x0001e20008000404 */
[----:B----4-:R-:W-:-:S05]  /*11d80*/  IMAD.X R13, R16, 0x1, R0, P1 ;  /* 0x00000001100d7824 */ /* 0x010fca00008e0600 */
[----:B------:R1:W4:Y:S01]  /*11d90*/  @!P0 LDG.E.U16 R11, desc[UR6][R12.64] ;  /* 0x000000060c0b8981 */ /* 0x000322000c1e1500 */
[----:B0-----:R-:W-:-:S05]  /*11da0*/  IADD3 R14, P1, R8, R2, RZ ;  /* 0x00000002080e7210 */ /* 0x001fca0007f3e0ff */
[----:B------:R-:W-:Y:S01]  /*11db0*/  IMAD.X R15, R7, 0x1, R0, P1 ;  /* 0x00000001070f7824 */ /* 0x000fe200008e0600 */
[----:B-1----:R-:W-:-:S06]  /*11dc0*/  PRMT R12, RZ, 0x7610, R12 ;  /* 0x00007610ff0c7816 */ /* 0x002fcc000000000c */
[----:B------:R2:W4:Y:S01]  /*11dd0*/  @!P0 LDG.E.U16 R12, desc[UR6][R14.64] ;  /* 0x000000060e0c8981 */ /* 0x000522000c1e1500 */
[----:B------:R-:W-:Y:S02]  /*11de0*/  PRMT R13, RZ, 0x7610, R13 ;  /* 0x00007610ff0d7816 */ /* 0x000fe4000000000d */
[----:B--2---:R-:W-:-:S05]  /*11df0*/  IADD3 R14, P1, R6, R2, RZ ;  /* 0x00000002060e7210 */ /* 0x004fca0007f3e0ff */
[----:B---3--:R-:W-:-:S05]  /*11e00*/  IMAD.X R15, R5, 0x1, R0, P1 ;  /* 0x00000001050f7824 */ /* 0x008fca00008e0600 */
[----:B------:R-:W2:Y:S01]  /*11e10*/  @!P0 LDG.E.U16 R13, desc[UR6][R14.64] ;  /* 0x000000060e0d8981 */ /* 0x000ea2000c1e1500 */
[----:B------:R-:W-:-:S05]  /*11e20*/  LOP3.LUT R26, R3, 0x40, RZ, 0x3c, !PT ;  /* 0x00000040031a7812 */ /* 0x000fca00078e3cff */
[----:B------:R-:W-:Y:S04]  /*11e30*/  STS.U16 [R26+UR4+0xa400], R29 ;  /* 0x00a4001d1a007988 */ /* 0x000fe80008000404 */
[----:B----4-:R-:W-:Y:S04]  /*11e40*/  STL [R1+0xf28], R11 ;  /* 0x000f280b01007387 */ /* 0x010fe80000100800 */
[----:B------:R-:W3:Y:S04]  /*11e50*/  LDL.LU R18, [R1+0xa4] ;  /* 0x0000a40001127983 */ /* 0x000ee80000300800 */
[----:B------:R-:W4:Y:S04]  /*11e60*/  LDL.LU R22, [R1+0xa0] ;  /* 0x0000a00001167983 */ /* 0x000f280000300800 */
[----:B------:R-:W4:Y:S04]  /*11e70*/  LDL.LU R24, [R1+0x94] ;  /* 0x0000940001187983 */ /* 0x000f280000300800 */
[----:B------:R0:W-:Y:S04]  /*11e80*/  STL [R1+0xf2c], R12 ;  /* 0x000f2c0c01007387 */ /* 0x0001e80000100800 */
[----:B------:R-:W4:Y:S04]  /*11e90*/  LDL.LU R27, [R1+0x90] ;  /* 0x00009000011b7983 */ /* 0x000f280000300800 */
[----:B------:R-:W3:Y:S04]  /*11ea0*/  LDL R16, [R1+0x1fc] ;  /* 0x0001fc0001107983 */ /* 0x000ee80000100800 */
[----:B0-----:R-:W4:Y:S04]  /*11eb0*/  LDL R12, [R1+0x3fc] ;  /* 0x0003fc00010c7983 */ /* 0x001f280000100800 */
[----:B------:R-:W4:Y:S04]  /*11ec0*/  LDL R11, [R1+0x1dc] ;  /* 0x0001dc00010b7983 */ /* 0x000f280000100800 */
[----:B------:R-:W4:Y:S04]  /*11ed0*/  LDL.LU R29, [R1+0x88] ;  /* 0x00008800011d7983 */ /* 0x000f280000300800 */
[----:B------:R-:W3:Y:S04]  /*11ee0*/  LDL R15, [R1+0x40c] ;  /* 0x00040c00010f7983 */ /* 0x000ee80000100800 */
[----:B--2---:R-:W-:Y:S04]  /*11ef0*/  STL [R1+0xf30], R13 ;  /* 0x000f300d01007387 */ /* 0x004fe80000100800 */
[----:B------:R-:W2:Y:S04]  /*11f00*/  LDL R10, [R1+0x3ec] ;  /* 0x0003ec00010a7983 */ /* 0x000ea80000100800 */
[----:B------:R-:W2:Y:S04]  /*11f10*/  LDL R9, [R1+0x1bc] ;  /* 0x0001bc0001097983 */ /* 0x000ea80000100800 */
[----:B------:R-:W2:Y:S04]  /*11f20*/  LDL R8, [R1+0x3dc] ;  /* 0x0003dc0001087983 */ /* 0x000ea80000100800 */
[----:B------:R-:W2:Y:S04]  /*11f30*/  LDL R7, [R1+0x19c] ;  /* 0x00019c0001077983 */ /* 0x000ea80000100800 */
[----:B------:R-:W2:Y:S01]  /*11f40*/  LDL R6, [R1+0x3cc] ;  /* 0x0003cc0001067983 */ /* 0x000ea20000100800 */
[----:B------:R-:W-:-:S03]  /*11f50*/  PRMT R17, RZ, 0x7610, R17 ;  /* 0x00007610ff117816 */ /* 0x000fc60000000011 */
[----:B------:R-:W2:Y:S01]  /*11f60*/  LDL R5, [R1+0x1b0] ;  /* 0x0001b00001057983 */ /* 0x000ea20000100800 */
[----:B---3--:R-:W-:-:S05]  /*11f70*/  IADD3 R14, P1, R15, R2, RZ ;  /* 0x000000020f0e7210 */ /* 0x008fca0007f3e0ff */
[----:B------:R-:W-:-:S05]  /*11f80*/  IMAD.X R15, R16, 0x1, R0, P1 ;  /* 0x00000001100f7824 */ /* 0x000fca00008e0600 */
[----:B------:R4:W3:Y:S01]  /*11f90*/  @!P0 LDG.E.U16 R17, desc[UR6][R14.64] ;  /* 0x000000060e118981 */ /* 0x0008e2000c1e1500 */
[----:B------:R-:W-:Y:S02]  /*11fa0*/  PRMT R19, RZ, 0x7610, R19 ;  /* 0x00007610ff137816 */ /* 0x000fe40000000013 */
[----:B----4-:R-:W-:-:S05]  /*11fb0*/  IADD3 R14, P1, R12, R2, RZ ;  /* 0x000000020c0e7210 */ /* 0x010fca0007f3e0ff */
[----:B------:R-:W-:-:S05]  /*11fc0*/  IMAD.X R15, R11, 0x1, R0, P1 ;  /* 0x000000010b0f7824 */ /* 0x000fca00008e0600 */
[----:B------:R2:W4:Y:S01]  /*11fd0*/  @!P0 LDG.E.U16 R19, desc[UR6][R14.64] ;  /* 0x000000060e138981 */ /* 0x000522000c1e1500 */
[----:B------:R-:W-:Y:S02]  /*11fe0*/  PRMT R20, RZ, 0x7610, R20 ;  /* 0x00007610ff147816 */ /* 0x000fe40000000014 */
[----:B--2---:R-:W-:-:S05]  /*11ff0*/  IADD3 R14, P1, R10, R2, RZ ;  /* 0x000000020a0e7210 */ /* 0x004fca0007f3e0ff */
[----:B------:R-:W-:-:S05]  /*12000*/  IMAD.X R15, R9, 0x1, R0, P1 ;  /* 0x00000001090f7824 */ /* 0x000fca00008e0600 */
[----:B------:R0:W2:Y:S01]  /*12010*/  @!P0 LDG.E.U16 R20, desc[UR6][R14.64] ;  /* 0x000000060e148981 */ /* 0x0000a2000c1e1500 */
[----:B------:R-:W-:Y:S02]  /*12020*/  PRMT R21, RZ, 0x7610, R21 ;  /* 0x00007610ff157816 */ /* 0x000fe40000000015 */
[----:B0-----:R-:W-:-:S05]  /*12030*/  IADD3 R14, P1, R8, R2, RZ ;  /* 0x00000002080e7210 */ /* 0x001fca0007f3e0ff */
[----:B------:R-:W-:-:S05]  /*12040*/  IMAD.X R15, R7, 0x1, R0, P1 ;  /* 0x00000001070f7824 */ /* 0x000fca00008e0600 */
[----:B------:R0:W2:Y:S01]  /*12050*/  @!P0 LDG.E.U16 R21, desc[UR6][R14.64] ;  /* 0x000000060e158981 */ /* 0x0000a2000c1e1500 */
[----:B------:R-:W-:-:S03]  /*12060*/  PRMT R23, RZ, 0x7610, R23 ;  /* 0x00007610ff177816 */ /* 0x000fc60000000017 */
[----:B------:R1:W-:Y:S01]  /*12070*/  STS.U16 [R26+UR4+0xac00], R4 ;  /* 0x00ac00041a007988 */ /* 0x0003e20008000404 */
[----:B0-----:R-:W-:-:S03]  /*12080*/  IADD3 R14, P1, R6, R2, RZ ;  /* 0x00000002060e7210 */ /* 0x001fc60007f3e0ff */
[----:B-1----:R-:W4:Y:S02]  /*12090*/  LDL R4, [R1+0x3bc] ;  /* 0x0003bc0001047983 */ /* 0x002f240000100800 */
[----:B------:R-:W-:-:S05]  /*120a0*/  IMAD.X R15, R5, 0x1, R0, P1 ;  /* 0x00000001050f7824 */ /* 0x000fca00008e0600 */
[----:B------:R4:W2:Y:S04]  /*120b0*/  @!P0 LDG.E.U16 R23, desc[UR6][R14.64] ;  /* 0x000000060e178981 */ /* 0x0008a8000c1e1500 */
[----:B---3--:R0:W-:Y:S04]  /*120c0*/  STL [R1+0xf34], R17 ;  /* 0x000f341101007387 */ /* 0x0081e80000100800 */
[----:B------:R-:W3:Y:S04]  /*120d0*/  LDL R15, [R1+0x1d0] ;  /* 0x0001d000010f7983 */ /* 0x000ee80000100800 */
[----:B0-----:R-:W2:Y:S04]  /*120e0*/  LDL.LU R17, [R1+0x78] ;  /* 0x0000780001117983 */ /* 0x001ea80000300800 */
[----:B------:R-:W2:Y:S04]  /*120f0*/  LDL.LU R13, [R1+0x70] ;  /* 0x00007000010d7983 */ /* 0x000ea80000300800 */
[----:B------:R-:W2:Y:S04]  /*12100*/  LDL.LU R12, [R1+0x68] ;  /* 0x00006800010c7983 */ /* 0x000ea80000300800 */
[----:B------:R-:W2:Y:S04]  /*12110*/  LDL.LU R11, [R1+0x64] ;  /* 0x00006400010b7983 */ /* 0x000ea80000300800 */
[----:B------:R-:W2:Y:S04]  /*12120*/  LDL.LU R10, [R1+0x54] ;  /* 0x00005400010a7983 */ /* 0x000ea80000300800 */
[----:B------:R-:W2:Y:S04]  /*12130*/  LDL.LU R9, [R1+0x50] ;  /* 0x0000500001097983 */ /* 0x000ea80000300800 */
[----:B------:R-:W-:Y:S04]  /*12140*/  STS.U16 [R26+UR4+0xb400], R18 ;  /* 0x00b400121a007988 */ /* 0x000fe80008000404 */
[----:B------:R-:W2:Y:S01]  /*12150*/  LDL.LU R8, [R1+0x4c] ;  /* 0x00004c0001087983 */ /* 0x000ea20000300800 */
[----:B------:R-:W-:-:S03]  /*12160*/  PRMT R25, RZ, 0x7610, R25 ;  /* 0x00007610ff197816 */ /* 0x000fc60000000019 */
[----:B------:R0:W-:Y:S04]  /*12170*/  STS.U16 [R26+UR4+0xbc00], R22 ;  /* 0x00bc00161a007988 */ /* 0x0001e80008000404 */
[----:B------:R-:W2:Y:S04]  /*12180*/  LDL.LU R7, [R1+0x48] ;  /* 0x0000480001077983 */ /* 0x000ea80000300800 */
[----:B------:R1:W-:Y:S04]  /*12190*/  STS.U16 [R26+UR4+0xc400], R24 ;  /* 0x00c400181a007988 */ /* 0x0003e80008000404 */
[----:B0-----:R-:W2:Y:S04]  /*121a0*/  LDL.LU R22, [R1+0x44] ;  /* 0x0000440001167983 */ /* 0x001ea80000300800 */
[----:B------:R0:W-:Y:S04]  /*121b0*/  STS.U16 [R26+UR4+0xcc00], R27 ;  /* 0x00cc001b1a007988 */ /* 0x0001e80008000404 */
[----:B-1----:R-:W2:Y:S04]  /*121c0*/  LDL.LU R24, [R1+0x40] ;  /* 0x0000400001187983 */ /* 0x002ea80000300800 */
[----:B------:R1:W-:Y:S04]  /*121d0*/  STS.U16 [R26+UR4+0xd400], R29 ;  /* 0x00d4001d1a007988 */ /* 0x0003e80008000404 */
[----:B0-----:R-:W2:Y:S01]  /*121e0*/  LDL.LU R27, [R1+0x3c] ;  /* 0x00003c00011b7983 */ /* 0x001ea20000300800 */
[----:B----4-:R-:W-:-:S03]  /*121f0*/  IADD3 R14, P1, R4, R2, RZ ;  /* 0x00000002040e7210 */ /* 0x010fc60007f3e0ff */
[----:B-1----:R-:W4:Y:S04]  /*12200*/  LDL.LU R29, [R1+0x38] ;  /* 0x00003800011d7983 */ /* 0x002f280000300800 */
[----:B------:R-:W4:Y:S04]  /*12210*/  LDL.LU R6, [R1+0x2c] ;  /* 0x00002c0001067983 */ /* 0x000f280000300800 */
[----:B------:R-:W4:Y:S04]  /*12220*/  LDL.LU R5, [R1+0x28] ;  /* 0x0000280001057983 */ /* 0x000f280000300800 */
[----:B------:R-:W4:Y:S04]  /*12230*/  LDL.LU R4, [R1+0x14] ;  /* 0x0000140001047983 */ /* 0x000f280000300800 */
[----:B------:R-:W4:Y:S04]  /*12240*/  LDL.LU R16, [R1+0x10] ;  /* 0x0000100001107983 */ /* 0x000f280000300800 */
[----:B------:R-:W4:Y:S01]  /*12250*/  LDL.LU R18, [R1+0xc] ;  /* 0x00000c0001127983 */ /* 0x000f220000300800 */
[----:B---3--:R-:W-:-:S05]  /*12260*/  IMAD.X R15, R15, 0x1, R0, P1 ;  /* 0x000000010f0f7824 */ /* 0x008fca00008e0600 */
[----:B------:R0:W3:Y:S04]  /*12270*/  @!P0 LDG.E.U16 R25, desc[UR6][R14.64] ;  /* 0x000000060e198981 */ /* 0x0000e8000c1e1500 */
[----:B------:R-:W2:Y:S04]  /*12280*/  LDL.LU R14, [R1+0x80] ;  /* 0x00008000010e7983 */ /* 0x000ea80000300800 */
[----:B------:R-:W0:Y:S04]  /*12290*/  LDL R15, [R1+0x3ac] ;  /* 0x0003ac00010f7983 */ /* 0x000e280000100800 */
[----:B--2---:R1:W-:Y:S04]  /*122a0*/  STS.U16 [R26+UR4+0xdc00], R14 ;  /* 0x00dc000e1a007988 */ /* 0x0043e80008000404 */
[----:B-1----:R-:W2:Y:S01]  /*122b0*/  LDL.LU R26, [R1+0xf38] ;  /* 0x000f3800011a7983 */ /* 0x002ea20000300800 */
[----:B0-----:R-:W-:-:S03]  /*122c0*/  IADD3 R14, P1, R15, R2, RZ ;  /* 0x000000020f0e7210 */ /* 0x001fc60007f3e0ff */
[----:B------:R-:W4:Y:S04]  /*122d0*/  LDL R15, [R1+0x1f0] ;  /* 0x0001f000010f7983 */ /* 0x000f280000100800 */
[----:B------:R0:W-:Y:S04]  /*122e0*/  STL [R1+0xb30], R2 ;  /* 0x000b300201007387 */ /* 0x0001e80000100800 */
[----:B0-----:R-:W3:Y:S04]  /*122f0*/  LDL.LU R2, [R1+0x30] ;  /* 0x0000300001027983 */ /* 0x001ee80000300800 */
[----:B------:R0:W-:Y:S01]  /*12300*/  STL [R1+0x6f4], R0 ;  /* 0x0006f40001007387 */ /* 0x0001e20000100800 */
[----:B--2---:R-:W-:Y:S01]  /*12310*/  PRMT R26, RZ, 0x7610, R26 ;  /* 0x00007610ff1a7816 */ /* 0x004fe2000000001a */
[----:B----4-:R-:W-:-:S02]  /*12320*/  IMAD.X R15, R15, 0x1, R0, P1 ;  /* 0x000000010f0f7824 */ /* 0x010fc400008e0600 */
[----:B0-----:R-:W2:Y:S04]  /*12330*/  LDL.LU R0, [R1+0x34] ;  /* 0x0000340001007983 */ /* 0x001ea80000300800 */
[----:B------:R0:W4:Y:S02]  /*12340*/  @!P0 LDG.E.U16 R26, desc[UR6][R14.64] ;  /* 0x000000060e1a8981 */ /* 0x000124000c1e1500 */
[----:B0-----:R-:W-:Y:S02]  /*12350*/  LOP3.LUT R15, R3, 0x40, RZ, 0x3c, !PT ;  /* 0x00000040030f7812 */ /* 0x001fe400078e3cff */
[----:B------:R-:W4:Y:S04]  /*12360*/  LDL.LU R14, [R1] ;  /* 0x00000000010e7983 */ /* 0x000f280000300800 */
[----:B------:R0:W-:Y:S04]  /*12370*/  STS.U16 [R15+UR4+0xe400], R17 ;  /* 0x00e400110f007988 */ /* 0x0001e80008000404 */
[----:B------:R1:W-:Y:S04]  /*12380*/  STS.U16 [R15+UR4+0xec00], R13 ;  /* 0x00ec000d0f007988 */ /* 0x0003e80008000404 */
[----:B------:R3:W-:Y:S04]  /*12390*/  STS.U16 [R15+UR4+0xf400], R12 ;  /* 0x00f4000c0f007988 */ /* 0x0007e80008000404 */
[----:B0-----:R-:W4:Y:S04]  /*123a0*/  LDL.LU R17, [R1+0xf34] ;  /* 0x000f340001117983 */ /* 0x001f280000300800 */
[----:B-1----:R-:W4:Y:S04]  /*123b0*/  LDL.LU R13, [R1+0xf30] ;  /* 0x000f3000010d7983 */ /* 0x002f280000300800 */
[----:B---3--:R-:W3:Y:S04]  /*123c0*/  LDL.LU R12, [R1+0xf2c] ;  /* 0x000f2c00010c7983 */ /* 0x008ee80000300800 */
[----:B------:R0:W-:Y:S04]  /*123d0*/  STS.U16 [R15+UR4+0xfc00], R11 ;  /* 0x00fc000b0f007988 */ /* 0x0001e80008000404 */
[----:B------:R1:W-:Y:S04]  /*123e0*/  STS.U16 [R15+UR4+0xc00], R10 ;  /* 0x000c000a0f007988 */ /* 0x0003e80008000404 */
[----:B------:R1:W-:Y:S04]  /*123f0*/  STS.U16 [R15+UR4+0x400], R9 ;  /* 0x000400090f007988 */ /* 0x0003e80008000404 */
[----:B0-----:R-:W3:Y:S04]  /*12400*/  LDL.LU R11, [R1+0xf28] ;  /* 0x000f2800010b7983 */ /* 0x001ee80000300800 */
[----:B-1----:R-:W3:Y:S04]  /*12410*/  LDL.LU R10, [R1+0xf24] ;  /* 0x000f2400010a7983 */ /* 0x002ee80000300800 */
[----:B------:R-:W3:Y:S04]  /*12420*/  LDL.LU R9, [R1+0xf20] ;  /* 0x000f200001097983 */ /* 0x000ee80000300800 */
        /* <DEDUP_REMOVED lines=11> */
[----:B------:R-:W4:Y:S04]  /*124e0*/  LDL.LU R29, [R1+0xf08] ;  /* 0x000f0800011d7983 */ /* 0x000f280000300800 */
[----:B--2---:R-:W-:Y:S04]  /*124f0*/  STS.U16 [R15+UR4+0x4400], R0 ;  /* 0x004400000f007988 */ /* 0x004fe80008000404 */
[----:B------:R-:W-:Y:S04]  /*12500*/  STS.U16 [R15+UR4+0x4c00], R2 ;  /* 0x004c00020f007988 */ /* 0x000fe80008000404 */
[----:B------:R0:W-:Y:S04]  /*12510*/  STS.U16 [R15+UR4+0x5400], R6 ;  /* 0x005400060f007988 */ /* 0x0001e80008000404 */
[----:B------:R1:W-:Y:S04]  /*12520*/  STS.U16 [R15+UR4+0x5c00], R5 ;  /* 0x005c00050f007988 */ /* 0x0003e80008000404 */
[----:B------:R2:W-:Y:S04]  /*12530*/  STS.U16 [R15+UR4+0x6400], R4 ;  /* 0x006400040f007988 */ /* 0x0005e80008000404 */
[----:B0-----:R-:W3:Y:S04]  /*12540*/  LDL.LU R6, [R1+0xc0] ;  /* 0x0000c00001067983 */ /* 0x001ee80000300800 */
[----:B-1----:R-:W3:Y:S04]  /*12550*/  LDL.LU R5, [R1+0xbc] ;  /* 0x0000bc0001057983 */ /* 0x002ee80000300800 */
[----:B--2---:R-:W2:Y:S04]  /*12560*/  LDL.LU R4, [R1+0xb8] ;  /* 0x0000b80001047983 */ /* 0x004ea80000300800 */
[----:B------:R0:W-:Y:S04]  /*12570*/  STS.U16 [R15+UR4+0x6c00], R16 ;  /* 0x006c00100f007988 */ /* 0x0001e80008000404 */
[----:B------:R1:W-:Y:S04]  /*12580*/  STS.U16 [R15+UR4+0x7400], R18 ;  /* 0x007400120f007988 */ /* 0x0003e80008000404 */
[----:B0-----:R-:W2:Y:S04]  /*12590*/  LDL.LU R16, [R1+0xb4] ;  /* 0x0000b40001107983 */ /* 0x001ea80000300800 */
[----:B-1----:R-:W2:Y:S04]  /*125a0*/  LDL.LU R18, [R1+0xb0] ;  /* 0x0000b00001127983 */ /* 0x002ea80000300800 */
[----:B----4-:R0:W-:Y:S04]  /*125b0*/  STS.U16 [R15+UR4+0x7c00], R29 ;  /* 0x007c001d0f007988 */ /* 0x0101e80008000404 */
[----:B0-----:R-:W4:Y:S04]  /*125c0*/  LDL.LU R29, [R1+0xac] ;  /* 0x0000ac00011d7983 */ /* 0x001f280000300800 */
[----:B------:R0:W-:Y:S04]  /*125d0*/  STS.U16 [R15+UR4+0x8400], R14 ;  /* 0x0084000e0f007988 */ /* 0x0001e80008000404 */
[----:B---3--:R1:W-:Y:S04]  /*125e0*/  STS.U16 [R15+UR4+0x8c00], R27 ;  /* 0x008c001b0f007988 */ /* 0x0083e80008000404 */
[----:B------:R-:W3:Y:S01]  /*125f0*/  LDL.LU R0, [R1+0x74] ;  /* 0x0000740001007983 */ /* 0x000ee20000300800 */
[----:B0-----:R-:W-:-:S03]  /*12600*/  IMAD.SHL.U32 R14, R28, 0x8, RZ ;  /* 0x000000081c0e7824 */ /* 0x001fc600078e00ff */
[----:B------:R0:W-:Y:S02]  /*12610*/  STS.U16 [R15+UR4+0x9400], R24 ;  /* 0x009400180f007988 */ /* 0x0001e40008000404 */
[----:B------:R-:W-:Y:S02]  /*12620*/  LOP3.LUT R14, R14, 0x30, RZ, 0xc0, !PT ;  /* 0x000000300e0e7812 */ /* 0x000fe400078ec0ff */
[----:B------:R0:W-:Y:S01]  /*12630*/  STS.U16 [R15+UR4+0x9c00], R22 ;  /* 0x009c00160f007988 */ /* 0x0001e20008000404 */
[----:B-1----:R-:W-:-:S03]  /*12640*/  LOP3.LUT R27, R28, 0xe0, RZ, 0xc0, !PT ;  /* 0x000000e01c1b7812 */ /* 0x002fc600078ec0ff */
[----:B------:R-:W3:Y:S01]  /*12650*/  LDL.LU R2, [R1+0x6c] ;  /* 0x00006c0001027983 */ /* 0x000ee20000300800 */
[C---:B0-----:R-:W-:Y:S01]  /*12660*/  LOP3.LUT R24, R28.reuse, 0x7, RZ, 0xc0, !PT ;  /* 0x000000071c187812 */ /* 0x041fe200078ec0ff */
[----:B------:R-:W-:-:S04]  /*12670*/  IMAD.SHL.U32 R15, R28, 0x2, RZ ;  /* 0x000000021c0f7824 */ /* 0x000fc800078e00ff */
[C---:B------:R-:W-:Y:S02]  /*12680*/  IMAD R14, R24.reuse, 0x40, R14 ;  /* 0x00000040180e7824 */ /* 0x040fe400078e020e */
[C---:B------:R-:W-:Y:S02]  /*12690*/  IMAD.SHL.U32 R22, R24.reuse, 0x10, RZ ;  /* 0x0000001018167824 */ /* 0x040fe400078e00ff */
[----:B------:R-:W-:Y:S01]  /*126a0*/  IMAD R24, R24, 0x4, R27 ;  /* 0x0000000418187824 */ /* 0x000fe200078e021b */
[--C-:B------:R-:W-:Y:S02]  /*126b0*/  LOP3.LUT R14, R14, 0x10, R15.reuse, 0x78, !PT ;  /* 0x000000100e0e7812 */ /* 0x100fe400078e780f */
[----:B------:R-:W-:Y:S02]  /*126c0*/  LOP3.LUT R15, R22, 0x30, R15, 0x78, !PT ;  /* 0x00000030160f7812 */ /* 0x000fe400078e780f */
[----:B------:R-:W-:Y:S02]  /*126d0*/  SHF.L.U32 R27, R28, 0x5, RZ ;  /* 0x000000051c1b7819 */ /* 0x000fe400000006ff */
[----:B------:R-:W-:Y:S01]  /*126e0*/  LOP3.LUT R22, R3, 0x60, RZ, 0x3c, !PT ;  /* 0x0000006003167812 */ /* 0x000fe200078e3cff */
[----:B------:R-:W-:Y:S01]  /*126f0*/  IMAD.U32 R3, R24, 0x40, R15 ;  /* 0x0000004018037824 */ /* 0x000fe200078e000f */
[----:B------:R-:W-:Y:S01]  /*12700*/  LOP3.LUT R28, R14, 0x200, R27, 0xf8, !PT ;  /* 0x000002000e1c7812 */ /* 0x000fe200078ef81b */
[----:B------:R-:W3:Y:S04]  /*12710*/  LDL.LU R24, [R1+0x84] ;  /* 0x0000840001187983 */ /* 0x000ee80000300800 */
[----:B------:R-:W3:Y:S04]  /*12720*/  LDL.LU R15, [R1+0x7c] ;  /* 0x00007c00010f7983 */ /* 0x000ee80000300800 */
[----:B------:R-:W3:Y:S04]  /*12730*/  LDL.LU R14, [R1+0xa8] ;  /* 0x0000a800010e7983 */ /* 0x000ee80000300800 */
[----:B------:R-:W3:Y:S04]  /*12740*/  LDL.LU R27, [R1+0x8c] ;  /* 0x00008c00011b7983 */ /* 0x000ee80000300800 */
[----:B------:R0:W-:Y:S04]  /*12750*/  STS.U16 [R22+UR4+0x9e00], R6 ;  /* 0x009e000616007988 */ /* 0x0001e80008000404 */
[----:B------:R1:W-:Y:S04]  /*12760*/  STS.U16 [R22+UR4+0xa600], R5 ;  /* 0x00a6000516007988 */ /* 0x0003e80008000404 */
[----:B--2---:R2:W-:Y:S04]  /*12770*/  STS.U16 [R22+UR4+0xae00], R4 ;  /* 0x00ae000416007988 */ /* 0x0045e80008000404 */
[----:B0-----:R-:W3:Y:S04]  /*12780*/  LDL.LU R6, [R1+0xf04] ;  /* 0x000f040001067983 */ /* 0x001ee80000300800 */
[----:B-1----:R-:W3:Y:S04]  /*12790*/  LDL.LU R5, [R1+0xf00] ;  /* 0x000f000001057983 */ /* 0x002ee80000300800 */
[----:B--2---:R-:W2:Y:S04]  /*127a0*/  LDL.LU R4, [R1+0xefc] ;  /* 0x000efc0001047983 */ /* 0x004ea80000300800 */
[----:B------:R-:W-:Y:S04]  /*127b0*/  STL [R1+0x110], R28 ;  /* 0x0001101c01007387 */ /* 0x000fe80000100800 */
[----:B------:R0:W-:Y:S04]  /*127c0*/  STS.U16 [R22+UR4+0xb600], R16 ;  /* 0x00b6001016007988 */ /* 0x0001e80008000404 */
[----:B------:R1:W-:Y:S04]  /*127d0*/  STS.U16 [R22+UR4+0xbe00], R18 ;  /* 0x00be001216007988 */ /* 0x0003e80008000404 */
[----:B0-----:R-:W2:Y:S04]  /*127e0*/  LDL.LU R16, [R1+0xef8] ;  /* 0x000ef80001107983 */ /* 0x001ea80000300800 */
[----:B-1----:R-:W2:Y:S04]  /*127f0*/  LDL.LU R18, [R1+0xef4] ;  /* 0x000ef40001127983 */ /* 0x002ea80000300800 */
[----:B----4-:R0:W-:Y:S04]  /*12800*/  STS.U16 [R22+UR4+0xc600], R29 ;  /* 0x00c6001d16007988 */ /* 0x0101e80008000404 */
[----:B0-----:R-:W4:Y:S04]  /*12810*/  LDL.LU R29, [R1+0xef0] ;  /* 0x000ef000011d7983 */ /* 0x001f280000300800 */
[----:B---3--:R0:W-:Y:S04]  /*12820*/  STS.U16 [R22+UR4+0xee00], R0 ;  /* 0x00ee000016007988 */ /* 0x0081e80008000404 */
[----:B------:R-:W-:Y:S04]  /*12830*/  STS.U16 [R22+UR4+0x2e00], R7 ;  /* 0x002e000716007988 */ /* 0x000fe80008000404 */
        /* <DEDUP_REMOVED lines=17> */
[----:B------:R-:W-:Y:S01]  /*12950*/  STS.U16 [R22+UR4+0x9600], R26 ;  /* 0x0096001a16007988 */ /* 0x000fe20008000404 */
[----:B0-----:R-:W-:-:S03]  /*12960*/  LOP3.LUT R0, R28, 0x20, RZ, 0x3c, !PT ;  /* 0x000000201c007812 */ /* 0x001fc600078e3cff */
[----:B------:R-:W-:Y:S04]  /*12970*/  STS.U16 [R22+UR4+0x2600], R6 ;  /* 0x0026000616007988 */ /* 0x000fe80008000404 */
[----:B------:R-:W-:Y:S04]  /*12980*/  STS.U16 [R22+UR4+0x1e00], R5 ;  /* 0x001e000516007988 */ /* 0x000fe80008000404 */
[----:B--2---:R-:W-:Y:S04]  /*12990*/  STS.U16 [R22+UR4+0x1600], R4 ;  /* 0x0016000416007988 */ /* 0x004fe80008000404 */
[----:B------:R-:W-:Y:S04]  /*129a0*/  STS.U16 [R22+UR4+0xe00], R16 ;  /* 0x000e001016007988 */ /* 0x000fe80008000404 */
[----:B------:R-:W-:Y:S04]  /*129b0*/  STS.U16 [R22+UR4+0x600], R18 ;  /* 0x0006001216007988 */ /* 0x000fe80008000404 */
[----:B----4-:R-:W-:Y:S01]  /*129c0*/  STS.U16 [R22+UR4+0xfe00], R29 ;  /* 0x00fe001d16007988 */ /* 0x010fe20008000404 */
[----:B------:R-:W-:Y:S06]  /*129d0*/  BAR.SYNC.DEFER_BLOCKING 0x0 ;  /* 0x0000000000007b1d */ /* 0x000fec0000010000 */
[----:B------:R-:W0:Y:S04]  /*129e0*/  LDSM.16.M88.4 R24, [R3+UR4+0x4000] ;  /* 0x004000040318783b */ /* 0x000e280008000200 */
[----:B------:R-:W1:Y:S04]  /*129f0*/  LDSM.16.M88.4 R4, [R3+UR4] ;  /* 0x000000040304783b */ /* 0x000e680008000200 */
[----:B------:R-:W2:Y:S04]  /*12a00*/  LDSM.16.M88.4 R20, [R3+UR4+0x8000] ;  /* 0x008000040314783b */ /* 0x000ea80008000200 */
[----:B------:R-:W-:Y:S04]  /*12a10*/  LDSM.16.MT88.4 R8, [R0+UR4+0x10000] ;  /* 0x010000040008783b */ /* 0x000fe80008004200 */
[----:B------:R-:W-:Y:S04]  /*12a20*/  LDSM.16.MT88.4 R12, [R28+UR4+0x10000] ;  /* 0x010000041c0c783b */ /* 0x000fe80008004200 */
[----:B------:R-:W-:Y:S04]  /*12a30*/  LDSM.16.MT88.4 R16, [R28+UR4+0x10400] ;  /* 0x010400041c10783b */ /* 0x000fe80008004200 */
[----:B0-----:R-:W-:Y:S04]  /*12a40*/  STL [R1+0xe8c], R26 ;  /* 0x000e8c1a01007387 */ /* 0x001fe80000100800 */
[----:B-1----:R-:W-:Y:S04]  /*12a50*/  STL.64 [R1], R4 ;  /* 0x0000000401007387 */ /* 0x002fe80000100a00 */
[----:B------:R-:W-:Y:S04]  /*12a60*/  STL.64 [R1+0x8], R6 ;  /* 0x0000080601007387 */ /* 0x000fe80000100a00 */
[----:B------:R-:W0:Y:S04]  /*12a70*/  LDSM.16.M88.4 R4, [R3+UR4+0xc000] ;  /* 0x00c000040304783b */ /* 0x000e280008000200 */
[----:B------:R-:W-:Y:S04]  /*12a80*/  STL [R1+0xe88], R27 ;  /* 0x000e881b01007387 */ /* 0x000fe80000100800 */
[----:B------:R1:W-:Y:S04]  /*12a90*/  STL.64 [R1+0xee8], R24 ;  /* 0x000ee81801007387 */ /* 0x0003e80000100a00 */
[----:B-1----:R-:W3:Y:S04]  /*12aa0*/  LDL.LU.64 R24, [R1+0x610] ;  /* 0x0006100001187983 */ /* 0x002ee80000300a00 */
[----:B------:R-:W3:Y:S04]  /*12ab0*/  LDL.LU.64 R26, [R1+0x618] ;  /* 0x00061800011a7983 */ /* 0x000ee80000300a00 */
[----:B--2---:R-:W-:Y:S04]  /*12ac0*/  STL.64 [R1+0xee0], R22 ;  /* 0x000ee01601007387 */ /* 0x004fe80000100a00 */
[----:B------:R1:W-:Y:S04]  /*12ad0*/  STL.64 [R1+0xed8], R20 ;  /* 0x000ed81401007387 */ /* 0x0003e80000100a00 */
[----:B-1----:R-:W2:Y:S04]  /*12ae0*/  LDL.LU.64 R20, [R1+0x600] ;  /* 0x0006000001147983 */ /* 0x002ea80000300a00 */
[----:B------:R-:W2:Y:S04]  /*12af0*/  LDL.LU.64 R22, [R1+0x608] ;  /* 0x0006080001167983 */ /* 0x000ea80000300a00 */
[----:B0-----:R-:W-:Y:S04]  /*12b00*/  STL [R1+0xe90], R6 ;  /* 0x000e900601007387 */ /* 0x001fe80000100800 */
[----:B------:R-:W-:Y:S04]  /*12b10*/  STL [R1+0xe5c], R3 ;  /* 0x000e5c0301007387 */ /* 0x000fe80000100800 */
[----:B------:R-:W-:Y:S04]  /*12b20*/  STL [R1+0xe58], R7 ;  /* 0x000e580701007387 */ /* 0x000fe80000100800 */
[----:B------:R-:W-:Y:S04]  /*12b30*/  STL [R1+0x118], R0 ;  /* 0x0001180001007387 */ /* 0x000fe80000100800 */
[----:B------:R-:W-:Y:S04]  /*12b40*/  STL.64 [R1+0xed0], R10 ;  /* 0x000ed00a01007387 */ /* 0x000fe80000100a00 */
[----:B------:R0:W-:Y:S04]  /*12b50*/  STL.64 [R1+0xec8], R8 ;  /* 0x000ec80801007387 */ /* 0x0001e80000100a00 */
[----:B0-----:R-:W3:Y:S04]  /*12b60*/  LDL.LU.64 R8, [R1] ;  /* 0x0000000001087983 */ /* 0x001ee80000300a00 */
[----:B------:R-:W-:Y:S04]  /*12b70*/  STL.64 [R1+0xea0], R18 ;  /* 0x000ea01201007387 */ /* 0x000fe80000100a00 */
[----:B------:R0:W-:Y:S04]  /*12b80*/  STL.64 [R1+0xe98], R16 ;  /* 0x000e981001007387 */ /* 0x0001e80000100a00 */
[----:B0-----:R-:W4:Y:S04]  /*12b90*/  LDL.LU.64 R16, [R1+0x5f0] ;  /* 0x0005f00001107983 */ /* 0x001f280000300a00 */
[----:B------:R-:W4:Y:S01]  /*12ba0*/  LDL.LU.64 R18, [R1+0x5f8] ;  /* 0x0005f80001127983 */ /* 0x000f220000300a00 */
[----:B---3--:R-:W-:-:S15]  /*12bb0*/  HMMA.16816.F32.BF16 R24, R12, R8, R24 ;  /* 0x000000080c18723c */ /* 0x008fde0000041818 */
[----:B------:R-:W-:-:S08]  /*12bc0*/  NOP ;  /* 0x0000000000007918 */ /* 0x000fd00000000000 */
[----:B------:R0:W-:Y:S04]  /*12bd0*/  STL.64 [R1+0x40], R24 ;  /* 0x0000401801007387 */ /* 0x0001e80000100a00 */
[----:B------:R-:W-:Y:S04]  /*12be0*/  STL.64 [R1+0x48], R26 ;  /* 0x0000481a01007387 */ /* 0x000fe80000100a00 */
[----:B0-----:R-:W2:Y:S01]  /*12bf0*/  LDL.LU.64 R24, [R1+0xee8] ;  /* 0x000ee80001187983 */ /* 0x001ea20000300a00 */
[----:B------:R-:W-:Y:S02]  /*12c00*/  IMAD.MOV.U32 R29, RZ, RZ, R8 ;  /* 0x000000ffff1d7224 */ /* 0x000fe400078e0008 */
[----:B------:R-:W-:-:S02]  /*12c10*/  IMAD.MOV.U32 R2, RZ, RZ, R9 ;  /* 0x000000ffff027224 */ /* 0x000fc400078e0009 */
[----:B------:R-:W3:Y:S04]  /*12c20*/  LDL.LU.64 R8, [R1+0x5e0] ;  /* 0x0005e00001087983 */ /* 0x000ee80000300a00 */
[----:B------:R-:W3:Y:S01]  /*12c30*/  LDL.LU.64 R10, [R1+0x5e8] ;  /* 0x0005e800010a7983 */ /* 0x000ee20000300a00 */
[----:B--2---:R-:W-:-:S15]  /*12c40*/  HMMA.16816.F32.BF16 R20, R12, R24, R20 ;  /* 0x000000180c14723c */ /* 0x004fde0000041814 */
[----:B------:R-:W-:-:S08]  /*12c50*/  NOP ;  /* 0x0000000000007918 */ /* 0x000fd00000000000 */
[----:B------:R-:W-:Y:S04]  /*12c60*/  STL.64 [R1+0x30], R20 ;  /* 0x0000301401007387 */ /* 0x000fe80000100a00 */
[----:B------:R0:W-:Y:S04]  /*12c70*/  STL.64 [R1+0x38], R22 ;  /* 0x0000381601007387 */ /* 0x0001e80000100a00 */
[----:B0-----:R-:W2:Y:S04]  /*12c80*/  LDL.LU.64 R22, [R1+0xee0] ;  /* 0x000ee00001167983 */ /* 0x001ea80000300a00 */
[----:B------:R-:W4:Y:S02]  /*12c90*/  LDL.LU.64 R20, [R1+0xed8] ;  /* 0x000ed80001147983 */ /* 0x000f240000300a00 */
[----:B----4-:R-:W-:-:S15]  /*12ca0*/  HMMA.16816.F32.BF16 R16, R12, R20, R16 ;  /* 0x000000140c10723c */ /* 0x010fde0000041810 */
[----:B------:R-:W-:-:S08]  /*12cb0*/  NOP ;  /* 0x0000000000007918 */ /* 0x000fd00000000000 */
[----:B------:R-:W-:Y:S04]  /*12cc0*/  STL.64 [R1+0x28], R18 ;  /* 0x0000281201007387 */ /* 0x000fe80000100a00 */
[----:B--2---:R-:W-:Y:S04]  /*12cd0*/  STL.64 [R1+0xeb0], R22 ;  /* 0x000eb01601007387 */ /* 0x004fe80000100a00 */
[----:B------:R0:W-:Y:S04]  /*12ce0*/  STL.64 [R1+0xea8], R20 ;  /* 0x000ea81401007387 */ /* 0x0001e80000100a00 */
[----:B0-----:R-:W2:Y:S04]  /*12cf0*/  LDL.LU.64 R20, [R1+0x5c0] ;  /* 0x0005c00001147983 */ /* 0x001ea80000300a00 */
[----:B------:R-:W4:Y:S01]  /*12d00*/  LDL.LU.64 R22, [R1+0x5c8] ;  /* 0x0005c80001167983 */ /* 0x000f220000300a00 */
[----:B------:R-:W-:-:S02]  /*12d10*/  IMAD.MOV.U32 R3, RZ, RZ, R16 ;  /* 0x000000ffff037224 */ /* 0x000fc400078e0010 */
[----:B------:R-:W-:Y:S01]  /*12d20*/  IMAD.MOV.U32 R7, RZ, RZ, R17 ;  /* 0x000000ffff077224 */ /* 0x000fe200078e0011 */
[----:B---3--:R-:W-:-:S15]  /*12d30*/  HMMA.16816.F32.BF16 R12, R12, R4, R8 ;  /* 0x000000040c0c723c */ /* 0x008fde0000041808 */
[----:B------:R-:W-:-:S09]  /*12d40*/  NOP ;  /* 0x0000000000007918 */ /* 0x000fd20000000000 */
[----:B------:R-:W-:Y:S01]  /*12d50*/  IMAD.MOV.U32 R0, RZ, RZ, R15 ;  /* 0x000000ffff007224 */ /* 0x000fe200078e000f */
[----:B------:R-:W-:Y:S01]  /*12d60*/  LOP3.LUT R15, R28, 0x20, RZ, 0x3c, !PT ;  /* 0x000000201c0f7812 */ /* 0x000fe200078e3cff */
[----:B------:R-:W-:Y:S02]  /*12d70*/  IMAD.MOV.U32 R6, RZ, RZ, R12 ;  /* 0x000000ffff067224 */ /* 0x000fe400078e000c */
[----:B------:R-:W-:Y:S02]  /*12d80*/  IMAD.MOV.U32 R26, RZ, RZ, R13 ;  /* 0x000000ffff1a7224 */ /* 0x000fe400078e000d */
[----:B------:R-:W-:Y:S02]  /*12d90*/  IMAD.MOV.U32 R27, RZ, RZ, R14 ;  /* 0x000000ffff1b7224 */ /* 0x000fe400078e000e */
[----:B------:R-:W0:Y:S04]  /*12da0*/  LDSM.16.MT88.4 R12, [R15+UR4+0x10400] ;  /* 0x010400040f0c783b */ /* 0x000e280008004200 */
[----:B----4-:R-:W-:Y:S04]  /*12db0*/  STL.64 [R1+0xec0], R22 ;  /* 0x000ec01601007387 */ /* 0x010fe80000100a00 */
[----:B--2---:R1:W-:Y:S04]  /*12dc0*/  STL.64 [R1+0xeb8], R20 ;  /* 0x000eb81401007387 */ /* 0x0043e80000100a00 */
[----:B-1----:R-:W2:Y:S04]  /*12dd0*/  LDL.LU.64 R20, [R1+0x5d0] ;  /* 0x0005d00001147983 */ /* 0x002ea80000300a00 */
[----:B------:R-:W2:Y:S04]  /*12de0*/  LDL.LU.64 R22, [R1+0x5d8] ;  /* 0x0005d80001167983 */ /* 0x000ea80000300a00 */
[----:B------:R-:W3:Y:S04]  /*12df0*/  LDL.LU.64 R16, [R1+0x5b0] ;  /* 0x0005b00001107983 */ /* 0x000ee80000300a00 */
[----:B------:R-:W3:Y:S04]  /*12e00*/  LDL.LU.64 R18, [R1+0x5b8] ;  /* 0x0005b80001127983 */ /* 0x000ee80000300a00 */
[----:B------:R-:W2:Y:S04]  /*12e10*/  LDL.LU.64 R10, [R1+0xed0] ;  /* 0x000ed000010a7983 */ /* 0x000ea80000300a00 */
[----:B------:R-:W2:Y:S04]  /*12e20*/  LDL.LU.64 R8, [R1+0xec8] ;  /* 0x000ec80001087983 */ /* 0x000ea80000300a00 */
[----:B0-----:R0:W-:Y:S04]  /*12e30*/  STL [R1+0xe54], R12 ;  /* 0x000e540c01007387 */ /* 0x0011e80000100800 */
[----:B------:R1:W-:Y:S01]  /*12e40*/  STL [R1+0xe50], R13 ;  /* 0x000e500d01007387 */ /* 0x0003e20000100800 */
[----:B0-----:R-:W-:-:S02]  /*12e50*/  IMAD.MOV.U32 R12, RZ, RZ, R29 ;  /* 0x000000ffff0c7224 */ /* 0x001fc400078e001d */
[----:B-1----:R-:W-:Y:S01]  /*12e60*/  IMAD.MOV.U32 R13, RZ, RZ, R2 ;  /* 0x000000ffff0d7224 */ /* 0x002fe200078e0002 */
[----:B------:R-:W-:Y:S04]  /*12e70*/  STL [R1+0xe4c], R14 ;  /* 0x000e4c0e01007387 */ /* 0x000fe80000100800 */
[----:B------:R2:W-:Y:S02]  /*12e80*/  STL [R1+0xe48], R15 ;  /* 0x000e480f01007387 */ /* 0x0005e40000100800 */
[----:B--2---:R-:W-:Y:S02]  /*12e90*/  HMMA.16816.F32.BF16 R12, R8, R12, R20 ;  /* 0x0000000c080c723c */ /* 0x004fe40000041814 */
[----:B------:R-:W2:Y:S04]  /*12ea0*/  LDL.LU.64 R22, [R1+0xec0] ;  /* 0x000ec00001167983 */ /* 0x000ea80000300a00 */
[----:B------:R-:W2:-:S15]  /*12eb0*/  LDL.LU.64 R20, [R1+0xeb8] ;  /* 0x000eb80001147983 */ /* 0x000e9e0000300a00 */
[----:B------:R-:W-:-:S02]  /*12ec0*/  NOP ;  /* 0x0000000000007918 */ /* 0x000fc40000000000 */
[----:B------:R-:W-:Y:S04]  /*12ed0*/  STL.64 [R1+0x60], R12 ;  /* 0x0000600c01007387 */ /* 0x000fe80000100a00 */
[----:B------:R0:W-:Y:S01]  /*12ee0*/  STL.64 [R1+0x68], R14 ;  /* 0x0000680e01007387 */ /* 0x0001e20000100a00 */
[----:B--2---:R-:W-:-:S15]  /*12ef0*/  HMMA.16816.F32.BF16 R20, R8, R24, R20 ;  /* 0x000000180814723c */ /* 0x004fde0000041814 */
[----:B------:R-:W-:-:S09]  /*12f00*/  NOP ;  /* 0x0000000000007918 */ /* 0x000fd20000000000 */
[----:B------:R-:W-:Y:S02]  /*12f10*/  IMAD.MOV.U32 R29, RZ, RZ, R22 ;  /* 0x000000ffff1d7224 */ /* 0x000fe400078e0016 */
[----:B------:R-:W-:Y:S02]  /*12f20*/  IMAD.MOV.U32 R2, RZ, RZ, R23 ;  /* 0x000000ffff027224 */ /* 0x000fe400078e0017 */
[----:B0-----:R-:W-:Y:S01]  /*12f30*/  IMAD.MOV.U32 R14, RZ, RZ, R20 ;  /* 0x000000ffff0e7224 */ /* 0x001fe200078e0014 */
[----:B------:R-:W2:Y:S01]  /*12f40*/  LDL.LU.64 R22, [R1+0xeb0] ;  /* 0x000eb00001167983 */ /* 0x000ea20000300a00 */
[----:B------:R-:W-:-:S03]  /*12f50*/  IMAD.MOV.U32 R15, RZ, RZ, R21 ;  /* 0x000000ffff0f7224 */ /* 0x000fc600078e0015 */
[----:B------:R-:W3:Y:S02]  /*12f60*/  LDL.LU.64 R20, [R1+0xea8] ;  /* 0x000ea80001147983 */ /* 0x000ee40000300a00 */
[----:B---3--:R-:W-:-:S15]  /*12f70*/  HMMA.16816.F32.BF16 R16, R8, R20, R16 ;  /* 0x000000140810723c */ /* 0x008fde0000041810 */
[----:B------:R-:W-:-:S08]  /*12f80*/  NOP ;  /* 0x0000000000007918 */ /* 0x000fd00000000000 */
[----:B------:R0:W-:Y:S01]  /*12f90*/  STL.64 [R1+0x80], R16 ;  /* 0x0000801001007387 */ /* 0x0001e20000100a00 */
[----:B------:R-:W-:Y:S02]  /*12fa0*/  IMAD.MOV.U32 R12, RZ, RZ, R18 ;  /* 0x000000ffff0c7224 */ /* 0x000fe400078e0012 */
[----:B------:R-:W-:Y:S01]  /*12fb0*/  IMAD.MOV.U32 R13, RZ, RZ, R19 ;  /* 0x000000ffff0d7224 */ /* 0x000fe200078e0013 */
[----:B0-----:R-:W3:Y:S04]  /*12fc0*/  LDL.LU.64 R16, [R1+0x5a0] ;  /* 0x0005a00001107983 */ /* 0x001ee80000300a00 */
[----:B------:R-:W3:Y:S04]  /*12fd0*/  LDL.LU.64 R18, [R1+0x5a8] ;  /* 0x0005a80001127983 */ /* 0x000ee80000300a00 */
[----:B------:R0:W-:Y:S04]  /*12fe0*/  STL.64 [R1+0xe70], R14 ;  /* 0x000e700e01007387 */ /* 0x0001e80000100a00 */
[----:B------:R-:W-:Y:S04]  /*12ff0*/  STL.64 [R1+0xe68], R12 ;  /* 0x000e680c01007387 */ /* 0x000fe80000100a00 */
[----:B0-----:R-:W4:Y:S04]  /*13000*/  LDL.LU.64 R14, [R1+0x8] ;  /* 0x00000800010e7983 */ /* 0x001f280000300a00 */
[----:B--2---:R0:W-:Y:S04]  /*13010*/  STL.64 [R1+0xe60], R22 ;  /* 0x000e601601007387 */ /* 0x0041e80000100a00 */
[----:B------:R-:W2:Y:S04]  /*13020*/  LDL.LU R20, [R1+0x30] ;  /* 0x0000300001147983 */ /* 0x000ea80000300800 */
[----:B------:R-:W2:Y:S04]  /*13030*/  LDL.LU R21, [R1+0x34] ;  /* 0x0000340001157983 */ /* 0x000ea80000300800 */
[----:B0-----:R-:W4:Y:S04]  /*13040*/  LDL.LU R22, [R1+0x38] ;  /* 0x0000380001167983 */ /* 0x001f280000300800 */
[----:B------:R-:W4:Y:S01]  /*13050*/  LDL.LU R23, [R1+0x3c] ;  /* 0x00003c0001177983 */ /* 0x000f220000300800 */
[----:B---3--:R-:W-:Y:S03]  /*13060*/  HMMA.16816.F32.BF16 R8, R8, R4, R16 ;  /* 0x000000040808723c */ /* 0x008fe60000041810 */
[----:B----4-:R-:W-:Y:S04]  /*13070*/  STL.64 [R1+0xe80], R22 ;  /* 0x000e801601007387 */ /* 0x010fe80000100a00 */
[----:B--2---:R0:W-:Y:S04]  /*13080*/  STL.64 [R1+0xe78], R20 ;  /* 0x000e781401007387 */ /* 0x0041e80000100a00 */
[----:B0-----:R-:W2:Y:S04]  /*13090*/  LDL.LU R20, [R1+0x40] ;  /* 0x0000400001147983 */ /* 0x001ea80000300800 */
[----:B------:R-:W2:Y:S04]  /*130a0*/  LDL.LU R21, [R1+0x44] ;  /* 0x0000440001157983 */ /* 0x000ea80000300800 */
[----:B------:R-:W2:Y:S04]  /*130b0*/  LDL.LU R22, [R1+0x48] ;  /* 0x0000480001167983 */ /* 0x000ea80000300800 */
[----:B------:R-:W2:Y:S04]  /*130c0*/  LDL.LU R23, [R1+0x4c] ;  /* 0x00004c0001177983 */ /* 0x000ea80000300800 */
[----:B------:R-:W2:Y:S04]  /*130d0*/  LDL.LU.64 R18, [R1+0xea0] ;  /* 0x000ea00001127983 */ /* 0x000ea80000300a00 */
[----:B------:R-:W2:Y:S01]  /*130e0*/  LDL.LU.64 R16, [R1+0xe98] ;  /* 0x000e980001107983 */ /* 0x000ea20000300a00 */
[----:B------:R-:W-:-:S02]  /*130f0*/  IMAD.MOV.U32 R24, RZ, RZ, R8 ;  /* 0x000000ffff187224 */ /* 0x000fc400078e0008 */
[----:B------:R-:W-:Y:S01]  /*13100*/  IMAD.MOV.U32 R25, RZ, RZ, R9 ;  /* 0x000000ffff197224 */ /* 0x000fe200078e0009 */
[----:B------:R0:W-:Y:S01]  /*13110*/  STL.64 [R1+0x78], R10 ;  /* 0x0000780a01007387 */ /* 0x0001e20000100a00 */
[----:B------:R-:W-:Y:S02]  /*13120*/  IMAD.MOV.U32 R8, RZ, RZ, R6 ;  /* 0x000000ffff087224 */ /* 0x000fe400078e0006 */
[----:B------:R-:W-:Y:S01]  /*13130*/  IMAD.MOV.U32 R9, RZ, RZ, R26 ;  /* 0x000000ffff097224 */ /* 0x000fe200078e001a */
[----:B------:R-:W3:Y:S04]  /*13140*/  LDL.LU R6, [R1+0xe90] ;  /* 0x000e900001067983 */ /* 0x000ee80000300800 */
[----:B------:R-:W4:Y:S01]  /*13150*/  LDL.LU R26, [R1+0xe8c] ;  /* 0x000e8c00011a7983 */ /* 0x000f220000300800 */
[----:B0-----:R-:W-:-:S03]  /*13160*/  IMAD.MOV.U32 R10, RZ, RZ, R27 ;  /* 0x000000ffff0a7224 */ /* 0x001fc600078e001b */
[----:B------:R-:W4:Y:S01]  /*13170*/  LDL.LU R27, [R1+0xe88] ;  /* 0x000e8800011b7983 */ /* 0x000f220000300800 */
[----:B--2---:R-:W-:-:S15]  /*13180*/  HMMA.16816.F32.BF16 R20, R16, R14, R20 ;  /* 0x0000000e1014723c */ /* 0x004fde0000041814 */
[----:B------:R-:W-:-:S08]  /*13190*/  NOP ;  /* 0x0000000000007918 */ /* 0x000fd00000000000 */
[----:B------:R-:W-:Y:S04]  /*131a0*/  STL.64 [R1+0xf0], R20 ;  /* 0x0000f01401007387 */ /* 0x000fe80000100a00 */
[----:B------:R0:W-:Y:S04]  /*131b0*/  STL.64 [R1+0xf8], R22 ;  /* 0x0000f81601007387 */ /* 0x0001e80000100a00 */
[----:B0-----:R-:W4:Y:S04]  /*131c0*/  LDL.LU.64 R22, [R1+0xe80] ;  /* 0x000e800001167983 */ /* 0x001f280000300a00 */
[----:B------:R-:W4:Y:S01]  /*131d0*/  LDL.LU.64 R20, [R1+0xe78] ;  /* 0x000e780001147983 */ /* 0x000f220000300a00 */
[----:B------:R-:W-:-:S02]  /*131e0*/  IMAD.MOV.U32 R11, RZ, RZ, R0 ;  /* 0x000000ffff0b7224 */ /* 0x000fc400078e0000 */
[----:B------:R-:W-:Y:S02]  /*131f0*/  IMAD.MOV.U32 R4, RZ, RZ, R14 ;  /* 0x000000ffff047224 */ /* 0x000fe400078e000e */
[----:B------:R-:W-:Y:S02]  /*13200*/  IMAD.MOV.U32 R0, RZ, RZ, R15 ;  /* 0x000000ffff007224 */ /* 0x000fe400078e000f */
[----:B------:R-:W2:Y:S04]  /*13210*/  LDL.LU.64 R14, [R1+0xe70] ;  /* 0x000e7000010e7983 */ /* 0x000ea80000300a00 */
[----:B------:R-:W2:Y:S01]  /*13220*/  LDL.LU.64 R12, [R1+0xe68] ;  /* 0x000e6800010c7983 */ /* 0x000ea20000300a00 */
[----:B----4-:R-:W-:-:S15]  /*13230*/  HMMA.16816.F32.BF16 R20, R16, R26, R20 ;  /* 0x0000001a1014723c */ /* 0x010fde0000041814 */
[----:B------:R-:W-:-:S08]  /*13240*/  NOP ;  /* 0x0000000000007918 */ /* 0x000fd00000000000 */
[----:B------:R-:W-:Y:S04]  /*13250*/  STL.64 [R1+0xe0], R20 ;  /* 0x0000e01401007387 */ /* 0x000fe80000100a00 */
[----:B------:R0:W-:Y:S04]  /*13260*/  STL.64 [R1+0xe8], R22 ;  /* 0x0000e81601007387 */ /* 0x0001e80000100a00 */
[----:B0-----:R-:W4:Y:S04]  /*13270*/  LDL.LU.64 R22, [R1+0xe60] ;  /* 0x000e600001167983 */ /* 0x001f280000300a00 */
[----:B------:R-:W-:Y:S04]  /*13280*/  STL.64 [R1+0xe30], R26 ;  /* 0x000e301a01007387 */ /* 0x000fe80000100a00 */
[----:B------:R0:W-:Y:S02]  /*13290*/  STL.64 [R1+0xe28], R24 ;  /* 0x000e281801007387 */ /* 0x0001e40000100a00 */
[----:B0-----:R-:W-:-:S02]  /*132a0*/  IMAD.MOV.U32 R24, RZ, RZ, R3 ;  /* 0x000000ffff187224 */ /* 0x001fc400078e0003 */
[----:B------:R-:W2:Y:S01]  /*132b0*/  LDL.LU R3, [R1+0xe5c] ;  /* 0x000e5c0001037983 */ /* 0x000ea20000300800 */
[----:B------:R-:W-:-:S03]  /*132c0*/  IMAD.MOV.U32 R25, RZ, RZ, R7 ;  /* 0x000000ffff197224 */ /* 0x000fc600078e0007 */
[----:B------:R-:W3:Y:S04]  /*132d0*/  LDL.LU R7, [R1+0xe58] ;  /* 0x000e580001077983 */ /* 0x000ee80000300800 */
[----:B------:R-:W4:Y:S04]  /*132e0*/  LDL.LU R26, [R1+0x28] ;  /* 0x00002800011a7983 */ /* 0x000f280000300800 */
[----:B------:R-:W4:Y:S01]  /*132f0*/  LDL.LU R27, [R1+0x2c] ;  /* 0x00002c00011b7983 */ /* 0x000f220000300800 */
[C---:B---3--:R-:W-:Y:S06]  /*13300*/  HMMA.16816.F32.BF16 R8, R16.reuse, R6, R8 ;  /* 0x000000061008723c */ /* 0x048fec0000041808 */
[----:B----4-:R-:W-:-:S15]  /*13310*/  HMMA.16816.F32.BF16 R24, R16, R22, R24 ;  /* 0x000000161018723c */ /* 0x010fde0000041818 */
[----:B------:R-:W-:-:S03]  /*13320*/  NOP ;  /* 0x0000000000007918 */ /* 0x000fc60000000000 */
[----:B------:R-:W-:Y:S02]  /*13330*/  IMAD.MOV.U32 R20, RZ, RZ, R8 ;  /* 0x000000ffff147224 */ /* 0x000fe400078e0008 */
[----:B------:R-:W-:-:S03]  /*13340*/  IMAD.MOV.U32 R21, RZ, RZ, R9 ;  /* 0x000000ffff157224 */ /* 0x000fc600078e0009 */
[----:B------:R-:W-:Y:S04]  /*13350*/  STL.64 [R1+0xd0], R24 ;  /* 0x0000d01801007387 */ /* 0x000fe80000100a00 */
[----:B------:R0:W-:Y:S04]  /*13360*/  STL.64 [R1+0xd8], R26 ;  /* 0x0000d81a01007387 */ /* 0x0001e80000100a00 */
[----:B--2---:R-:W-:Y:S04]  /*13370*/  STL [R1+0xda0], R3 ;  /* 0x000da00301007387 */ /* 0x004fe80000100800 */
[----:B------:R-:W-:Y:S04]  /*13380*/  STL.64 [R1+0xa8], R10 ;  /* 0x0000a80a01007387 */ /* 0x000fe80000100a00 */
[----:B------:R-:W1:Y:S01]  /*13390*/  LDSM.16.MT88.4 R8, [R28+UR4+0x10800] ;  /* 0x010800041c08783b */ /* 0x000e620008004200 */
[----:B0-----:R-:W-:Y:S01]  /*133a0*/  IMAD.MOV.U32 R27, RZ, RZ, R0 ;  /* 0x000000ffff1b7224 */ /* 0x001fe200078e0000 */
[----:B------:R-:W-:-:S05]  /*133b0*/  LOP3.LUT R0, R3, 0x40, RZ, 0x3c, !PT ;  /* 0x0000004003007812 */ /* 0x000fca00078e3cff */
[----:B------:R-:W-:Y:S04]  /*133c0*/  STL [R1+0x114], R0 ;  /* 0x0001140001007387 */ /* 0x000fe80000100800 */
[----:B------:R-:W-:Y:S04]  /*133d0*/  STL.64 [R1+0xe40], R22 ;  /* 0x000e401601007387 */ /* 0x000fe80000100a00 */
[----:B------:R0:W-:Y:S01]  /*133e0*/  STL.64 [R1+0xe38], R20 ;  /* 0x000e381401007387 */ /* 0x0001e20000100a00 */
[----:B------:R-:W-:-:S03]  /*133f0*/  IMAD.MOV.U32 R26, RZ, RZ, R4 ;  /* 0x000000ffff1a7224 */ /* 0x000fc600078e0004 */
[----:B------:R-:W2:Y:S04]  /*13400*/  LDSM.16.M88.4 R16, [R0+UR4] ;  /* 0x000000040010783b */ /* 0x000ea80008000200 */
[----:B0-----:R-:W3:Y:S04]  /*13410*/  LDL.LU R20, [R1+0x60] ;  /* 0x0000600001147983 */ /* 0x001ee80000300800 */
[----:B------:R-:W3:Y:S04]  /*13420*/  LDL.LU R21, [R1+0x64] ;  /* 0x0000640001157983 */ /* 0x000ee80000300800 */
[----:B------:R-:W3:Y:S04]  /*13430*/  LDL.LU R22, [R1+0x68] ;  /* 0x0000680001167983 */ /* 0x000ee80000300800 */
[----:B------:R-:W3:Y:S04]  /*13440*/  LDL.LU R23, [R1+0x6c] ;  /* 0x00006c0001177983 */ /* 0x000ee80000300800 */
[----:B------:R0:W-:Y:S04]  /*13450*/  STL.64 [R1+0xe20], R6 ;  /* 0x000e200601007387 */ /* 0x0001e80000100a00 */
[----:B------:R-:W4:Y:S04]  /*13460*/  LDL.LU R4, [R1+0x80] ;  /* 0x0000800001047983 */ /* 0x000f280000300800 */
[----:B------:R-:W4:Y:S01]  /*13470*/  LDL.LU R5, [R1+0x84] ;  /* 0x0000840001057983 */ /* 0x000f220000300800 */
[----:B0-----:R-:W-:-:S03]  /*13480*/  IMAD.MOV.U32 R6, RZ, RZ, R12 ;  /* 0x000000ffff067224 */ /* 0x001fc600078e000c */
[----:B------:R-:W3:Y:S01]  /*13490*/  LDL.LU R12, [R1+0xe54] ;  /* 0x000e5400010c7983 */ /* 0x000ee20000300800 */
[----:B------:R-:W-:-:S03]  /*134a0*/  IMAD.MOV.U32 R7, RZ, RZ, R13 ;  /* 0x000000ffff077224 */ /* 0x000fc600078e000d */
[----:B------:R-:W3:Y:S04]  /*134b0*/  LDL.LU R13, [R1+0xe50] ;  /* 0x000e5000010d7983 */ /* 0x000ee80000300800 */
[----:B-1----:R0:W-:Y:S04]  /*134c0*/  STL [R1+0xe1c], R8 ;  /* 0x000e1c0801007387 */ /* 0x0021e80000100800 */
[----:B------:R1:W-:Y:S04]  /*134d0*/  STL [R1+0xe18], R9 ;  /* 0x000e180901007387 */ /* 0x0003e80000100800 */
[----:B------:R-:W-:Y:S01]  /*134e0*/  STL [R1+0xe14], R10 ;  /* 0x000e140a01007387 */ /* 0x000fe20000100800 */
[----:B0-----:R-:W-:-:S03]  /*134f0*/  IMAD.MOV.U32 R8, RZ, RZ, R14 ;  /* 0x000000ffff087224 */ /* 0x001fc600078e000e */
[----:B------:R-:W-:Y:S01]  /*13500*/  STL [R1+0xe10], R11 ;  /* 0x000e100b01007387 */ /* 0x000fe20000100800 */
[----:B-1----:R-:W-:-:S03]  /*13510*/  IMAD.MOV.U32 R9, RZ, RZ, R15 ;  /* 0x000000ffff097224 */ /* 0x002fc600078e000f */
[----:B------:R-:W3:Y:S04]  /*13520*/  LDL.LU R14, [R1+0xe4c] ;  /* 0x000e4c00010e7983 */ /* 0x000ee80000300800 */
[----:B------:R-:W3:Y:S04]  /*13530*/  LDL.LU R15, [R1+0xe48] ;  /* 0x000e4800010f7983 */ /* 0x000ee80000300800 */
[----:B--2---:R-:W-:Y:S04]  /*13540*/  STL.64 [R1+0x10], R16 ;  /* 0x0000101001007387 */ /* 0x004fe80000100a00 */
[----:B------:R-:W-:Y:S04]  /*13550*/  STL.64 [R1+0x18], R18 ;  /* 0x0000181201007387 */ /* 0x000fe80000100a00 */
[----:B------:R-:W0:Y:S04]  /*13560*/  LDSM.16.M88.4 R16, [R0+UR4+0x4000] ;  /* 0x004000040010783b */ /* 0x000e280008000200 */
[----:B0-----:R-:W-:Y:S04]  /*13570*/  STL.64 [R1+0x90], R16 ;  /* 0x0000901001007387 */ /* 0x001fe80000100a00 */
[----:B------:R-:W-:Y:S04]  /*13580*/  STL.64 [R1+0x98], R18 ;  /* 0x0000981201007387 */ /* 0x000fe80000100a00 */
[----:B------:R-:W0:Y:S01]  /*13590*/  LDSM.16.M88.4 R16, [R0+UR4+0x8000] ;  /* 0x008000040010783b */ /* 0x000e220008000200 */
[----:B------:R-:W-:-:S03]  /*135a0*/  LOP3.LUT R25, R28, 0x20, RZ, 0x3c, !PT ;  /* 0x000000201c197812 */ /* 0x000fc600078e3cff */
[----:B0-----:R-:W-:Y:S04]  /*135b0*/  STL.64 [R1+0xb0], R16 ;  /* 0x0000b01001007387 */ /* 0x001fe80000100a00 */
[----:B------:R-:W-:Y:S04]  /*135c0*/  STL.64 [R1+0xb8], R18 ;  /* 0x0000b81201007387 */ /* 0x000fe80000100a00 */
[----:B------:R-:W0:Y:S01]  /*135d0*/  LDSM.16.M88.4 R16, [R0+UR4+0xc000] ;  /* 0x00c000040010783b */ /* 0x000e220008000200 */
[----:B------:R-:W-:Y:S02]  /*135e0*/  IMAD.MOV.U32 R10, RZ, RZ, R29 ;  /* 0x000000ffff0a7224 */ /* 0x000fe400078e001d */
[----:B------:R-:W-:-:S02]  /*135f0*/  IMAD.MOV.U32 R11, RZ, RZ, R2 ;  /* 0x000000ffff0b7224 */ /* 0x000fc400078e0002 */
[----:B0-----:R-:W-:Y:S02]  /*13600*/  IMAD.MOV.U32 R29, RZ, RZ, R16 ;  /* 0x000000ffff1d7224 */ /* 0x001fe400078e0010 */
[----:B------:R-:W-:Y:S02]  /*13610*/  IMAD.MOV.U32 R3, RZ, RZ, R17 ;  /* 0x000000ffff037224 */ /* 0x000fe400078e0011 */
[----:B------:R-:W-:Y:S02]  /*13620*/  IMAD.MOV.U32 R2, RZ, RZ, R18 ;  /* 0x000000ffff027224 */ /* 0x000fe400078e0012 */
[----:B------:R-:W-:Y:S02]  /*13630*/  IMAD.MOV.U32 R0, RZ, RZ, R19 ;  /* 0x000000ffff007224 */ /* 0x000fe400078e0013 */
[----:B------:R-:W0:Y:S04]  /*13640*/  LDSM.16.MT88.4 R16, [R25+UR4+0x10800] ;  /* 0x010800041910783b */ /* 0x000e280008004200 */
[----:B------:R-:W-:Y:S04]  /*13650*/  STL [R1+0xdbc], R0 ;  /* 0x000dbc0001007387 */ /* 0x000fe80000100800 */
[----:B------:R-:W-:Y:S04]  /*13660*/  STL [R1+0xdb8], R2 ;  /* 0x000db80201007387 */ /* 0x000fe80000100800 */
[----:B0-----:R-:W-:Y:S04]  /*13670*/  STL [R1+0xdcc], R18 ;  /* 0x000dcc1201007387 */ /* 0x001fe80000100800 */
[----:B------:R-:W-:Y:S01]  /*13680*/  STL [R1+0xdc8], R19 ;  /* 0x000dc81301007387 */ /* 0x000fe20000100800 */
[----:B---3--:R-:W-:Y:S03]  /*13690*/  HMMA.16816.F32.BF16 R24, R12, R26, R20 ;  /* 0x0000001a0c18723c */ /* 0x008fe60000041814 */
[----:B------:R-:W4:Y:S04]  /*136a0*/  LDL.LU.64 R22, [R1+0xe40] ;  /* 0x000e400001167983 */ /* 0x000f280000300a00 */
[----:B------:R-:W2:-:S15]  /*136b0*/  LDL.LU.64 R20, [R1+0xe38] ;  /* 0x000e380001147983 */ /* 0x000e9e0000300a00 */
[----:B------:R-:W-:-:S01]  /*136c0*/  NOP ;  /* 0x0000000000007918 */ /* 0x000fc20000000000 */
[----:B------:R-:W-:Y:S04]  /*136d0*/  STL.64 [R1+0x60], R24 ;  /* 0x0000601801007387 */ /* 0x000fe80000100a00 */
[----:B------:R0:W-:Y:S04]  /*136e0*/  STL.64 [R1+0x68], R26 ;  /* 0x0000681a01007387 */ /* 0x0001e80000100a00 */
[----:B0-----:R-:W3:Y:S04]  /*136f0*/  LDL.LU.64 R26, [R1+0xe30] ;  /* 0x000e3000011a7983 */ /* 0x001ee80000300a00 */
[----:B------:R-:W2:Y:S01]  /*13700*/  LDL.LU.64 R24, [R1+0xe28] ;  /* 0x000e280001187983 */ /* 0x000ea20000300a00 */
[C---:B----4-:R-:W-:Y:S06]  /*13710*/  HMMA.16816.F32.BF16 R4, R12.reuse, R22, R4 ;  /* 0x000000160c04723c */ /* 0x050fec0000041804 */
[----:B---3--:R-:W-:Y:S01]  /*13720*/  HMMA.16816.F32.BF16 R8, R12, R26, R8 ;  /* 0x0000001a0c08723c */ /* 0x008fe20000041808 */
[----:B------:R-:W2:Y:S04]  /*13730*/  LDL.LU R26, [R1+0x78] ;  /* 0x00007800011a7983 */ /* 0x000ea80000300800 */
[----:B------:R-:W2:-:S15]  /*13740*/  LDL.LU R27, [R1+0x7c] ;  /* 0x00007c00011b7983 */ /* 0x000e9e0000300800 */
[----:B------:R-:W-:-:S04]  /*13750*/  NOP ;  /* 0x0000000000007918 */ /* 0x000fc80000000000 */
[----:B------:R-:W-:Y:S01]  /*13760*/  IMAD.MOV.U32 R2, RZ, RZ, R10 ;  /* 0x000000ffff027224 */ /* 0x000fe200078e000a */
[----:B------:R-:W-:Y:S01]  /*13770*/  MOV R10, R6 ;  /* 0x00000006000a7202 */ /* 0x000fe20000000f00 */
[----:B------:R-:W-:Y:S02]  /*13780*/  IMAD.MOV.U32 R0, RZ, RZ, R11 ;  /* 0x000000ffff007224 */ /* 0x000fe400078e000b */
[----:B------:R-:W-:Y:S02]  /*13790*/  IMAD.MOV.U32 R11, RZ, RZ, R7 ;  /* 0x000000ffff0b7224 */ /* 0x000fe400078e0007 */
[----:B------:R-:W2:Y:S01]  /*137a0*/  LDL.LU.64 R6, [R1+0xe20] ;  /* 0x000e200001067983 */ /* 0x000ea20000300a00 */
[----:B------:R-:W-:Y:S02]  /*137b0*/  IMAD.MOV.U32 R19, RZ, RZ, R8 ;  /* 0x000000ffff137224 */ /* 0x000fe400078e0008 */
[----:B------:R-:W-:Y:S02]  /*137c0*/  IMAD.MOV.U32 R18, RZ, RZ, R9 ;  /* 0x000000ffff127224 */ /* 0x000fe400078e0009 */
[----:B------:R-:W-:-:S02]  /*137d0*/  IMAD.MOV.U32 R8, RZ, RZ, R4 ;  /* 0x000000ffff087224 */ /* 0x000fc400078e0004 */
[----:B------:R-:W-:Y:S01]  /*137e0*/  IMAD.MOV.U32 R9, RZ, RZ, R5 ;  /* 0x000000ffff097224 */ /* 0x000fe200078e0005 */
[----:B------:R-:W-:Y:S01]  /*137f0*/  LOP3.LUT R23, R28, 0x20, RZ, 0x3c, !PT ;  /* 0x000000201c177812 */ /* 0x000fe200078e3cff */
[----:B--2---:R-:W-:Y:S01]  /*13800*/  HMMA.16816.F32.BF16 R24, R12, R6, R24 ;  /* 0x000000060c18723c */ /* 0x004fe20000041818 */
[----:B------:R-:W0:Y:S04]  /*13810*/  LDSM.16.MT88.4 R4, [R28+UR4+0x10c00] ;  /* 0x010c00041c04783b */ /* 0x000e280008004200 */
[----:B------:R1:W2:-:S15]  /*13820*/  LDSM.16.MT88.4 R12, [R23+UR4+0x10c00] ;  /* 0x010c0004170c783b */ /* 0x00029e0008004200 */
[----:B------:R-:W-:-:S03]  /*13830*/  NOP ;  /* 0x0000000000007918 */ /* 0x000fc60000000000 */
[----:B------:R-:W-:Y:S04]  /*13840*/  STL.64 [R1+0xd98], R26 ;  /* 0x000d981a01007387 */ /* 0x000fe80000100a00 */
[----:B------:R-:W-:Y:S04]  /*13850*/  STL.64 [R1+0xd90], R24 ;  /* 0x000d901801007387 */ /* 0x000fe80000100a00 */
[----:B0-----:R-:W-:Y:S04]  /*13860*/  STL.64 [R1+0xd80], R6 ;  /* 0x000d800601007387 */ /* 0x001fe80000100a00 */
[----:B------:R0:W-:Y:S04]  /*13870*/  STL.64 [R1+0xd78], R4 ;  /* 0x000d780401007387 */ /* 0x0001e80000100a00 */
[----:B------:R-:W3:Y:S04]  /*13880*/  LDL.LU R22, [R1+0xa8] ;  /* 0x0000a80001167983 */ /* 0x000ee80000300800 */
[----:B-1----:R-:W3:Y:S04]  /*13890*/  LDL.LU R23, [R1+0xac] ;  /* 0x0000ac0001177983 */ /* 0x002ee80000300800 */
[----:B---3--:R-:W-:Y:S04]  /*138a0*/  STL.64 [R1+0xdd8], R22 ;  /* 0x000dd81601007387 */ /* 0x008fe80000100a00 */
[----:B------:R1:W-:Y:S04]  /*138b0*/  STL.64 [R1+0xdd0], R20 ;  /* 0x000dd01401007387 */ /* 0x0003e80000100a00 */
[----:B0-----:R-:W3:Y:S04]  /*138c0*/  LDL R4, [R1+0x90] ;  /* 0x0000900001047983 */ /* 0x001ee80000100800 */
[----:B------:R-:W3:Y:S04]  /*138d0*/  LDL R5, [R1+0x94] ;  /* 0x0000940001057983 */ /* 0x000ee80000100800 */
[----:B-1----:R-:W4:Y:S04]  /*138e0*/  LDL R20, [R1+0xb0] ;  /* 0x0000b00001147983 */ /* 0x002f280000100800 */
[----:B------:R-:W4:Y:S04]  /*138f0*/  LDL R21, [R1+0xb4] ;  /* 0x0000b40001157983 */ /* 0x000f280000100800 */
[----:B---3--:R0:W-:Y:S04]  /*13900*/  STL.64 [R1+0xdf8], R4 ;  /* 0x000df80401007387 */ /* 0x0081e80000100a00 */
[----:B0-----:R-:W3:Y:S04]  /*13910*/  LDL.LU R4, [R1+0xf0] ;  /* 0x0000f00001047983 */ /* 0x001ee80000300800 */
[----:B------:R-:W3:Y:S04]  /*13920*/  LDL.LU R5, [R1+0xf4] ;  /* 0x0000f40001057983 */ /* 0x000ee80000300800 */
[----:B------:R-:W3:Y:S04]  /*13930*/  LDL.LU R6, [R1+0xf8] ;  /* 0x0000f80001067983 */ /* 0x000ee80000300800 */
[----:B------:R-:W3:Y:S04]  /*13940*/  LDL.LU R7, [R1+0xfc] ;  /* 0x0000fc0001077983 */ /* 0x000ee80000300800 */
[----:B----4-:R0:W-:Y:S04]  /*13950*/  STL.64 [R1+0xdf0], R20 ;  /* 0x000df01401007387 */ /* 0x0101e80000100a00 */
[----:B0-----:R-:W4:Y:S04]  /*13960*/  LDL.LU R20, [R1+0xe0] ;  /* 0x0000e00001147983 */ /* 0x001f280000300800 */
[----:B------:R-:W4:Y:S04]  /*13970*/  LDL.LU R21, [R1+0xe4] ;  /* 0x0000e40001157983 */ /* 0x000f280000300800 */
[----:B------:R-:W2:Y:S04]  /*13980*/  LDL.LU R22, [R1+0xe8] ;  /* 0x0000e80001167983 */ /* 0x000ea80000300800 */
[----:B------:R-:W2:Y:S01]  /*13990*/  LDL.LU R23, [R1+0xec] ;  /* 0x0000ec0001177983 */ /* 0x000ea20000300800 */
[----:B------:R-:W-:-:S02]  /*139a0*/  IMAD.MOV.U32 R24, RZ, RZ, R8 ;  /* 0x000000ffff187224 */ /* 0x000fc400078e0008 */
[----:B------:R-:W-:Y:S02]  /*139b0*/  IMAD.MOV.U32 R25, RZ, RZ, R9 ;  /* 0x000000ffff197224 */ /* 0x000fe400078e0009 */
[----:B------:R-:W-:Y:S02]  /*139c0*/  IMAD.MOV.U32 R26, RZ, RZ, R10 ;  /* 0x000000ffff1a7224 */ /* 0x000fe400078e000a */
[----:B------:R-:W-:Y:S01]  /*139d0*/  IMAD.MOV.U32 R27, RZ, RZ, R11 ;  /* 0x000000ffff1b7224 */ /* 0x000fe200078e000b */
[----:B--2---:R-:W-:Y:S04]  /*139e0*/  STL.64 [R1+0xe08], R22 ;  /* 0x000e081601007387 */ /* 0x004fe80000100a00 */
[----:B----4-:R0:W-:Y:S04]  /*139f0*/  STL.64 [R1+0xe00], R20 ;  /* 0x000e001401007387 */ /* 0x0101e80000100a00 */
[----:B0-----:R-:W3:Y:S04]  /*13a00*/  LDL.LU.64 R20, [R1+0x10] ;  /* 0x0000100001147983 */ /* 0x001ee80000300a00 */
[----:B------:R-:W-:Y:S04]  /*13a10*/  STL [R1+0xdc0], R28 ;  /* 0x000dc01c01007387 */ /* 0x000fe80000100800 */
[----:B------:R-:W3:Y:S04]  /*13a20*/  LDL.LU R8, [R1+0xe1c] ;  /* 0x000e1c0001087983 */ /* 0x000ee80000300800 */
[----:B------:R-:W3:Y:S04]  /*13a30*/  LDL.LU R9, [R1+0xe18] ;  /* 0x000e180001097983 */ /* 0x000ee80000300800 */
[----:B------:R-:W3:Y:S04]  /*13a40*/  LDL.LU R10, [R1+0xe14] ;  /* 0x000e1400010a7983 */ /* 0x000ee80000300800 */
[----:B------:R-:W3:Y:S04]  /*13a50*/  LDL.LU R11, [R1+0xe10] ;  /* 0x000e1000010b7983 */ /* 0x000ee80000300800 */
[----:B------:R0:W-:Y:S04]  /*13a60*/  STL.64 [R1+0xdb0], R26 ;  /* 0x000db01a01007387 */ /* 0x0001e80000100a00 */
[----:B------:R1:W-:Y:S01]  /*13a70*/  STL.64 [R1+0xda8], R24 ;  /* 0x000da81801007387 */ /* 0x0003e20000100a00 */
[----:B0-----:R-:W-:-:S02]  /*13a80*/  IMAD.MOV.U32 R26, RZ, RZ, R2 ;  /* 0x000000ffff1a7224 */ /* 0x001fc400078e0002 */
[----:B------:R-:W-:Y:S02]  /*13a90*/  IMAD.MOV.U32 R27, RZ, RZ, R0 ;  /* 0x000000ffff1b7224 */ /* 0x000fe400078e0000 */
[----:B-1----:R-:W-:Y:S02]  /*13aa0*/  IMAD.MOV.U32 R24, RZ, RZ, R19 ;  /* 0x000000ffff187224 */ /* 0x002fe400078e0013 */
[----:B------:R-:W-:-:S03]  /*13ab0*/  IMAD.MOV.U32 R25, RZ, RZ, R18 ;  /* 0x000000ffff197224 */ /* 0x000fc600078e0012 */
[----:B------:R0:W-:Y:S04]  /*13ac0*/  STL [R1+0xdc4], R24 ;  /* 0x000dc41801007387 */ /* 0x0001e80000100800 */
[----:B------:R-:W-:Y:S04]  /*13ad0*/  STL.64 [R1+0xde8], R26 ;  /* 0x000de81a01007387 */ /* 0x000fe80000100a00 */
[----:B------:R1:W-:Y:S04]  /*13ae0*/  STL [R1+0xde0], R25 ;  /* 0x000de01901007387 */ /* 0x0003e80000100800 */
[----:B0-----:R-:W2:Y:S04]  /*13af0*/  LDL.LU R24, [R1+0xd0] ;  /* 0x0000d00001187983 */ /* 0x001ea80000300800 */
[----:B-1----:R-:W2:Y:S04]  /*13b00*/  LDL.LU R25, [R1+0xd4] ;  /* 0x0000d40001197983 */ /* 0x002ea80000300800 */
[----:B------:R-:W2:Y:S04]  /*13b10*/  LDL.LU R26, [R1+0xd8] ;  /* 0x0000d800011a7983 */ /* 0x000ea80000300800 */
[----:B------:R-:W2:Y:S04]  /*13b20*/  LDL.LU R27, [R1+0xdc] ;  /* 0x0000dc00011b7983 */ /* 0x000ea80000300800 */
[----:B------:R-:W-:Y:S04]  /*13b30*/  STL [R1+0xd30], R14 ;  /* 0x000d300e01007387 */ /* 0x000fe80000100800 */
[----:B------:R-:W-:Y:S04]  /*13b40*/  STL [R1+0xd2c], R15 ;  /* 0x000d2c0f01007387 */ /* 0x000fe80000100800 */
[----:B------:R0:W-:Y:S04]  /*13b50*/  STL.64 [R1+0xd88], R12 ;  /* 0x000d880c01007387 */ /* 0x0001e80000100a00 */
[----:B------:R-:W4:Y:S01]  /*13b60*/  LDL.LU.64 R22, [R1+0xe08] ;  /* 0x000e080001167983 */ /* 0x000f220000300a00 */
[----:B0-----:R-:W-:-:S02]  /*13b70*/  IMAD.MOV.U32 R12, RZ, RZ, R29 ;  /* 0x000000ffff0c7224 */ /* 0x001fc400078e001d */
[----:B------:R-:W-:Y:S01]  /*13b80*/  IMAD.MOV.U32 R13, RZ, RZ, R3 ;  /* 0x000000ffff0d7224 */ /* 0x000fe200078e0003 */
[----:B---3--:R-:W-:Y:S06]  /*13b90*/  HMMA.16816.F32.BF16 R4, R8, R20, R4 ;  /* 0x000000140804723c */ /* 0x008fec0000041804 */
[----:B------:R-:W-:Y:S02]  /*13ba0*/  IMAD.MOV.U32 R18, RZ, RZ, R20 ;  /* 0x000000ffff127224 */ /* 0x000fe400078e0014 */
[----:B------:R-:W-:Y:S02]  /*13bb0*/  IMAD.MOV.U32 R19, RZ, RZ, R21 ;  /* 0x000000ffff137224 */ /* 0x000fe400078e0015 */
[----:B------:R-:W4:-:S14]  /*13bc0*/  LDL.LU.64 R20, [R1+0xe00] ;  /* 0x000e000001147983 */ /* 0x000f1c0000300a00 */
[----:B------:R-:W-:Y:S02]  /*13bd0*/  IMAD.MOV.U32 R3, RZ, RZ, R4 ;  /* 0x000000ffff037224 */ /* 0x000fe400078e0004 */
[----:B------:R-:W-:Y:S02]  /*13be0*/  IMAD.MOV.U32 R29, RZ, RZ, R5 ;  /* 0x000000ffff1d7224 */ /* 0x000fe400078e0005 */
[----:B------:R-:W4:Y:S01]  /*13bf0*/  LDL.LU.64 R4, [R1+0xdf8] ;  /* 0x000df80001047983 */ /* 0x000f220000300a00 */
[----:B------:R-:W-:Y:S02]  /*13c00*/  IMAD.MOV.U32 R15, RZ, RZ, R6 ;  /* 0x000000ffff0f7224 */ /* 0x000fe400078e0006 */
[----:B------:R-:W-:Y:S01]  /*13c10*/  IMAD.MOV.U32 R14, RZ, RZ, R7 ;  /* 0x000000ffff0e7224 */ /* 0x000fe200078e0007 */
[----:B----4-:R-:W-:-:S15]  /*13c20*/  HMMA.16816.F32.BF16 R20, R8, R4, R20 ;  /* 0x000000040814723c */ /* 0x010fde0000041814 */
[----:B------:R-:W-:-:S09]  /*13c30*/  NOP ;  /* 0x0000000000007918 */ /* 0x000fd20000000000 */
[----:B------:R-:W-:Y:S02]  /*13c40*/  IMAD.MOV.U32 R7, RZ, RZ, R20 ;  /* 0x000000ffff077224 */ /* 0x000fe400078e0014 */
[----:B------:R-:W-:Y:S02]  /*13c50*/  IMAD.MOV.U32 R6, RZ, RZ, R21 ;  /* 0x000000ffff067224 */ /* 0x000fe400078e0015 */
[----:B------:R-:W2:Y:S01]  /*13c60*/  LDL.LU.64 R20, [R1+0xdf0] ;  /* 0x000df00001147983 */ /* 0x000ea20000300a00 */
[----:B------:R-:W-:Y:S02]  /*13c70*/  IMAD.MOV.U32 R5, RZ, RZ, R22 ;  /* 0x000000ffff057224 */ /* 0x000fe400078e0016 */
[----:B------:R-:W-:Y:S02]  /*13c80*/  IMAD.MOV.U32 R4, RZ, RZ, R23 ;  /* 0x000000ffff047224 */ /* 0x000fe400078e0017 */
[----:B--2---:R-:W-:Y:S01]  /*13c90*/  HMMA.16816.F32.BF16 R20, R8, R20, R24 ;  /* 0x000000140814723c */ /* 0x004fe20000041818 */
[----:B------:R-:W2:Y:S04]  /*13ca0*/  LDL.LU.64 R26, [R1+0xde8] ;  /* 0x000de800011a7983 */ /* 0x000ea80000300a00 */
[----:B------:R-:W2:-:S15]  /*13cb0*/  LDL.LU R25, [R1+0xde0] ;  /* 0x000de00001197983 */ /* 0x000e9e0000300800 */
[----:B------:R-:W-:-:S04]  /*13cc0*/  NOP ;  /* 0x0000000000007918 */ /* 0x000fc80000000000 */
[----:B------:R-:W-:Y:S02]  /*13cd0*/  IMAD.MOV.U32 R0, RZ, RZ, R22 ;  /* 0x000000ffff007224 */ /* 0x000fe400078e0016 */
[----:B------:R-:W-:Y:S02]  /*13ce0*/  IMAD.MOV.U32 R2, RZ, RZ, R23 ;  /* 0x000000ffff027224 */ /* 0x000fe400078e0017 */
[----:B------:R-:W-:Y:S01]  /*13cf0*/  IMAD.MOV.U32 R24, RZ, RZ, R20 ;  /* 0x000000ffff187224 */ /* 0x000fe200078e0014 */
[----:B------:R-:W3:Y:S01]  /*13d00*/  LDL.LU.64 R22, [R1+0xdd8] ;  /* 0x000dd80001167983 */ /* 0x000ee20000300a00 */
[----:B------:R-:W-:-:S03]  /*13d10*/  IMAD.MOV.U32 R28, RZ, RZ, R21 ;  /* 0x000000ffff1c7224 */ /* 0x000fc600078e0015 */
[----:B------:R-:W3:Y:S02]  /*13d20*/  LDL.LU.64 R20, [R1+0xdd0] ;  /* 0x000dd00001147983 */ /* 0x000ee40000300a00 */
[----:B---3--:R-:W-:Y:S07]  /*13d30*/  HMMA.16816.F32.BF16 R20, R8, R12, R20 ;  /* 0x0000000c0814723c */ /* 0x008fee0000041814 */
[----:B------:R-:W-:Y:S02]  /*13d40*/  IMAD.MOV.U32 R8, RZ, RZ, R18 ;  /* 0x000000ffff087224 */ /* 0x000fe400078e0012 */
[----:B------:R-:W3:Y:S01]  /*13d50*/  LDL.LU R18, [R1+0xdcc] ;  /* 0x000dcc0001127983 */ /* 0x000ee20000300800 */
[----:B------:R-:W-:-:S03]  /*13d60*/  IMAD.MOV.U32 R9, RZ, RZ, R19 ;  /* 0x000000ffff097224 */ /* 0x000fc600078e0013 */
[----:B------:R-:W3:Y:S10]  /*13d70*/  LDL.LU R19, [R1+0xdc8] ;  /* 0x000dc80001137983 */ /* 0x000ef40000300800 */
[----:B------:R-:W-:Y:S04]  /*13d80*/  STL.64 [R1+0xd40], R22 ;  /* 0x000d401601007387 */ /* 0x000fe80000100a00 */
[----:B------:R0:W-:Y:S04]  /*13d90*/  STL.64 [R1+0xd38], R20 ;  /* 0x000d381401007387 */ /* 0x0001e80000100a00 */
[----:B0-----:R-:W3:Y:S04]  /*13da0*/  LDL.LU R20, [R1+0x60] ;  /* 0x0000600001147983 */ /* 0x001ee80000300800 */
[----:B------:R-:W3:Y:S04]  /*13db0*/  LDL.LU R21, [R1+0x64] ;  /* 0x0000640001157983 */ /* 0x000ee80000300800 */
[----:B------:R-:W3:Y:S04]  /*13dc0*/  LDL.LU R22, [R1+0x68] ;  /* 0x0000680001167983 */ /* 0x000ee80000300800 */
[----:B------:R-:W3:Y:S02]  /*13dd0*/  LDL.LU R23, [R1+0x6c] ;  /* 0x00006c0001177983 */ /* 0x000ee40000300800 */
[----:B---3--:R-:W-:Y:S07]  /*13de0*/  HMMA.16816.F32.BF16 R8, R16, R8, R20 ;  /* 0x000000081008723c */ /* 0x008fee0000041814 */
[----:B------:R-:W-:-:S02]  /*13df0*/  IMAD.MOV.U32 R20, RZ, RZ, R24 ;  /* 0x000000ffff147224 */ /* 0x000fc400078e0018 */
[----:B------:R-:W-:Y:S01]  /*13e00*/  IMAD.MOV.U32 R22, RZ, RZ, R0 ;  /* 0x000000ffff167224 */ /* 0x000fe200078e0000 */
[----:B------:R-:W2:Y:S01]  /*13e10*/  LDL.LU R24, [R1+0xdc4] ;  /* 0x000dc40001187983 */ /* 0x000ea20000300800 */
[----:B------:R-:W-:Y:S02]  /*13e20*/  IMAD.MOV.U32 R23, RZ, RZ, R2 ;  /* 0x000000ffff177224 */ /* 0x000fe400078e0002 */
[----:B------:R-:W-:Y:S02]  /*13e30*/  IMAD.MOV.U32 R21, RZ, RZ, R28 ;  /* 0x000000ffff157224 */ /* 0x000fe400078e001c */
[----:B------:R-:W3:Y:S04]  /*13e40*/  LDL.LU R28, [R1+0xdc0] ;  /* 0x000dc000011c7983 */ /* 0x000ee80000300800 */
[----:B------:R-:W4:Y:S04]  /*13e50*/  LDL.LU R0, [R1+0xdbc] ;  /* 0x000dbc0001007983 */ /* 0x000f280000300800 */
[----:B------:R-:W4:Y:S04]  /*13e60*/  LDL.LU R2, [R1+0xdb8] ;  /* 0x000db80001027983 */ /* 0x000f280000300800 */
[----:B------:R-:W-:Y:S04]  /*13e70*/  STL.64 [R1+0xd60], R22 ;  /* 0x000d601601007387 */ /* 0x000fe80000100a00 */
[----:B------:R0:W-:Y:S04]  /*13e80*/  STL.64 [R1+0xd58], R20 ;  /* 0x000d581401007387 */ /* 0x0001e80000100a00 */
[----:B0-----:R-:W2:Y:S04]  /*13e90*/  LDL.LU.64 R20, [R1+0x90] ;  /* 0x0000900001147983 */ /* 0x001ea80000300a00 */
[----:B------:R-:W3:Y:S04]  /*13ea0*/  LDL.64 R22, [R1+0x98] ;  /* 0x0000980001167983 */ /* 0x000ee80000100a00 */
[----:B------:R-:W-:Y:S04]  /*13eb0*/  STL.64 [R1+0xd50], R10 ;  /* 0x000d500a01007387 */ /* 0x000fe80000100a00 */
[----:B------:R0:W-:Y:S04]  /*13ec0*/  STL.64 [R1+0xd48], R8 ;  /* 0x000d480801007387 */ /* 0x0001e80000100a00 */
[----:B0-----:R-:W4:Y:S04]  /*13ed0*/  LDL.LU.64 R8, [R1+0xb0] ;  /* 0x0000b00001087983 */ /* 0x001f280000300a00 */
[----:B------:R-:W4:Y:S01]  /*13ee0*/  LDL.LU.64 R10, [R1+0xb8] ;  /* 0x0000b800010a7983 */ /* 0x000f220000300a00 */
[----:B--2---:R-:W-:-:S15]  /*13ef0*/  HMMA.16816.F32.BF16 R24, R16, R20, R24 ;  /* 0x000000141018723c */ /* 0x004fde0000041818 */
[----:B------:R-:W-:-:S08]  /*13f00*/  NOP ;  /* 0x0000000000007918 */ /* 0x000fd00000000000 */
[----:B------:R-:W-:Y:S04]  /*13f10*/  STL.64 [R1+0x80], R24 ;  /* 0x0000801801007387 */ /* 0x000fe80000100a00 */
[----:B------:R0:W-:Y:S04]  /*13f20*/  STL.64 [R1+0x88], R26 ;  /* 0x0000881a01007387 */ /* 0x0001e80000100a00 */
[----:B0-----:R-:W4:Y:S04]  /*13f30*/  LDL.LU.64 R26, [R1+0xdb0] ;  /* 0x000db000011a7983 */ /* 0x001f280000300a00 */
[----:B------:R-:W4:Y:S01]  /*13f40*/  LDL.LU.64 R24, [R1+0xda8] ;  /* 0x000da80001187983 */ /* 0x000f220000300a00 */
[----:B------:R-:W-:-:S03]  /*13f50*/  IMAD.MOV.U32 R20, RZ, RZ, R3 ;  /* 0x000000ffff147224 */ /* 0x000fc600078e0003 */
[----:B---3--:R-:W-:Y:S04]  /*13f60*/  STL.64 [R1+0xd68], R22 ;  /* 0x000d681601007387 */ /* 0x008fe80000100a00 */
[----:B------:R-:W2:Y:S01]  /*13f70*/  LDL.LU R3, [R1+0xda0] ;  /* 0x000da00001037983 */ /* 0x000ea20000300800 */
[----:B----4-:R-:W-:-:S15]  /*13f80*/  HMMA.16816.F32.BF16 R24, R16, R8, R24 ;  /* 0x000000081018723c */ /* 0x010fde0000041818 */
[----:B------:R-:W-:-:S08]  /*13f90*/  NOP ;  /* 0x0000000000007918 */ /* 0x000fd00000000000 */
[----:B------:R-:W-:Y:S04]  /*13fa0*/  STL.64 [R1+0xa0], R24 ;  /* 0x0000a01801007387 */ /* 0x000fe80000100a00 */
[----:B------:R0:W-:Y:S04]  /*13fb0*/  STL.64 [R1+0xa8], R26 ;  /* 0x0000a81a01007387 */ /* 0x0001e80000100a00 */
[----:B0-----:R-:W3:Y:S04]  /*13fc0*/  LDL.LU.64 R26, [R1+0xd98] ;  /* 0x000d9800011a7983 */ /* 0x001ee80000300a00 */
[----:B------:R-:W3:Y:S04]  /*13fd0*/  LDL.LU.64 R24, [R1+0xd90] ;  /* 0x000d900001187983 */ /* 0x000ee80000300a00 */
[----:B------:R0:W-:Y:S04]  /*13fe0*/  STL.64 [R1+0xd70], R10 ;  /* 0x000d700a01007387 */ /* 0x0001e80000100a00 */
[----:B0-----:R-:W4:Y:S01]  /*13ff0*/  LDL.LU.64 R10, [R1+0x18] ;  /* 0x00001800010a7983 */ /* 0x001f220000300a00 */
[----:B---3--:R-:W-:Y:S03]  /*14000*/  HMMA.16816.F32.BF16 R16, R16, R12, R24 ;  /* 0x0000000c1010723c */ /* 0x008fe60000041818 */
[----:B------:R-:W3:Y:S04]  /*14010*/  LDL.LU.64 R12, [R1+0xd88] ;  /* 0x000d8800010c7983 */ /* 0x000ee80000300a00 */
[----:B------:R-:W-:-:S02]  /*14020*/  IMAD.MOV.U32 R24, RZ, RZ, R7 ;  /* 0x000000ffff187224 */ /* 0x000fc400078e0007 */
[----:B------:R-:W-:Y:S02]  /*14030*/  IMAD.MOV.U32 R25, RZ, RZ, R6 ;  /* 0x000000ffff197224 */ /* 0x000fe400078e0006 */
[----:B------:R-:W-:Y:S02]  /*14040*/  IMAD.MOV.U32 R26, RZ, RZ, R5 ;  /* 0x000000ffff1a7224 */ /* 0x000fe400078e0005 */
[----:B------:R-:W-:Y:S02]  /*14050*/  IMAD.MOV.U32 R27, RZ, RZ, R4 ;  /* 0x000000ffff1b7224 */ /* 0x000fe400078e0004 */
[----:B--2---:R-:W-:Y:S08]  /*14060*/  LDSM.16.M88.4 R4, [R3+UR4+0x80] ;  /* 0x000080040304783b */ /* 0x004ff00008000200 */
[----:B------:R-:W-:Y:S04]  /*14070*/  STL.64 [R1+0x70], R16 ;  /* 0x0000701001007387 */ /* 0x000fe80000100a00 */
[----:B------:R-:W-:Y:S04]  /*14080*/  STL.64 [R1+0x78], R18 ;  /* 0x0000781201007387 */ /* 0x000fe80000100a00 */
[----:B------:R-:W0:Y:S04]  /*14090*/  LDSM.16.MT88.4 R16, [R28+UR4+0x11000] ;  /* 0x011000041c10783b */ /* 0x000e280008004200 */
[----:B0-----:R-:W-:Y:S04]  /*140a0*/  STL.64 [R1+0xd00], R18 ;  /* 0x000d001201007387 */ /* 0x001fe80000100a00 */
[----:B------:R-:W-:Y:S04]  /*140b0*/  STL.64 [R1+0xcf8], R16 ;  /* 0x000cf81001007387 */ /* 0x000fe80000100a00 */
[----:B------:R-:W-:Y:S04]  /*140c0*/  STL.64 [R1+0xd0], R4 ;  /* 0x0000d00401007387 */ /* 0x000fe80000100a00 */
[----:B------:R-:W-:Y:S04]  /*140d0*/  STL.64 [R1+0xd8], R6 ;  /* 0x0000d80601007387 */ /* 0x000fe80000100a00 */
[----:B------:R-:W0:Y:S04]  /*140e0*/  LDSM.16.M88.4 R4, [R3+UR4+0x4080] ;  /* 0x004080040304783b */ /* 0x000e280008000200 */
[----:B0-----:R-:W-:Y:S04]  /*140f0*/  STL.64 [R1+0xe0], R4 ;  /* 0x0000e00401007387 */ /* 0x001fe80000100a00 */
[----:B------:R-:W-:Y:S04]  /*14100*/  STL.64 [R1+0xe8], R6 ;  /* 0x0000e80601007387 */ /* 0x000fe80000100a00 */
[----:B------:R-:W0:Y:S04]  /*14110*/  LDSM.16.M88.4 R4, [R3+UR4+0x8080] ;  /* 0x008080040304783b */ /* 0x000e280008000200 */
[----:B0-----:R-:W-:Y:S04]  /*14120*/  STL.64 [R1+0xf0], R4 ;  /* 0x0000f00401007387 */ /* 0x001fe80000100a00 */
[----:B------:R-:W-:Y:S04]  /*14130*/  STL.64 [R1+0xf8], R6 ;  /* 0x0000f80601007387 */ /* 0x000fe80000100a00 */
[----:B------:R-:W0:Y:S01]  /*14140*/  LDSM.16.M88.4 R4, [R3+UR4+0xc080] ;  /* 0x00c080040304783b */ /* 0x000e220008000200 */
[----:B------:R-:W-:-:S02]  /*14150*/  IMAD.MOV.U32 R18, RZ, RZ, R2 ;  /* 0x000000ffff127224 */ /* 0x000fc400078e0002 */
[----:B------:R-:W-:Y:S01]  /*14160*/  IMAD.MOV.U32 R19, RZ, RZ, R0 ;  /* 0x000000ffff137224 */ /* 0x000fe200078e0000 */
[----:B0-----:R-:W-:Y:S01]  /*14170*/  STL.64 [R1+0x100], R4 ;  /* 0x0001000401007387 */ /* 0x001fe20000100a00 */
[----:B------:R-:W-:Y:S02]  /*14180*/  IMAD.MOV.U32 R2, RZ, RZ, R6 ;  /* 0x000000ffff027224 */ /* 0x000fe400078e0006 */
[----:B------:R-:W-:Y:S01]  /*14190*/  IMAD.MOV.U32 R0, RZ, RZ, R7 ;  /* 0x000000ffff007224 */ /* 0x000fe200078e0007 */
[----:B------:R0:W-:Y:S04]  /*141a0*/  STL.64 [R1+0x108], R6 ;  /* 0x0001080601007387 */ /* 0x0001e80000100a00 */
[----:B0-----:R-:W2:Y:S04]  /*141b0*/  LDL.LU.64 R6, [R1+0xd80] ;  /* 0x000d800001067983 */ /* 0x001ea80000300a00 */
[----:B------:R-:W2:Y:S04]  /*141c0*/  LDL.LU.64 R4, [R1+0xd78] ;  /* 0x000d780001047983 */ /* 0x000ea80000300a00 */
[----:B------:R0:W-:Y:S04]  /*141d0*/  STL [R1+0xc94], R0 ;  /* 0x000c940001007387 */ /* 0x0001e80000100800 */
[----:B0-----:R-:W3:Y:S01]  /*141e0*/  LDL R0, [R1+0x118] ;  /* 0x0001180001007983 */ /* 0x001ee20000100800 */
[----:B------:R-:W-:-:S02]  /*141f0*/  IMAD.MOV.U32 R21, RZ, RZ, R29 ;  /* 0x000000ffff157224 */ /* 0x000fc400078e001d */
[----:B------:R-:W-:Y:S02]  /*14200*/  IMAD.MOV.U32 R22, RZ, RZ, R15 ;  /* 0x000000ffff167224 */ /* 0x000fe400078e000f */
[----:B------:R-:W-:Y:S02]  /*14210*/  IMAD.MOV.U32 R23, RZ, RZ, R14 ;  /* 0x000000ffff177224 */ /* 0x000fe400078e000e */
[----:B----4-:R-:W-:Y:S02]  /*14220*/  IMAD.MOV.U32 R14, RZ, RZ, R10 ;  /* 0x000000ffff0e7224 */ /* 0x010fe400078e000a */
[----:B------:R-:W-:-:S03]  /*14230*/  IMAD.MOV.U32 R15, RZ, RZ, R11 ;  /* 0x000000ffff0f7224 */ /* 0x000fc600078e000b */
[----:B--2---:R-:W-:Y:S01]  /*14240*/  HMMA.16816.F32.BF16 R20, R4, R10, R20 ;  /* 0x0000000a0414723c */ /* 0x004fe20000041814 */
[----:B---3--:R0:W-:Y:S04]  /*14250*/  STL [R1+0xd28], R0 ;  /* 0x000d280001007387 */ /* 0x0081e80000100800 */
[----:B------:R-:W-:Y:S04]  /*14260*/  STL [R1+0xc90], R2 ;  /* 0x000c900201007387 */ /* 0x000fe80000100800 */
[----:B------:R-:W2:-:S15]  /*14270*/  LDL.LU.64 R10, [R1+0xd70] ;  /* 0x000d7000010a7983 */ /* 0x000e9e0000300a00 */
[----:B------:R-:W-:Y:S01]  /*14280*/  MOV R17, R22 ;  /* 0x0000001600117202 */ /* 0x000fe20000000f00 */
[----:B------:R-:W-:Y:S02]  /*14290*/  IMAD.MOV.U32 R16, RZ, RZ, R23 ;  /* 0x000000ffff107224 */ /* 0x000fe400078e0017 */
[----:B------:R-:W3:Y:S01]  /*142a0*/  LDL.LU.64 R22, [R1+0xd68] ;  /* 0x000d680001167983 */ /* 0x000ee20000300a00 */
[----:B------:R-:W-:Y:S02]  /*142b0*/  IMAD.MOV.U32 R29, RZ, RZ, R20 ;  /* 0x000000ffff1d7224 */ /* 0x000fe400078e0014 */
[----:B------:R-:W-:Y:S01]  /*142c0*/  IMAD.MOV.U32 R28, RZ, RZ, R21 ;  /* 0x000000ffff1c7224 */ /* 0x000fe200078e0015 */
[----:B---3--:R-:W-:Y:S06]  /*142d0*/  HMMA.16816.F32.BF16 R24, R4, R22, R24 ;  /* 0x000000160418723c */ /* 0x008fec0000041818 */
[----:B0-----:R-:W-:-:S02]  /*142e0*/  IMAD.MOV.U32 R0, RZ, RZ, R23 ;  /* 0x000000ffff007224 */ /* 0x001fc400078e0017 */
[----:B------:R-:W3:Y:S04]  /*142f0*/  LDL.LU.64 R22, [R1+0xd60] ;  /* 0x000d600001167983 */ /* 0x000ee80000300a00 */
[----:B------:R-:W3:Y:S11]  /*14300*/  LDL.LU.64 R20, [R1+0xd58] ;  /* 0x000d580001147983 */ /* 0x000ef60000300a00 */
[----:B------:R-:W-:Y:S04]  /*14310*/  STL.64 [R1+0xce8], R26 ;  /* 0x000ce81a01007387 */ /* 0x000fe80000100a00 */
[----:B------:R2:W-:Y:S02]  /*14320*/  STL.64 [R1+0xce0], R24 ;  /* 0x000ce01801007387 */ /* 0x0005e40000100a00 */
[----:B--2---:R-:W-:-:S02]  /*14330*/  IMAD.MOV.U32 R25, RZ, RZ, R10 ;  /* 0x000000ffff197224 */ /* 0x004fc400078e000a */
[----:B------:R-:W-:Y:S01]  /*14340*/  IMAD.MOV.U32 R24, RZ, RZ, R11 ;  /* 0x000000ffff187224 */ /* 0x000fe200078e000b */
[----:B---3--:R-:W-:Y:S01]  /*14350*/  HMMA.16816.F32.BF16 R20, R4, R10, R20 ;  /* 0x0000000a0414723c */ /* 0x008fe20000041814 */
[----:B------:R-:W2:Y:S04]  /*14360*/  LDL.LU.64 R10, [R1+0xd50] ;  /* 0x000d5000010a7983 */ /* 0x000ea80000300a00 */
[----:B------:R-:W2:-:S15]  /*14370*/  LDL.LU.64 R8, [R1+0xd48] ;  /* 0x000d480001087983 */ /* 0x000e9e0000300a00 */
        /* <DEDUP_REMOVED lines=9> */
[----:B------:R-:W2:Y:S01]  /*14410*/  LDL.LU R14, [R1+0xd30] ;  /* 0x000d3000010e7983 */ /* 0x000ea20000300800 */
[----:B------:R-:W-:-:S03]  /*14420*/  IMAD.MOV.U32 R7, RZ, RZ, R15 ;  /* 0x000000ffff077224 */ /* 0x000fc600078e000f */
[----:B------:R-:W2:Y:S04]  /*14430*/  LDL.LU R15, [R1+0xd2c] ;  /* 0x000d2c00010f7983 */ /* 0x000ea80000300800 */
[----:B------:R-:W-:Y:S04]  /*14440*/  STL.64 [R1+0xd20], R18 ;  /* 0x000d201201007387 */ /* 0x000fe80000100a00 */
[----:B------:R0:W-:Y:S04]  /*14450*/  STL.64 [R1+0xd18], R16 ;  /* 0x000d181001007387 */ /* 0x0001e80000100a00 */
[----:B0-----:R-:W3:Y:S04]  /*14460*/  LDL R17, [R1+0x110] ;  /* 0x0001100001117983 */ /* 0x001ee80000100800 */
[----:B------:R-:W-:Y:S04]  /*14470*/  STL [R1+0xcac], R20 ;  /* 0x000cac1401007387 */ /* 0x000fe80000100800 */
[----:B------:R-:W-:Y:S04]  /*14480*/  STL [R1+0xca8], R21 ;  /* 0x000ca81501007387 */ /* 0x000fe80000100800 */
[----:B------:R0:W-:Y:S04]  /*14490*/  STL [R1+0xca4], R22 ;  /* 0x000ca41601007387 */ /* 0x0001e80000100800 */
[----:B------:R1:W-:Y:S04]  /*144a0*/  STL [R1+0xca0], R23 ;  /* 0x000ca01701007387 */ /* 0x0003e80000100800 */
[----:B0-----:R-:W4:Y:S01]  /*144b0*/  LDL.LU R22, [R1+0x98] ;  /* 0x0000980001167983 */ /* 0x001f220000300800 */
[----:B-1----:R-:W-:-:S03]  /*144c0*/  IMAD.MOV.U32 R23, RZ, RZ, R0 ;  /* 0x000000ffff177224 */ /* 0x002fc600078e0000 */
[----:B------:R-:W3:Y:S01]  /*144d0*/  LDL.LU R0, [R1+0xd28] ;  /* 0x000d280001007983 */ /* 0x000ee20000300800 */
[----:B------:R-:W-:Y:S02]  /*144e0*/  IMAD.MOV.U32 R18, RZ, RZ, R25 ;  /* 0x000000ffff127224 */ /* 0x000fe400078e0019 */
[----:B------:R-:W-:Y:S01]  /*144f0*/  IMAD.MOV.U32 R19, RZ, RZ, R24 ;  /* 0x000000ffff137224 */ /* 0x000fe200078e0018 */
[----:B--2---:R-:W-:Y:S01]  /*14500*/  HMMA.16816.F32.BF16 R4, R12, R6, R8 ;  /* 0x000000060c04723c */ /* 0x004fe20000041808 */
[----:B------:R-:W4:-:S15]  /*14510*/  LDL.LU R8, [R1+0x80] ;  /* 0x0000800001087983 */ /* 0x000f1e0000300800 */
[----:B------:R-:W-:-:S07]  /*14520*/  NOP ;  /* 0x0000000000007918 */ /* 0x000fce0000000000 */
[----:B------:R-:W-:Y:S04]  /*14530*/  STL.64 [R1+0x40], R4 ;  /* 0x0000400401007387 */ /* 0x000fe80000100a00 */
[----:B------:R-:W-:Y:S04]  /*14540*/  STL.64 [R1+0x48], R6 ;  /* 0x0000480601007387 */ /* 0x000fe80000100a00 */
[----:B------:R-:W4:Y:S04]  /*14550*/  LDL.LU R9, [R1+0x84] ;  /* 0x0000840001097983 */ /* 0x000f280000300800 */
[----:B------:R-:W4:Y:S04]  /*14560*/  LDL.LU R10, [R1+0x88] ;  /* 0x00008800010a7983 */ /* 0x000f280000300800 */
[----:B------:R-:W4:Y:S04]  /*14570*/  LDL.LU R11, [R1+0x8c] ;  /* 0x00008c00010b7983 */ /* 0x000f280000300800 */
[----:B------:R-:W2:Y:S04]  /*14580*/  LDL R24, [R1+0xd0] ;  /* 0x0000d00001187983 */ /* 0x000ea80000100800 */
[----:B------:R-:W2:Y:S04]  /*14590*/  LDL R25, [R1+0xd4] ;  /* 0x0000d40001197983 */ /* 0x000ea80000100800 */
[----:B---3--:R-:W0:Y:S04]  /*145a0*/  LDSM.16.MT88.4 R4, [R0+UR4+0x11000] ;  /* 0x011000040004783b */ /* 0x008e280008004200 */
[----:B------:R-:W-:Y:S01]  /*145b0*/  STL.64 [R1+0xd10], R26 ;  /* 0x000d101a01007387 */ /* 0x000fe20000100a00 */
[----:B----4-:R-:W-:Y:S03]  /*145c0*/  HMMA.16816.F32.BF16 R8, R12, R22, R8 ;  /* 0x000000160c08723c */ /* 0x010fe60000041808 */
[----:B--2---:R1:W-:Y:S04]  /*145d0*/  STL.64 [R1+0xd08], R24 ;  /* 0x000d081801007387 */ /* 0x0043e80000100a00 */
[----:B-1----:R-:W2:-:S15]  /*145e0*/  LDL.LU R24, [R1+0x70] ;  /* 0x0000700001187983 */ /* 0x002e9e0000300800 */
[----:B------:R-:W-:-:S02]  /*145f0*/  NOP ;  /* 0x0000000000007918 */ /* 0x000fc40000000000 */
[----:B------:R-:W-:Y:S01]  /*14600*/  IMAD.MOV.U32 R20, RZ, RZ, R8 ;  /* 0x000000ffff147224 */ /* 0x000fe200078e0008 */
[----:B------:R-:W2:Y:S01]  /*14610*/  LDL.LU R25, [R1+0x74] ;  /* 0x0000740001197983 */ /* 0x000ea20000300800 */
[----:B------:R-:W-:Y:S02]  /*14620*/  IMAD.MOV.U32 R21, RZ, RZ, R9 ;  /* 0x000000ffff157224 */ /* 0x000fe400078e0009 */
[----:B------:R-:W-:Y:S01]  /*14630*/  IMAD.MOV.U32 R22, RZ, RZ, R10 ;  /* 0x000000ffff167224 */ /* 0x000fe200078e000a */
[----:B------:R-:W2:Y:S01]  /*14640*/  LDL.LU R26, [R1+0x78] ;  /* 0x00007800011a7983 */ /* 0x000ea20000300800 */
[----:B------:R-:W-:-:S03]  /*14650*/  IMAD.MOV.U32 R23, RZ, RZ, R11 ;  /* 0x000000ffff177224 */ /* 0x000fc600078e000b */
[----:B------:R-:W1:Y:S04]  /*14660*/  LDSM.16.MT88.4 R8, [R17+UR4+0x11400] ;  /* 0x011400041108783b */ /* 0x000e680008004200 */
[----:B------:R-:W2:Y:S04]  /*14670*/  LDL.LU R27, [R1+0x7c] ;  /* 0x00007c00011b7983 */ /* 0x000ea80000300800 */
[----:B0-----:R0:W-:Y:S04]  /*14680*/  STL [R1+0xcb8], R4 ;  /* 0x000cb80401007387 */ /* 0x0011e80000100800 */
[----:B------:R3:W-:Y:S04]  /*14690*/  STL [R1+0xcb4], R5 ;  /* 0x000cb40501007387 */ /* 0x0007e80000100800 */
[----:B------:R-:W-:Y:S04]  /*146a0*/  STL [R1+0xcb0], R0 ;  /* 0x000cb00001007387 */ /* 0x000fe80000100800 */
[----:B------:R4:W-:Y:S04]  /*146b0*/  STL [R1+0xc9c], R6 ;  /* 0x000c9c0601007387 */ /* 0x0009e80000100800 */
[----:B------:R4:W-:Y:S04]  /*146c0*/  STL [R1+0xc98], R7 ;  /* 0x000c980701007387 */ /* 0x0009e80000100800 */
[----:B0-----:R-:W2:Y:S04]  /*146d0*/  LDL.LU R4, [R1+0xa0] ;  /* 0x0000a00001047983 */ /* 0x001ea80000300800 */
[----:B---3--:R-:W2:Y:S04]  /*146e0*/  LDL.LU R5, [R1+0xa4] ;  /* 0x0000a40001057983 */ /* 0x008ea80000300800 */
[----:B----4-:R-:W2:Y:S04]  /*146f0*/  LDL.LU R6, [R1+0xa8] ;  /* 0x0000a80001067983 */ /* 0x010ea80000300800 */
[----:B------:R-:W2:Y:S04]  /*14700*/  LDL.LU R7, [R1+0xac] ;  /* 0x0000ac0001077983 */ /* 0x000ea80000300800 */
[----:B------:R-:W-:Y:S04]  /*14710*/  STL [R1+0xcc4], R22 ;  /* 0x000cc41601007387 */ /* 0x000fe80000100800 */
[----:B------:R-:W-:Y:S04]  /*14720*/  STL [R1+0xcc0], R20 ;  /* 0x000cc01401007387 */ /* 0x000fe80000100800 */
[----:B------:R-:W-:Y:S04]  /*14730*/  STL [R1+0xcbc], R21 ;  /* 0x000cbc1501007387 */ /* 0x000fe80000100800 */
[----:B-1----:R-:W-:Y:S04]  /*14740*/  STL.64 [R1+0xc48], R10 ;  /* 0x000c480a01007387 */ /* 0x002fe80000100a00 */
[----:B------:R0:W-:Y:S04]  /*14750*/  STL.64 [R1+0xc40], R8 ;  /* 0x000c400801007387 */ /* 0x0001e80000100a00 */
[----:B0-----:R-:W3:Y:S04]  /*14760*/  LDL.LU R8, [R1+0x100] ;  /* 0x0001000001087983 */ /* 0x001ee80000300800 */
[----:B------:R-:W3:Y:S01]  /*14770*/  LDL.LU R9, [R1+0x104] ;  /* 0x0001040001097983 */ /* 0x000ee20000300800 */
[----:B--2---:R-:W-:-:S15]  /*14780*/  HMMA.16816.F32.BF16 R16, R12, R18, R4 ;  /* 0x000000120c10723c */ /* 0x004fde0000041804 */
[----:B------:R-:W-:-:S09]  /*14790*/  NOP ;  /* 0x0000000000007918 */ /* 0x000fd20000000000 */
[----:B------:R-:W-:Y:S02]  /*147a0*/  IMAD.MOV.U32 R10, RZ, RZ, R18 ;  /* 0x000000ffff0a7224 */ /* 0x000fe400078e0012 */
[----:B------:R-:W-:Y:S02]  /*147b0*/  IMAD.MOV.U32 R11, RZ, RZ, R19 ;  /* 0x000000ffff0b7224 */ /* 0x000fe400078e0013 */
[----:B------:R-:W-:Y:S01]  /*147c0*/  IMAD.MOV.U32 R6, RZ, RZ, R16 ;  /* 0x000000ffff067224 */ /* 0x000fe200078e0010 */
[----:B------:R-:W2:Y:S01]  /*147d0*/  LDL.LU.64 R18, [R1+0xd20] ;  /* 0x000d200001127983 */ /* 0x000ea20000300a00 */
[----:B------:R-:W-:-:S03]  /*147e0*/  IMAD.MOV.U32 R7, RZ, RZ, R17 ;  /* 0x000000ffff077224 */ /* 0x000fc600078e0011 */
[----:B------:R-:W4:Y:S04]  /*147f0*/  LDL.LU.64 R16, [R1+0xd18] ;  /* 0x000d180001107983 */ /* 0x000f280000300a00 */
[----:B------:R-:W-:Y:S04]  /*14800*/  STL.64 [R1+0xcd0], R10 ;  /* 0x000cd00a01007387 */ /* 0x000fe80000100a00 */
[----:B---3--:R0:W-:Y:S04]  /*14810*/  STL.64 [R1+0xcc8], R8 ;  /* 0x000cc80801007387 */ /* 0x0081e80000100a00 */
[----:B0-----:R-:W3:Y:S04]  /*14820*/  LDL.LU.64 R8, [R1+0xf0] ;  /* 0x0000f00001087983 */ /* 0x001ee80000300a00 */
[----:B---3--:R0:W-:Y:S04]  /*14830*/  STL.64 [R1+0xcd8], R8 ;  /* 0x000cd80801007387 */ /* 0x0081e80000100a00 */
[----:B0-----:R-:W3:Y:S04]  /*14840*/  LDL R8, [R1+0xe0] ;  /* 0x0000e00001087983 */ /* 0x001ee80000100800 */
[----:B------:R-:W3:Y:S01]  /*14850*/  LDL R9, [R1+0xe4] ;  /* 0x0000e40001097983 */ /* 0x000ee20000100800 */
[----:B--2---:R-:W-:Y:S01]  /*14860*/  HMMA.16816.F32.BF16 R12, R12, R18, R24 ;  /* 0x000000120c0c723c */ /* 0x004fe20000041818 */
[----:B----4-:R-:W-:-:S02]  /*14870*/  IMAD.MOV.U32 R10, RZ, RZ, R17 ;  /* 0x000000ffff0a7224 */ /* 0x010fc400078e0011 */
[----:B------:R-:W-:Y:S01]  /*14880*/  IMAD.MOV.U32 R11, RZ, RZ, R16 ;  /* 0x000000ffff0b7224 */ /* 0x000fe200078e0010 */
[----:B---3--:R0:W-:Y:S04]  /*14890*/  STL.64 [R1+0xcf0], R8 ;  /* 0x000cf00801007387 */ /* 0x0081e80000100a00 */
[----:B------:R-:W2:Y:S04]  /*148a0*/  LDL.LU.64 R26, [R1+0xd10] ;  /* 0x000d1000011a7983 */ /* 0x000ea80000300a00 */
[----:B------:R-:W3:Y:S04]  /*148b0*/  LDL.LU.64 R24, [R1+0xd08] ;  /* 0x000d080001187983 */ /* 0x000ee80000300a00 */
[----:B------:R-:W3:Y:S04]  /*148c0*/  LDL.LU.64 R18, [R1+0xd00] ;  /* 0x000d000001127983 */ /* 0x000ee80000300a00 */
[----:B------:R-:W3:Y:S01]  /*148d0*/  LDL.LU.64 R16, [R1+0xcf8] ;  /* 0x000cf80001107983 */ /* 0x000ee20000300a00 */
[----:B0-----:R-:W-:-:S02]  /*148e0*/  IMAD.MOV.U32 R8, RZ, RZ, R29 ;  /* 0x000000ffff087224 */ /* 0x001fc400078e001d */
[----:B------:R-:W-:Y:S02]  /*148f0*/  IMAD.MOV.U32 R9, RZ, RZ, R28 ;  /* 0x000000ffff097224 */ /* 0x000fe400078e001c */
[----:B------:R-:W-:Y:S02]  /*14900*/  IMAD.MOV.U32 R22, RZ, RZ, R12 ;  /* 0x000000ffff167224 */ /* 0x000fe400078e000c */
[----:B------:R-:W-:Y:S02]  /*14910*/  IMAD.MOV.U32 R20, RZ, RZ, R13 ;  /* 0x000000ffff147224 */ /* 0x000fe400078e000d */
[----:B------:R-:W-:Y:S02]  /*14920*/  IMAD.MOV.U32 R21, RZ, RZ, R14 ;  /* 0x000000ffff157224 */ /* 0x000fe400078e000e */
[----:B------:R-:W-:Y:S02]  /*14930*/  IMAD.MOV.U32 R4, RZ, RZ, R15 ;  /* 0x000000ffff047224 */ /* 0x000fe400078e000f */
[----:B------:R-:W-:-:S02]  /*14940*/  IMAD.MOV.U32 R14, RZ, RZ, R3 ;  /* 0x000000ffff0e7224 */ /* 0x000fc400078e0003 */
[----:B------:R-:W-:Y:S02]  /*14950*/  IMAD.MOV.U32 R15, RZ, RZ, R2 ;  /* 0x000000ffff0f7224 */ /* 0x000fe400078e0002 */
[----:B--2---:R-:W-:Y:S02]  /*14960*/  IMAD.MOV.U32 R12, RZ, RZ, R27 ;  /* 0x000000ffff0c7224 */ /* 0x004fe400078e001b */
[----:B------:R-:W-:Y:S02]  /*14970*/  IMAD.MOV.U32 R13, RZ, RZ, R26 ;  /* 0x000000ffff0d7224 */ /* 0x000fe400078e001a */
[----:B---3--:R-:W-:Y:S01]  /*14980*/  HMMA.16816.F32.BF16 R24, R16, R24, R8 ;  /* 0x000000181018723c */ /* 0x008fe20000041808 */
[----:B------:R-:W2:-:S15]  /*14990*/  LDL.LU.64 R8, [R1+0xcf0] ;  /* 0x000cf00001087983 */ /* 0x000e9e0000300a00 */
[----:B------:R-:W-:-:S08]  /*149a0*/  NOP ;  /* 0x0000000000007918 */ /* 0x000fd00000000000 */
[----:B------:R-:W-:Y:S02]  /*149b0*/  IMAD.MOV.U32 R28, RZ, RZ, R26 ;  /* 0x000000ffff1c7224 */ /* 0x000fe400078e001a */
[----:B------:R-:W-:Y:S02]  /*149c0*/  IMAD.MOV.U32 R3, RZ, RZ, R27 ;  /* 0x000000ffff037224 */ /* 0x000fe400078e001b */
[----:B------:R-:W-:Y:S01]  /*149d0*/  IMAD.MOV.U32 R2, RZ, RZ, R24 ;  /* 0x000000ffff027224 */ /* 0x000fe200078e0018 */
[----:B------:R-:W2:Y:S01]  /*149e0*/  LDL.LU.64 R26, [R1+0xce8] ;  /* 0x000ce800011a7983 */ /* 0x000ea20000300a00 */
[----:B------:R-:W-:-:S03]  /*149f0*/  IMAD.MOV.U32 R29, RZ, RZ, R25 ;  /* 0x000000ffff1d7224 */ /* 0x000fc600078e0019 */
[----:B------:R-:W2:Y:S02]  /*14a00*/  LDL.LU.64 R24, [R1+0xce0] ;  /* 0x000ce00001187983 */ /* 0x000ea40000300a00 */
[----:B--2---:R-:W-:Y:S02]  /*14a10*/  HMMA.16816.F32.BF16 R24, R16, R8, R24 ;  /* 0x000000081018723c */ /* 0x004fe40000041818 */
[----:B------:R-:W2:-:S15]  /*14a20*/  LDL.LU.64 R8, [R1+0xcd8] ;  /* 0x000cd80001087983 */ /* 0x000e9e0000300a00 */
[----:B------:R-:W-:-:S06]  /*14a30*/  NOP ;  /* 0x0000000000007918 */ /* 0x000fcc0000000000 */
[----:B------:R-:W-:Y:S04]  /*14a40*/  STL.64 [R1+0xc38], R26 ;  /* 0x000c381a01007387 */ /* 0x000fe80000100a00 */
[----:B------:R0:W-:Y:S04]  /*14a50*/  STL.64 [R1+0xc30], R24 ;  /* 0x000c301801007387 */ /* 0x0001e80000100a00 */
[----:B0-----:R-:W3:Y:S04]  /*14a60*/  LDL.LU.64 R24, [R1+0xd0] ;  /* 0x0000d00001187983 */ /* 0x001ee80000300a00 */
[----:B------:R-:W4:Y:S04]  /*14a70*/  LDL.LU.64 R26, [R1+0xd8] ;  /* 0x0000d800011a7983 */ /* 0x000f280000300a00 */
[----:B------:R-:W4:Y:S01]  /*14a80*/  LDL.LU.64 R10, [R1+0xcd0] ;  /* 0x000cd000010a7983 */ /* 0x000f220000300a00 */
[----:B--2---:R-:W-:Y:S06]  /*14a90*/  HMMA.16816.F32.BF16 R12, R16, R8, R12 ;  /* 0x00000008100c723c */ /* 0x004fec000004180c */
[----:B------:R-:W-:-:S02]  /*14aa0*/  IMAD.MOV.U32 R5, RZ, RZ, R8 ;  /* 0x000000ffff057224 */ /* 0x000fc400078e0008 */
[----:B------:R-:W-:Y:S02]  /*14ab0*/  IMAD.MOV.U32 R0, RZ, RZ, R9 ;  /* 0x000000ffff007224 */ /* 0x000fe400078e0009 */
[----:B------:R-:W2:-:S13]  /*14ac0*/  LDL.LU.64 R8, [R1+0xcc8] ;  /* 0x000cc80001087983 */ /* 0x000e9a0000300a00 */
[----:B------:R0:W-:Y:S04]  /*14ad0*/  STL.64 [R1+0xc58], R14 ;  /* 0x000c580e01007387 */ /* 0x0001e80000100a00 */
[----:B------:R1:W-:Y:S01]  /*14ae0*/  STL.64 [R1+0xc50], R12 ;  /* 0x000c500c01007387 */ /* 0x0003e20000100a00 */
[----:B0-----:R-:W-:Y:S02]  /*14af0*/  IMAD.MOV.U32 R14, RZ, RZ, R21 ;  /* 0x000000ffff0e7224 */ /* 0x001fe400078e0015 */
[----:B-1----:R-:W-:Y:S02]  /*14b00*/  IMAD.MOV.U32 R12, RZ, RZ, R22 ;  /* 0x000000ffff0c7224 */ /* 0x002fe400078e0016 */
[----:B------:R-:W3:Y:S01]  /*14b10*/  LDL.LU R22, [R1+0xcc4] ;  /* 0x000cc40001167983 */ /* 0x000ee20000300800 */
[----:B------:R-:W-:-:S03]  /*14b20*/  IMAD.MOV.U32 R13, RZ, RZ, R20 ;  /* 0x000000ffff0d7224 */ /* 0x000fc600078e0014 */
[----:B------:R-:W4:Y:S04]  /*14b30*/  LDL.LU R20, [R1+0xcc0] ;  /* 0x000cc00001147983 */ /* 0x000f280000300800 */
[----:B------:R-:W2:Y:S01]  /*14b40*/  LDL.LU R21, [R1+0xcbc] ;  /* 0x000cbc0001157983 */ /* 0x000ea20000300800 */
[----:B------:R-:W-:-:S03]  /*14b50*/  IMAD.MOV.U32 R15, RZ, RZ, R4 ;  /* 0x000000ffff0f7224 */ /* 0x000fc600078e0004 */
[----:B------:R-:W2:Y:S04]  /*14b60*/  LDL.LU R4, [R1+0xcb8] ;  /* 0x000cb80001047983 */ /* 0x000ea80000300800 */
[----:B------:R-:W-:Y:S04]  /*14b70*/  STL.64 [R1+0xc68], R14 ;  /* 0x000c680e01007387 */ /* 0x000fe80000100a00 */
[----:B------:R0:W-:Y:S02]  /*14b80*/  STL.64 [R1+0xc60], R12 ;  /* 0x000c600c01007387 */ /* 0x0001e40000100a00 */
[----:B0-----:R-:W-:-:S02]  /*14b90*/  IMAD.MOV.U32 R12, RZ, RZ, R5 ;  /* 0x000000ffff0c7224 */ /* 0x001fc400078e0005 */
[----:B------:R-:W-:Y:S01]  /*14ba0*/  IMAD.MOV.U32 R13, RZ, RZ, R0 ;  /* 0x000000ffff0d7224 */ /* 0x000fe200078e0000 */
[----:B------:R-:W2:Y:S04]  /*14bb0*/  LDL.LU R5, [R1+0xcb4] ;  /* 0x000cb40001057983 */ /* 0x000ea80000300800 */
[----:B------:R-:W2:Y:S04]  /*14bc0*/  LDL.LU R0, [R1+0xcb0] ;  /* 0x000cb00001007983 */ /* 0x000ea80000300800 */
[----:B------:R4:W-:Y:S01]  /*14bd0*/  STL.64 [R1+0xc78], R12 ;  /* 0x000c780c01007387 */ /* 0x0009e20000100a00 */
[----:B------:R-:W-:Y:S01]  /*14be0*/  IMAD.MOV.U32 R15, RZ, RZ, R23 ;  /* 0x000000ffff0f7224 */ /* 0x000fe200078e0017 */
[----:B---3--:R-:W-:Y:S01]  /*14bf0*/  MOV R14, R22 ;  /* 0x00000016000e7202 */ /* 0x008fe20000000f00 */
[----:B----4-:R-:W-:-:S02]  /*14c00*/  IMAD.MOV.U32 R12, RZ, RZ, R20 ;  /* 0x000000ffff0c7224 */ /* 0x010fc400078e0014 */
[----:B------:R-:W3:Y:S01]  /*14c10*/  LDL.LU R20, [R1+0xcac] ;  /* 0x000cac0001147983 */ /* 0x000ee20000300800 */
[----:B--2---:R-:W-:-:S03]  /*14c20*/  IMAD.MOV.U32 R13, RZ, RZ, R21 ;  /* 0x000000ffff0d7224 */ /* 0x004fc600078e0015 */
[----:B------:R-:W3:Y:S04]  /*14c30*/  LDL.LU R21, [R1+0xca8] ;  /* 0x000ca80001157983 */ /* 0x000ee80000300800 */
[----:B------:R-:W3:Y:S04]  /*14c40*/  LDL.LU R22, [R1+0xca4] ;  /* 0x000ca40001167983 */ /* 0x000ee80000300800 */
[----:B------:R-:W3:Y:S04]  /*14c50*/  LDL.LU R23, [R1+0xca0] ;  /* 0x000ca00001177983 */ /* 0x000ee80000300800 */
[----:B------:R-:W-:Y:S04]  /*14c60*/  STL.64 [R1+0xc88], R14 ;  /* 0x000c880e01007387 */ /* 0x000fe80000100a00 */
[----:B------:R0:W-:Y:S04]  /*14c70*/  STL.64 [R1+0xc80], R12 ;  /* 0x000c800c01007387 */ /* 0x0001e80000100a00 */
[----:B0-----:R-:W2:Y:S04]  /*14c80*/  LDL.LU R12, [R1+0x40] ;  /* 0x00004000010c7983 */ /* 0x001ea80000300800 */
[----:B------:R-:W2:Y:S04]  /*14c90*/  LDL.LU R13, [R1+0x44] ;  /* 0x00004400010d7983 */ /* 0x000ea80000300800 */
[----:B------:R-:W2:Y:S04]  /*14ca0*/  LDL.LU R14, [R1+0x48] ;  /* 0x00004800010e7983 */ /* 0x000ea80000300800 */
[----:B------:R-:W2:Y:S04]  /*14cb0*/  LDL.LU R15, [R1+0x4c] ;  /* 0x00004c00010f7983 */ /* 0x000ea80000300800 */
[----:B------:R0:W-:Y:S01]  /*14cc0*/  STL.64 [R1+0xc70], R8 ;  /* 0x000c700801007387 */ /* 0x0001e20000100a00 */
[----:B---3--:R-:W-:Y:S03]  /*14cd0*/  HMMA.16816.F32.BF16 R16, R16, R8, R20 ;  /* 0x000000081010723c */ /* 0x008fe60000041814 */
[----:B------:R-:W1:Y:S04]  /*14ce0*/  LDSM.16.MT88.4 R20, [R0+UR4+0x11400] ;  /* 0x011400040014783b */ /* 0x000e680008004200 */
[----:B0-----:R-:W-:-:S02]  /*14cf0*/  IMAD.MOV.U32 R8, RZ, RZ, R6 ;  /* 0x000000ffff087224 */ /* 0x001fc400078e0006 */
[----:B------:R-:W2:Y:S01]  /*14d00*/  LDL.LU R6, [R1+0xc9c] ;  /* 0x000c9c0001067983 */ /* 0x000ea20000300800 */
[----:B------:R-:W-:-:S03]  /*14d10*/  IMAD.MOV.U32 R9, RZ, RZ, R7 ;  /* 0x000000ffff097224 */ /* 0x000fc600078e0007 */
[----:B------:R-:W2:Y:S10]  /*14d20*/  LDL.LU R7, [R1+0xc98] ;  /* 0x000c980001077983 */ /* 0x000eb40000300800 */
[----:B------:R-:W-:Y:S04]  /*14d30*/  STL.64 [R1+0xc20], R18 ;  /* 0x000c201201007387 */ /* 0x000fe80000100a00 */
[----:B------:R0:W-:Y:S04]  /*14d40*/  STL.64 [R1+0xc18], R16 ;  /* 0x000c181001007387 */ /* 0x0001e80000100a00 */
[----:B0-----:R-:W3:Y:S04]  /*14d50*/  LDL.LU.64 R16, [R1+0xe0] ;  /* 0x0000e00001107983 */ /* 0x001ee80000300a00 */
[----:B------:R-:W4:Y:S04]  /*14d60*/  LDL.LU.64 R18, [R1+0xe8] ;  /* 0x0000e80001127983 */ /* 0x000f280000300a00 */
[----:B------:R-:W4:Y:S04]  /*14d70*/  LDL.LU R0, [R1+0xc94] ;  /* 0x000c940001007983 */ /* 0x000f280000300800 */
[----:B-1----:R0:W-:Y:S04]  /*14d80*/  STL [R1+0xc14], R20 ;  /* 0x000c141401007387 */ /* 0x0021e80000100800 */
[----:B------:R-:W-:Y:S04]  /*14d90*/  STL [R1+0xc10], R21 ;  /* 0x000c101501007387 */ /* 0x000fe80000100800 */
[----:B------:R-:W-:Y:S01]  /*14da0*/  STL [R1+0xc0c], R22 ;  /* 0x000c0c1601007387 */ /* 0x000fe20000100800 */
[----:B0-----:R-:W-:-:S03]  /*14db0*/  IMAD.MOV.U32 R20, RZ, RZ, R2 ;  /* 0x000000ffff147224 */ /* 0x001fc600078e0002 */
[----:B------:R-:W-:Y:S04]  /*14dc0*/  STL [R1+0xc08], R23 ;  /* 0x000c081701007387 */ /* 0x000fe80000100800 */
[----:B------:R-:W4:Y:S01]  /*14dd0*/  LDL.LU R2, [R1+0xc90] ;  /* 0x000c900001027983 */ /* 0x000f220000300800 */
[----:B--2---:R-:W-:-:S15]  /*14de0*/  HMMA.16816.F32.BF16 R12, R4, R24, R12 ;  /* 0x00000018040c723c */ /* 0x004fde000004180c */
[----:B------:R-:W-:-:S08]  /*14df0*/  NOP ;  /* 0x0000000000007918 */ /* 0x000fd00000000000 */
[----:B------:R-:W-:Y:S04]  /*14e00*/  STL.64 [R1+0x60], R12 ;  /* 0x0000600c01007387 */ /* 0x000fe80000100a00 */
[----:B------:R0:W-:Y:S04]  /*14e10*/  STL.64 [R1+0x68], R14 ;  /* 0x0000680e01007387 */ /* 0x0001e80000100a00 */
[----:B0-----:R-:W3:Y:S04]  /*14e20*/  LDL.LU.64 R14, [R1+0xc88] ;  /* 0x000c8800010e7983 */ /* 0x001ee80000300a00 */
[----:B------:R-:W3:Y:S02]  /*14e30*/  LDL.LU.64 R12, [R1+0xc80] ;  /* 0x000c8000010c7983 */ /* 0x000ee40000300a00 */
[----:B---3--:R-:W-:-:S15]  /*14e40*/  HMMA.16816.F32.BF16 R12, R4, R16, R12 ;  /* 0x00000010040c723c */ /* 0x008fde000004180c */
[----:B------:R-:W-:-:S08]  /*14e50*/  NOP ;  /* 0x0000000000007918 */ /* 0x000fd00000000000 */
[----:B------:R0:W-:Y:S04]  /*14e60*/  STL.64 [R1+0x50], R12 ;  /* 0x0000500c01007387 */ /* 0x0001e80000100a00 */
[----:B------:R1:W-:Y:S04]  /*14e70*/  STL.64 [R1+0x58], R14 ;  /* 0x0000580e01007387 */ /* 0x0003e80000100a00 */
[----:B0-----:R-:W1:Y:S02]  /*14e80*/  LDL.LU.64 R12, [R1+0xc78] ;  /* 0x000c7800010c7983 */ /* 0x001e640000300a00 */
[----:B-1----:R-:W-:Y:S02]  /*14e90*/  HMMA.16816.F32.BF16 R12, R4, R12, R8 ;  /* 0x0000000c040c723c */ /* 0x002fe40000041808 */
[----:B------:R-:W2:-:S15]  /*14ea0*/  LDL.LU.64 R8, [R1+0xc70] ;  /* 0x000c700001087983 */ /* 0x000e9e0000300a00 */
[----:B------:R-:W-:-:S06]  /*14eb0*/  NOP ;  /* 0x0000000000007918 */ /* 0x000fcc0000000000 */
[----:B------:R-:W-:Y:S04]  /*14ec0*/  STL.64 [R1+0x40], R12 ;  /* 0x0000400c01007387 */ /* 0x000fe80000100a00 */
[----:B------:R0:W-:Y:S04]  /*14ed0*/  STL.64 [R1+0x48], R14 ;  /* 0x0000480e01007387 */ /* 0x0001e80000100a00 */
[----:B0-----:R-:W2:Y:S04]  /*14ee0*/  LDL.LU.64 R14, [R1+0xc68] ;  /* 0x000c6800010e7983 */ /* 0x001ea80000300a00 */
[----:B------:R-:W2:Y:S01]  /*14ef0*/  LDL.LU.64 R12, [R1+0xc60] ;  /* 0x000c6000010c7983 */ /* 0x000ea20000300a00 */
[----:B------:R-:W-:-:S02]  /*14f00*/  IMAD.MOV.U32 R21, RZ, RZ, R29 ;  /* 0x000000ffff157224 */ /* 0x000fc400078e001d */
[----:B------:R-:W-:Y:S01]  /*14f10*/  IMAD.MOV.U32 R22, RZ, RZ, R28 ;  /* 0x000000ffff167224 */ /* 0x000fe200078e001c */
[----:B--2---:R-:W-:Y:S01]  /*14f20*/  HMMA.16816.F32.BF16 R4, R4, R8, R12 ;  /* 0x000000080404723c */ /* 0x004fe2000004180c */
[----:B------:R-:W2:Y:S04]  /*14f30*/  LDL.LU.64 R14, [R1+0xc58] ;  /* 0x000c5800010e7983 */ /* 0x000ea80000300a00 */
[----:B------:R-:W2:Y:S04]  /*14f40*/  LDL.LU.64 R12, [R1+0xc50] ;  /* 0x000c5000010c7983 */ /* 0x000ea80000300a00 */
[----:B------:R-:W3:Y:S04]  /*14f50*/  LDL.LU.64 R10, [R1+0xc48] ;  /* 0x000c4800010a7983 */ /* 0x000ee80000300a00 */
[----:B------:R-:W3:Y:S10]  /*14f60*/  LDL.LU.64 R8, [R1+0xc40] ;  /* 0x000c400001087983 */ /* 0x000ef40000300a00 */
[----:B------:R-:W-:Y:S04]  /*14f70*/  STL.64 [R1+0x30], R4 ;  /* 0x0000300401007387 */ /* 0x000fe80000100a00 */
[----:B------:R0:W-:Y:S04]  /*14f80*/  STL.64 [R1+0x38], R6 ;  /* 0x0000380601007387 */ /* 0x0001e80000100a00 */
[----:B0-----:R-:W4:Y:S01]  /*14f90*/  LDL.LU R7, [R1+0x110] ;  /* 0x0001100001077983 */ /* 0x001f220000300800 */
[----:B------:R-:W-:-:S07]  /*14fa0*/  IMAD.MOV.U32 R23, RZ, RZ, R3 ;  /* 0x000000ffff177224 */ /* 0x000fce00078e0003 */
[----:B---3--:R-:W-:Y:S01]  /*14fb0*/  HMMA.16816.F32.BF16 R20, R8, R26, R20 ;  /* 0x0000001a0814723c */ /* 0x008fe20000041814 */
[----:B----4-:R0:W-:Y:S04]  /*14fc0*/  STL [R1+0xc28], R7 ;  /* 0x000c280701007387 */ /* 0x0101e80000100800 */
[----:B0-----:R-:W2:-:S15]  /*14fd0*/  LDL.LU.64 R6, [R1+0xf8] ;  /* 0x0000f80001067983 */ /* 0x001e9e0000300a00 */
[----:B------:R-:W-:-:S03]  /*14fe0*/  NOP ;  /* 0x0000000000007918 */ /* 0x000fc60000000000 */
[----:B------:R0:W-:Y:S04]  /*14ff0*/  STL.64 [R1+0x80], R20 ;  /* 0x0000801401007387 */ /* 0x0001e80000100a00 */
[----:B------:R1:W-:Y:S01]  /*15000*/  STL.64 [R1+0x88], R22 ;  /* 0x0000881601007387 */ /* 0x0003e20000100a00 */
[----:B0-----:R-:W-:Y:S02]  /*15010*/  IMAD.MOV.U32 R20, RZ, RZ, R26 ;  /* 0x000000ffff147224 */ /* 0x001fe400078e001a */
[----:B------:R-:W-:Y:S02]  /*15020*/  IMAD.MOV.U32 R21, RZ, RZ, R27 ;  /* 0x000000ffff157224 */ /* 0x000fe400078e001b */
[----:B------:R-:W3:Y:S04]  /*15030*/  LDL.LU.64 R26, [R1+0xc38] ;  /* 0x000c3800011a7983 */ /* 0x000ee80000300a00 */
[----:B------:R-:W3:Y:S01]  /*15040*/  LDL.LU.64 R24, [R1+0xc30] ;  /* 0x000c300001187983 */ /* 0x000ee20000300a00 */
[----:B-1----:R-:W-:-:S02]  /*15050*/  IMAD.MOV.U32 R22, RZ, RZ, R18 ;  /* 0x000000ffff167224 */ /* 0x002fc400078e0012 */
[----:B------:R-:W-:Y:S01]  /*15060*/  IMAD.MOV.U32 R23, RZ, RZ, R19 ;  /* 0x000000ffff177224 */ /* 0x000fe200078e0013 */
[C---:B---3--:R-:W-:Y:S06]  /*15070*/  HMMA.16816.F32.BF16 R24, R8.reuse, R18, R24 ;  /* 0x000000120818723c */ /* 0x048fec0000041818 */
[----:B--2---:R-:W-:Y:S07]  /*15080*/  HMMA.16816.F32.BF16 R16, R8, R6, R12 ;  /* 0x000000060810723c */ /* 0x004fee000004180c */
[----:B------:R-:W-:-:S10]  /*15090*/  IMAD.MOV.U32 R12, RZ, RZ, R7 ;  /* 0x000000ffff0c7224 */ /* 0x000fd400078e0007 */
[----:B------:R-:W-:Y:S04]  /*150a0*/  STL.64 [R1+0x70], R24 ;  /* 0x0000701801007387 */ /* 0x000fe80000100a00 */
[----:B------:R0:W-:Y:S03]  /*150b0*/  STL.64 [R1+0x78], R26 ;  /* 0x0000781a01007387 */ /* 0x0001e60000100a00 */
[----:B------:R-:W-:Y:S01]  /*150c0*/  IMAD.MOV.U32 R5, RZ, RZ, R18 ;  /* 0x000000ffff057224 */ /* 0x000fe200078e0012 */
[----:B------:R-:W2:Y:S01]  /*150d0*/  LDL.LU R7, [R1+0xc28] ;  /* 0x000c280001077983 */ /* 0x000ea20000300800 */
[----:B------:R-:W-:Y:S02]  /*150e0*/  IMAD.MOV.U32 R4, RZ, RZ, R19 ;  /* 0x000000ffff047224 */ /* 0x000fe400078e0013 */
[----:B------:R-:W-:Y:S01]  /*150f0*/  IMAD.MOV.U32 R29, RZ, RZ, R16 ;  /* 0x000000ffff1d7224 */ /* 0x000fe200078e0010 */
[----:B------:R-:W3:Y:S01]  /*15100*/  LDL.LU.64 R18, [R1+0xc20] ;  /* 0x000c200001127983 */ /* 0x000ee20000300a00 */
[----:B------:R-:W-:-:S03]  /*15110*/  IMAD.MOV.U32 R28, RZ, RZ, R17 ;  /* 0x000000ffff1c7224 */ /* 0x000fc600078e0011 */
[----:B------:R-:W3:Y:S04]  /*15120*/  LDL.LU.64 R16, [R1+0xc18] ;  /* 0x000c180001107983 */ /* 0x000ee80000300a00 */
[----:B------:R-:W4:Y:S01]  /*15130*/  LDL.LU R15, [R1+0x114] ;  /* 0x00011400010f7983 */ /* 0x000f220000300800 */
[----:B0-----:R-:W-:Y:S02]  /*15140*/  IMAD.MOV.U32 R26, RZ, RZ, R2 ;  /* 0x000000ffff1a7224 */ /* 0x001fe400078e0002 */
[----:B------:R-:W-:Y:S01]  /*15150*/  IMAD.MOV.U32 R27, RZ, RZ, R0 ;  /* 0x000000ffff1b7224 */ /* 0x000fe200078e0000 */
[----:B------:R-:W-:Y:S04]  /*15160*/  STL [R1+0xbfc], R28 ;  /* 0x000bfc1c01007387 */ /* 0x000fe80000100800 */
[----:B------:R-:W-:Y:S02]  /*15170*/  STL [R1+0xbf8], R29 ;  /* 0x000bf81d01007387 */ /* 0x000fe40000100800 */
[----:B---3--:R-:W-:Y:S02]  /*15180*/  HMMA.16816.F32.BF16 R8, R8, R26, R16 ;  /* 0x0000001a0808723c */ /* 0x008fe40000041810 */
[----:B--2---:R-:W0:Y:S04]  /*15190*/  LDSM.16.MT88.4 R16, [R7+UR4+0x11800] ;  /* 0x011800040710783b */ /* 0x004e280008004200 */
[----:B----4-:R-:W1:-:S15]  /*151a0*/  LDSM.16.M88.4 R24, [R15+UR4+0x80] ;  /* 0x000080040f18783b */ /* 0x010e5e0008000200 */
[----:B------:R-:W-:-:S02]  /*151b0*/  NOP ;  /* 0x0000000000007918 */ /* 0x000fc40000000000 */
[----:B------:R-:W-:Y:S01]  /*151c0*/  STL [R1+0x20], R8 ;  /* 0x0000200801007387 */ /* 0x000fe20000100800 */
[----:B------:R-:W-:-:S03]  /*151d0*/  IMAD.MOV.U32 R0, RZ, RZ, R11 ;  /* 0x000000ffff007224 */ /* 0x000fc600078e000b */
[----:B------:R-:W2:Y:S04]  /*151e0*/  LDL R11, [R1+0x118] ;  /* 0x00011800010b7983 */ /* 0x000ea80000100800 */
[----:B------:R-:W-:Y:S04]  /*151f0*/  STL [R1+0xbe0], R7 ;  /* 0x000be00701007387 */ /* 0x000fe80000100800 */
[----:B0-----:R0:W-:Y:S04]  /*15200*/  STL.64 [R1+0xbd8], R18 ;  /* 0x000bd81201007387 */ /* 0x0011e80000100a00 */
[----:B------:R-:W-:Y:S01]  /*15210*/  STL.64 [R1+0xbd0], R16 ;  /* 0x000bd01001007387 */ /* 0x000fe20000100a00 */
[----:B0-----:R-:W-:-:S03]  /*15220*/  IMAD.MOV.U32 R18, RZ, RZ, R20 ;  /* 0x000000ffff127224 */ /* 0x001fc600078e0014 */
[----:B------:R-:W3:Y:S01]  /*15230*/  LDL.LU R20, [R1+0xc14] ;  /* 0x000c140001147983 */ /* 0x000ee20000300800 */
[----:B------:R-:W-:-:S03]  /*15240*/  IMAD.MOV.U32 R19, RZ, RZ, R21 ;  /* 0x000000ffff137224 */ /* 0x000fc600078e0015 */
[----:B------:R-:W3:Y:S04]  /*15250*/  LDL.LU R21, [R1+0xc10] ;  /* 0x000c100001157983 */ /* 0x000ee80000300800 */
[----:B-1----:R-:W-:Y:S04]  /*15260*/  STL.64 [R1+0x10], R24 ;  /* 0x0000101801007387 */ /* 0x002fe80000100a00 */
[----:B------:R-:W-:Y:S04]  /*15270*/  STL.64 [R1+0x18], R26 ;  /* 0x0000181a01007387 */ /* 0x000fe80000100a00 */
[----:B------:R-:W0:Y:S04]  /*15280*/  LDSM.16.M88.4 R24, [R15+UR4+0x4080] ;  /* 0x004080040f18783b */ /* 0x000e280008000200 */
[----:B0-----:R-:W-:Y:S01]  /*15290*/  STL.64 [R1], R24 ;  /* 0x0000001801007387 */ /* 0x001fe20000100a00 */
[----:B------:R-:W-:-:S02]  /*152a0*/  IMAD.MOV.U32 R28, RZ, RZ, R24 ;  /* 0x000000ffff1c7224 */ /* 0x000fc400078e0018 */
[----:B------:R-:W-:Y:S01]  /*152b0*/  IMAD.MOV.U32 R29, RZ, RZ, R25 ;  /* 0x000000ffff1d7224 */ /* 0x000fe200078e0019 */
[----:B------:R-:W-:Y:S04]  /*152c0*/  STL.64 [R1+0x8], R26 ;  /* 0x0000081a01007387 */ /* 0x000fe80000100a00 */
[----:B------:R-:W0:Y:S04]  /*152d0*/  LDSM.16.M88.4 R24, [R15+UR4+0x8080] ;  /* 0x008080040f18783b */ /* 0x000e280008000200 */
[----:B0-----:R0:W-:Y:S04]  /*152e0*/  STL.64 [R1+0xbb0], R26 ;  /* 0x000bb01a01007387 */ /* 0x0011e80000100a00 */
[----:B------:R1:W-:Y:S01]  /*152f0*/  STL.64 [R1+0xba8], R24 ;  /* 0x000ba81801007387 */ /* 0x0003e20000100a00 */
[----:B0-----:R-:W-:-:S02]  /*15300*/  IMAD.MOV.U32 R26, RZ, RZ, R22 ;  /* 0x000000ffff1a7224 */ /* 0x001fc400078e0016 */
[----:B------:R-:W-:Y:S01]  /*15310*/  IMAD.MOV.U32 R27, RZ, RZ, R23 ;  /* 0x000000ffff1b7224 */ /* 0x000fe200078e0017 */
[----:B------:R-:W3:Y:S04]  /*15320*/  LDL.LU R22, [R1+0xc0c] ;  /* 0x000c0c0001167983 */ /* 0x000ee80000300800 */
[----:B------:R-:W3:Y:S04]  /*15330*/  LDL.LU R23, [R1+0xc08] ;  /* 0x000c080001177983 */ /* 0x000ee80000300800 */
[----:B------:R0:W-:Y:S04]  /*15340*/  STL.64 [R1+0xc00], R26 ;  /* 0x000c001a01007387 */ /* 0x0001e80000100a00 */
[----:B-1----:R-:W3:Y:S04]  /*15350*/  LDL.LU R24, [R1+0x60] ;  /* 0x0000600001187983 */ /* 0x002ee80000300800 */
[----:B------:R-:W3:Y:S04]  /*15360*/  LDL.LU R25, [R1+0x64] ;  /* 0x0000640001197983 */ /* 0x000ee80000300800 */
[----:B0-----:R-:W3:Y:S04]  /*15370*/  LDL.LU R26, [R1+0x68] ;  /* 0x00006800011a7983 */ /* 0x001ee80000300800 */
[----:B------:R-:W3:Y:S01]  /*15380*/  LDL.LU R27, [R1+0x6c] ;  /* 0x00006c00011b7983 */ /* 0x000ee20000300800 */
[----:B------:R-:W-:-:S02]  /*15390*/  IMAD.MOV.U32 R2, RZ, RZ, R10 ;  /* 0x000000ffff027224 */ /* 0x000fc400078e000a */
[----:B------:R-:W-:Y:S02]  /*153a0*/  IMAD.MOV.U32 R10, RZ, RZ, R12 ;  /* 0x000000ffff0a7224 */ /* 0x000fe400078e000c */
[----:B------:R-:W0:Y:S01]  /*153b0*/  LDSM.16.M88.4 R12, [R15+UR4+0xc080] ;  /* 0x00c080040f0c783b */ /* 0x000e220008000200 */
[----:B------:R-:W-:Y:S02]  /*153c0*/  IMAD.MOV.U32 R3, RZ, RZ, R9 ;  /* 0x000000ffff037224 */ /* 0x000fe400078e0009 */
[----:B------:R-:W-:Y:S01]  /*153d0*/  IMAD.MOV.U32 R7, RZ, RZ, R10 ;  /* 0x000000ffff077224 */ /* 0x000fe200078e000a */
[----:B0-----:R0:W-:Y:S04]  /*153e0*/  STL [R1+0xb8c], R12 ;  /* 0x000b8c0c01007387 */ /* 0x0011e80000100800 */
[----:B------:R1:W-:Y:S04]  /*153f0*/  STL [R1+0xb88], R13 ;  /* 0x000b880d01007387 */ /* 0x0003e80000100800 */
[----:B------:R4:W-:Y:S04]  /*15400*/  STL [R1+0xb4c], R14 ;  /* 0x000b4c0e01007387 */ /* 0x0009e80000100800 */
[----:B------:R4:W-:Y:S04]  /*15410*/  STL [R1+0xb48], R15 ;  /* 0x000b480f01007387 */ /* 0x0009e80000100800 */
[----:B0-----:R-:W3:Y:S04]  /*15420*/  LDL.LU R12, [R1+0x50] ;  /* 0x00005000010c7983 */ /* 0x001ee80000300800 */
[----:B-1----:R-:W3:Y:S04]  /*15430*/  LDL.LU R13, [R1+0x54] ;  /* 0x00005400010d7983 */ /* 0x002ee80000300800 */
[----:B----4-:R-:W4:Y:S04]  /*15440*/  LDL.LU R14, [R1+0x58] ;  /* 0x00005800010e7983 */ /* 0x010f280000300800 */
[----:B------:R-:W4:Y:S04]  /*15450*/  LDL.LU R15, [R1+0x5c] ;  /* 0x00005c00010f7983 */ /* 0x000f280000300800 */
[----:B--2---:R-:W0:Y:S04]  /*15460*/  LDSM.16.MT88.4 R8, [R11+UR4+0x11800] ;  /* 0x011800040b08783b */ /* 0x004e280008004200 */
[----:B0-----:R-:W-:Y:S04]  /*15470*/  STL [R1+0xb94], R10 ;  /* 0x000b940a01007387 */ /* 0x001fe80000100800 */
[----:B------:R-:W-:Y:S01]  /*15480*/  STL [R1+0xb90], R11 ;  /* 0x000b900b01007387 */ /* 0x000fe20000100800 */
[----:B---3--:R-:W-:Y:S03]  /*15490*/  HMMA.16816.F32.BF16 R16, R20, R18, R24 ;  /* 0x000000121410723c */ /* 0x008fe60000041818 */
[----:B------:R-:W4:-:S15]  /*154a0*/  LDL.LU.64 R26, [R1+0xc00] ;  /* 0x000c0000011a7983 */ /* 0x000f1e0000300a00 */
[----:B------:R-:W-:-:S05]  /*154b0*/  NOP ;  /* 0x0000000000007918 */ /* 0x000fca0000000000 */
[----:B------:R0:W-:Y:S04]  /*154c0*/  STL.64 [R1+0xb0], R16 ;  /* 0x0000b01001007387 */ /* 0x0001e80000100a00 */
[----:B------:R1:W-:Y:S04]  /*154d0*/  STL.64 [R1+0xb8], R18 ;  /* 0x0000b81201007387 */ /* 0x0003e80000100a00 */
[----:B0-----:R-:W2:Y:S04]  /*154e0*/  LDL.LU R16, [R1+0x30] ;  /* 0x0000300001107983 */ /* 0x001ea80000300800 */
[----:B------:R-:W2:Y:S04]  /*154f0*/  LDL.LU R17, [R1+0x34] ;  /* 0x0000340001117983 */ /* 0x000ea80000300800 */
[----:B-1----:R-:W3:Y:S04]  /*15500*/  LDL.LU R18, [R1+0x38] ;  /* 0x0000380001127983 */ /* 0x002ee80000300800 */
[----:B------:R-:W3:Y:S01]  /*15510*/  LDL.LU R19, [R1+0x3c] ;  /* 0x00003c0001137983 */ /* 0x000ee20000300800 */
[----:B----4-:R-:W-:-:S15]  /*15520*/  HMMA.16816.F32.BF16 R24, R20, R26, R12 ;  /* 0x0000001a1418723c */ /* 0x010fde000004180c */
[----:B------:R-:W-:-:S09]  /*15530*/  NOP ;  /* 0x0000000000007918 */ /* 0x000fd20000000000 */
[----:B------:R-:W-:Y:S02]  /*15540*/  IMAD.MOV.U32 R10, RZ, RZ, R24 ;  /* 0x000000ffff0a7224 */ /* 0x000fe400078e0018 */
[----:B------:R-:W-:Y:S01]  /*15550*/  IMAD.MOV.U32 R11, RZ, RZ, R25 ;  /* 0x000000ffff0b7224 */ /* 0x000fe200078e0019 */
[----:B---3--:R-:W-:Y:S04]  /*15560*/  STL.64 [R1+0xbf0], R18 ;  /* 0x000bf01201007387 */ /* 0x008fe80000100a00 */
[----:B--2---:R0:W-:Y:S04]  /*15570*/  STL.64 [R1+0xbe8], R16 ;  /* 0x000be81001007387 */ /* 0x0041e80000100a00 */
[----:B0-----:R-:W2:Y:S04]  /*15580*/  LDL.LU R16, [R1+0x40] ;  /* 0x0000400001107983 */ /* 0x001ea80000300800 */
[----:B------:R-:W2:Y:S04]  /*15590*/  LDL.LU R17, [R1+0x44] ;  /* 0x0000440001117983 */ /* 0x000ea80000300800 */
[----:B------:R-:W2:Y:S04]  /*155a0*/  LDL.LU R18, [R1+0x48] ;  /* 0x0000480001127983 */ /* 0x000ea80000300800 */
[----:B------:R-:W2:Y:S01]  /*155b0*/  LDL.LU R19, [R1+0x4c] ;  /* 0x00004c0001137983 */ /* 0x000ea20000300800 */
[----:B------:R-:W-:-:S02]  /*155c0*/  IMAD.MOV.U32 R24, RZ, RZ, R28 ;  /* 0x000000ffff187224 */ /* 0x000fc400078e001c */
[----:B------:R-:W-:Y:S01]  /*155d0*/  IMAD.MOV.U32 R25, RZ, RZ, R29 ;  /* 0x000000ffff197224 */ /* 0x000fe200078e001d */
[----:B------:R-:W3:Y:S04]  /*155e0*/  LDL.LU R28, [R1+0xbfc] ;  /* 0x000bfc00011c7983 */ /* 0x000ee80000300800 */
[----:B------:R-:W4:Y:S01]  /*155f0*/  LDL.LU R29, [R1+0xbf8] ;  /* 0x000bf800011d7983 */ /* 0x000f220000300800 */
[----:B------:R-:W-:-:S03]  /*15600*/  IMAD.MOV.U32 R12, RZ, RZ, R26 ;  /* 0x000000ffff0c7224 */ /* 0x000fc600078e001a */
[----:B------:R0:W-:Y:S01]  /*15610*/  STL.64 [R1+0xbb8], R24 ;  /* 0x000bb81801007387 */ /* 0x0001e20000100a00 */
[----:B------:R-:W-:-:S03]  /*15620*/  IMAD.MOV.U32 R13, RZ, RZ, R27 ;  /* 0x000000ffff0d7224 */ /* 0x000fc600078e001b */
[----:B0-----:R-:W4:Y:S04]  /*15630*/  LDL.LU R24, [R1+0x80] ;  /* 0x0000800001187983 */ /* 0x001f280000300800 */
[----:B------:R-:W4:Y:S04]  /*15640*/  LDL.LU R25, [R1+0x84] ;  /* 0x0000840001197983 */ /* 0x000f280000300800 */
[----:B------:R-:W4:Y:S04]  /*15650*/  LDL.LU R26, [R1+0x88] ;  /* 0x00008800011a7983 */ /* 0x000f280000300800 */
[----:B------:R-:W4:Y:S04]  /*15660*/  LDL.LU R27, [R1+0x8c] ;  /* 0x00008c00011b7983 */ /* 0x000f280000300800 */
[----:B------:R0:W-:Y:S02]  /*15670*/  STL.64 [R1+0xba0], R10 ;  /* 0x000ba00a01007387 */ /* 0x0001e40000100a00 */
[----:B0-----:R-:W-:-:S02]  /*15680*/  IMAD.MOV.U32 R10, RZ, RZ, R5 ;  /* 0x000000ffff0a7224 */ /* 0x001fc400078e0005 */
[----:B------:R-:W-:Y:S01]  /*15690*/  IMAD.MOV.U32 R11, RZ, RZ, R4 ;  /* 0x000000ffff0b7224 */ /* 0x000fe200078e0004 */
[----:B------:R-:W-:Y:S04]  /*156a0*/  STL.64 [R1+0xb98], R8 ;  /* 0x000b980801007387 */ /* 0x000fe80000100a00 */
[----:B------:R0:W-:Y:S04]  /*156b0*/  STL.64 [R1+0xbc8], R10 ;  /* 0x000bc80a01007387 */ /* 0x0001e80000100a00 */
[----:B0-----:R-:W4:Y:S01]  /*156c0*/  LDL.LU R11, [R1+0x118] ;  /* 0x00011800010b7983 */ /* 0x001f220000300800 */
[----:B--2---:R-:W-:Y:S01]  /*156d0*/  HMMA.16816.F32.BF16 R4, R20, R6, R16 ;  /* 0x000000061404723c */ /* 0x004fe20000041810 */
[----:B---3--:R-:W-:-:S02]  /*156e0*/  IMAD.MOV.U32 R9, RZ, RZ, R28 ;  /* 0x000000ffff097224 */ /* 0x008fc400078e001c */
[----:B----4-:R-:W-:-:S05]  /*156f0*/  IMAD.MOV.U32 R8, RZ, RZ, R29 ;  /* 0x000000ffff087224 */ /* 0x010fca00078e001d */
[----:B------:R0:W-:Y:S04]  /*15700*/  STL.64 [R1+0xbc0], R8 ;  /* 0x000bc00801007387 */ /* 0x0001e80000100a00 */
[----:B0-----:R-:W2:-:S12]  /*15710*/  LDL.LU.64 R8, [R1+0x10] ;  /* 0x0000100001087983 */ /* 0x001e980000300a00 */
[----:B------:R-:W-:Y:S01]  /*15720*/  IMAD.MOV.U32 R14, RZ, RZ, R7 ;  /* 0x000000ffff0e7224 */ /* 0x000fe200078e0007 */
[----:B------:R-:W3:Y:S04]  /*15730*/  LDL.LU.64 R18, [R1+0xbf0] ;  /* 0x000bf00001127983 */ /* 0x000ee80000300a00 */
[----:B------:R-:W3:Y:S04]  /*15740*/  LDL.LU.64 R16, [R1+0xbe8] ;  /* 0x000be80001107983 */ /* 0x000ee80000300a00 */
[----:B------:R-:W4:Y:S01]  /*15750*/  LDL.LU R7, [R1+0xbe0] ;  /* 0x000be00001077983 */ /* 0x000f220000300800 */
[----:B------:R-:W-:-:S02]  /*15760*/  IMAD.MOV.U32 R29, RZ, RZ, R4 ;  /* 0x000000ffff1d7224 */ /* 0x000fc400078e0004 */
[----:B------:R-:W-:Y:S02]  /*15770*/  IMAD.MOV.U32 R28, RZ, RZ, R5 ;  /* 0x000000ffff1c7224 */ /* 0x000fe400078e0005 */
[----:B------:R-:W-:Y:S02]  /*15780*/  IMAD.MOV.U32 R15, RZ, RZ, R6 ;  /* 0x000000ffff0f7224 */ /* 0x000fe400078e0006 */
[----:B----4-:R-:W0:Y:S04]  /*15790*/  LDSM.16.MT88.4 R4, [R7+UR4+0x11c00] ;  /* 0x011c00040704783b */ /* 0x010e280008004200 */
[----:B0-----:R0:W-:Y:S04]  /*157a0*/  STL.64 [R1+0xb40], R6 ;  /* 0x000b400601007387 */ /* 0x0011e80000100a00 */
[----:B------:R3:W-:Y:S04]  /*157b0*/  STL.64 [R1+0xb38], R4 ;  /* 0x000b380401007387 */ /* 0x0007e80000100a00 */
[----:B0-----:R-:W3:Y:S04]  /*157c0*/  LDL.LU R6, [R1+0x108] ;  /* 0x0001080001067983 */ /* 0x001ee80000300800 */
[----:B------:R-:W3:Y:S02]  /*157d0*/  LDL.LU R7, [R1+0x10c] ;  /* 0x00010c0001077983 */ /* 0x000ee40000300800 */
[----:B---3--:R-:W-:Y:S02]  /*157e0*/  HMMA.16816.F32.BF16 R4, R20, R6, R16 ;  /* 0x000000061404723c */ /* 0x008fe40000041810 */
[----:B------:R-:W3:Y:S04]  /*157f0*/  LDL.LU.64 R18, [R1+0xbd8] ;  /* 0x000bd80001127983 */ /* 0x000ee80000300a00 */
[----:B------:R-:W3:Y:S04]  /*15800*/  LDL.LU.64 R16, [R1+0xbd0] ;  /* 0x000bd00001107983 */ /* 0x000ee80000300a00 */
[----:B------:R-:W0:-:S13]  /*15810*/  LDSM.16.MT88.4 R20, [R11+UR4+0x11c00] ;  /* 0x011c00040b14783b */ /* 0x000e1a0008004200 */
[----:B------:R1:W-:Y:S04]  /*15820*/  STL [R1+0xb5c], R4 ;  /* 0x000b5c0401007387 */ /* 0x0003e80000100800 */
[----:B------:R4:W-:Y:S04]  /*15830*/  STL [R1+0xb58], R5 ;  /* 0x000b580501007387 */ /* 0x0009e80000100800 */
[----:B------:R2:W-:Y:S04]  /*15840*/  STL [R1+0xb54], R6 ;  /* 0x000b540601007387 */ /* 0x0005e80000100800 */
[----:B------:R2:W-:Y:S04]  /*15850*/  STL [R1+0xb50], R7 ;  /* 0x000b500701007387 */ /* 0x0005e80000100800 */
[----:B-1----:R-:W3:Y:S04]  /*15860*/  LDL.LU R4, [R1+0x70] ;  /* 0x0000700001047983 */ /* 0x002ee80000300800 */
[----:B----4-:R-:W4:Y:S04]  /*15870*/  LDL.LU R5, [R1+0x74] ;  /* 0x0000740001057983 */ /* 0x010f280000300800 */
[----:B--2---:R-:W4:Y:S04]  /*15880*/  LDL.LU R6, [R1+0x78] ;  /* 0x0000780001067983 */ /* 0x004f280000300800 */
[----:B------:R-:W4:Y:S04]  /*15890*/  LDL.LU R7, [R1+0x7c] ;  /* 0x00007c0001077983 */ /* 0x000f280000300800 */
[----:B0-----:R0:W-:Y:S04]  /*158a0*/  STL.64 [R1+0xaf0], R22 ;  /* 0x000af01601007387 */ /* 0x0011e80000100a00 */
[----:B------:R1:W-:Y:S01]  /*158b0*/  STL.64 [R1+0xae8], R20 ;  /* 0x000ae81401007387 */ /* 0x0003e20000100a00 */
[----:B0-----:R-:W-:-:S02]  /*158c0*/  IMAD.MOV.U32 R22, RZ, RZ, R2 ;  /* 0x000000ffff167224 */ /* 0x001fc400078e0002 */
[----:B------:R-:W-:Y:S01]  /*158d0*/  IMAD.MOV.U32 R23, RZ, RZ, R0 ;  /* 0x000000ffff177224 */ /* 0x000fe200078e0000 */
[----:B------:R-:W-:Y:S01]  /*158e0*/  MOV R0, R9 ;  /* 0x0000000900007202 */ /* 0x000fe20000000f00 */
[----:B-1----:R-:W2:Y:S01]  /*158f0*/  LDL.LU R20, [R1+0x20] ;  /* 0x0000200001147983 */ /* 0x002ea20000300800 */
[----:B------:R-:W-:-:S03]  /*15900*/  IMAD.MOV.U32 R2, RZ, RZ, R8 ;  /* 0x000000ffff027224 */ /* 0x000fc600078e0008 */
[----:B------:R-:W2:Y:S01]  /*15910*/  LDL.LU.64 R10, [R1+0xbc8] ;  /* 0x000bc800010a7983 */ /* 0x000ea20000300a00 */
[----:B---3--:R-:W-:Y:S03]  /*15920*/  HMMA.16816.F32.BF16 R24, R16, R8, R24 ;  /* 0x000000081018723c */ /* 0x008fe60000041818 */
[----:B------:R-:W2:-:S15]  /*15930*/  LDL.LU.64 R8, [R1+0xbc0] ;  /* 0x000bc00001087983 */ /* 0x000e9e0000300a00 */
[----:B------:R-:W-:-:S05]  /*15940*/  NOP ;  /* 0x0000000000007918 */ /* 0x000fca0000000000 */
[----:B------:R0:W-:Y:S04]  /*15950*/  STL.64 [R1+0x80], R24 ;  /* 0x0000801801007387 */ /* 0x0001e80000100a00 */
[----:B------:R4:W-:Y:S04]  /*15960*/  STL [R1+0x88], R26 ;  /* 0x0000881a01007387 */ /* 0x0009e80000100800 */
[----:B0-----:R-:W4:Y:S01]  /*15970*/  LDL.LU.64 R24, [R1+0xbb8] ;  /* 0x000bb80001187983 */ /* 0x001f220000300a00 */
[----:B------:R-:W-:Y:S02]  /*15980*/  IMAD.MOV.U32 R21, RZ, RZ, R3 ;  /* 0x000000ffff157224 */ /* 0x000fe400078e0003 */
[----:B------:R-:W-:-:S02]  /*15990*/  IMAD.MOV.U32 R3, RZ, RZ, R27 ;  /* 0x000000ffff037224 */ /* 0x000fc400078e001b */
[----:B----4-:R-:W-:-:S15]  /*159a0*/  HMMA.16816.F32.BF16 R24, R16, R24, R4 ;  /* 0x000000181018723c */ /* 0x010fde0000041804 */
[----:B------:R-:W-:-:S08]  /*159b0*/  NOP ;  /* 0x0000000000007918 */ /* 0x000fd00000000000 */
[----:B------:R0:W-:Y:S01]  /*159c0*/  STL.64 [R1+0x70], R24 ;  /* 0x0000701801007387 */ /* 0x0001e20000100a00 */
[----:B------:R-:W-:Y:S02]  /*159d0*/  IMAD.MOV.U32 R4, RZ, RZ, R26 ;  /* 0x000000ffff047224 */ /* 0x000fe400078e001a */
[----:B------:R-:W-:Y:S02]  /*159e0*/  IMAD.MOV.U32 R5, RZ, RZ, R27 ;  /* 0x000000ffff057224 */ /* 0x000fe400078e001b */
[----:B------:R-:W3:Y:S04]  /*159f0*/  LDL.LU.64 R26, [R1+0xbb0] ;  /* 0x000bb000011a7983 */ /* 0x000ee80000300a00 */
[----:B0-----:R-:W2:Y:S04]  /*15a00*/  LDL.LU.64 R24, [R1+0xba8] ;  /* 0x000ba80001187983 */ /* 0x001ea80000300a00 */
[----:B------:R0:W-:Y:S02]  /*15a10*/  STL.64 [R1+0xb70], R4 ;  /* 0x000b700401007387 */ /* 0x0001e40000100a00 */
[----:B0-----:R-:W-:-:S02]  /*15a20*/  IMAD.MOV.U32 R4, RZ, RZ, R2 ;  /* 0x000000ffff047224 */ /* 0x001fc400078e0002 */
[----:B------:R-:W-:Y:S01]  /*15a30*/  IMAD.MOV.U32 R5, RZ, RZ, R0 ;  /* 0x000000ffff057224 */ /* 0x000fe200078e0000 */
[----:B--2---:R-:W-:-:S15]  /*15a40*/  HMMA.16816.F32.BF16 R8, R16, R24, R8 ;  /* 0x000000181008723c */ /* 0x004fde0000041808 */
[----:B------:R-:W-:-:S09]  /*15a50*/  NOP ;  /* 0x0000000000007918 */ /* 0x000fd20000000000 */
[----:B------:R-:W-:Y:S02]  /*15a60*/  IMAD.MOV.U32 R2, RZ, RZ, R10 ;  /* 0x000000ffff027224 */ /* 0x000fe400078e000a */
[----:B------:R-:W-:Y:S02]  /*15a70*/  IMAD.MOV.U32 R0, RZ, RZ, R11 ;  /* 0x000000ffff007224 */ /* 0x000fe400078e000b */
[----:B------:R-:W2:Y:S01]  /*15a80*/  LDL.LU.64 R10, [R1+0xba0] ;  /* 0x000ba000010a7983 */ /* 0x000ea20000300a00 */
[----:B------:R-:W-:Y:S02]  /*15a90*/  IMAD.MOV.U32 R7, RZ, RZ, R8 ;  /* 0x000000ffff077224 */ /* 0x000fe400078e0008 */
[----:B------:R-:W-:Y:S02]  /*15aa0*/  IMAD.MOV.U32 R6, RZ, RZ, R9 ;  /* 0x000000ffff067224 */ /* 0x000fe400078e0009 */
[----:B------:R-:W4:Y:S04]  /*15ab0*/  LDL.LU.64 R8, [R1+0xb98] ;  /* 0x000b980001087983 */ /* 0x000f280000300a00 */
[----:B---3--:R0:W-:Y:S04]  /*15ac0*/  STL.64 [R1+0xb68], R26 ;  /* 0x000b681a01007387 */ /* 0x0081e80000100a00 */
[----:B------:R2:W-:Y:S01]  /*15ad0*/  STL.64 [R1+0xb60], R24 ;  /* 0x000b601801007387 */ /* 0x0005e20000100a00 */
[----:B0-----:R-:W-:-:S02]  /*15ae0*/  IMAD.MOV.U32 R26, RZ, RZ, R12 ;  /* 0x000000ffff1a7224 */ /* 0x001fc400078e000c */
[----:B------:R-:W-:Y:S02]  /*15af0*/  IMAD.MOV.U32 R27, RZ, RZ, R13 ;  /* 0x000000ffff1b7224 */ /* 0x000fe400078e000d */
[----:B--2---:R-:W-:Y:S02]  /*15b00*/  IMAD.MOV.U32 R24, RZ, RZ, R10 ;  /* 0x000000ffff187224 */ /* 0x004fe400078e000a */
[----:B------:R-:W4:Y:S01]  /*15b10*/  LDL.LU R10, [R1+0xb94] ;  /* 0x000b9400010a7983 */ /* 0x000f220000300800 */
[----:B------:R-:W-:-:S03]  /*15b20*/  IMAD.MOV.U32 R25, RZ, RZ, R11 ;  /* 0x000000ffff197224 */ /* 0x000fc600078e000b */
[----:B------:R-:W4:Y:S04]  /*15b30*/  LDL.LU R11, [R1+0xb90] ;  /* 0x000b9000010b7983 */ /* 0x000f280000300800 */
[----:B------:R-:W2:Y:S04]  /*15b40*/  LDL.LU R12, [R1+0xb8c] ;  /* 0x000b8c00010c7983 */ /* 0x000ea80000300800 */
[----:B------:R-:W2:Y:S04]  /*15b50*/  LDL.LU R13, [R1+0xb88] ;  /* 0x000b8800010d7983 */ /* 0x000ea80000300800 */
[----:B------:R-:W-:Y:S04]  /*15b60*/  STL.64 [R1+0xb80], R26 ;  /* 0x000b801a01007387 */ /* 0x000fe80000100a00 */
[----:B------:R0:W-:Y:S04]  /*15b70*/  STL.64 [R1+0xb78], R24 ;  /* 0x000b781801007387 */ /* 0x0001e80000100a00 */
[----:B0-----:R-:W4:Y:S04]  /*15b80*/  LDL.LU R24, [R1+0xb0] ;  /* 0x0000b00001187983 */ /* 0x001f280000300800 */
[----:B------:R-:W4:Y:S04]  /*15b90*/  LDL.LU R25, [R1+0xb4] ;  /* 0x0000b40001197983 */ /* 0x000f280000300800 */
[----:B------:R-:W4:Y:S04]  /*15ba0*/  LDL.LU R26, [R1+0xb8] ;  /* 0x0000b800011a7983 */ /* 0x000f280000300800 */
[----:B------:R-:W4:Y:S01]  /*15bb0*/  LDL.LU R27, [R1+0xbc] ;  /* 0x0000bc00011b7983 */ /* 0x000f220000300800 */
[----:B--2---:R-:W-:-:S15]  /*15bc0*/  HMMA.16816.F32.BF16 R20, R16, R12, R20 ;  /* 0x0000000c1014723c */ /* 0x004fde0000041814 */
[----:B------:R-:W-:-:S08]  /*15bd0*/  NOP ;  /* 0x0000000000007918 */ /* 0x000fd00000000000 */
[----:B------:R0:W-:Y:S04]  /*15be0*/  STL.64 [R1+0xb00], R22 ;  /* 0x000b001601007387 */ /* 0x0001e80000100a00 */
[----:B------:R1:W-:Y:S01]  /*15bf0*/  STL.64 [R1+0xaf8], R20 ;  /* 0x000af81401007387 */ /* 0x0003e20000100a00 */
[----:B0-----:R-:W-:Y:S02]  /*15c00*/  IMAD.MOV.U32 R22, RZ, RZ, R2 ;  /* 0x000000ffff167224 */ /* 0x001fe400078e0002 */
[----:B------:R-:W-:Y:S02]  /*15c10*/  IMAD.MOV.U32 R23, RZ, RZ, R0 ;  /* 0x000000ffff177224 */ /* 0x000fe400078e0000 */
[----:B-1----:R-:W-:Y:S02]  /*15c20*/  IMAD.MOV.U32 R20, RZ, RZ, R7 ;  /* 0x000000ffff147224 */ /* 0x002fe400078e0007 */
[----:B------:R-:W-:Y:S01]  /*15c30*/  IMAD.MOV.U32 R21, RZ, RZ, R6 ;  /* 0x000000ffff157224 */ /* 0x000fe200078e0006 */
[----:B------:R-:W-:Y:S01]  /*15c40*/  STL.64 [R1+0xb10], R22 ;  /* 0x000b101601007387 */ /* 0x000fe20000100a00 */
[----:B----4-:R-:W-:Y:S03]  /*15c50*/  HMMA.16816.F32.BF16 R4, R8, R4, R24 ;  /* 0x000000040804723c */ /* 0x010fe60000041818 */
[----:B------:R0:W-:Y:S04]  /*15c60*/  STL.64 [R1+0xb08], R20 ;  /* 0x000b081401007387 */ /* 0x0001e80000100a00 */
[----:B0-----:R-:W2:Y:S04]  /*15c70*/  LDL.LU.64 R20, [R1] ;  /* 0x0000000001147983 */ /* 0x001ea80000300a00 */
[----:B------:R-:W3:Y:S04]  /*15c80*/  LDL.LU.64 R22, [R1+0x8] ;  /* 0x0000080001167983 */ /* 0x000ee80000300a00 */
[----:B------:R-:W2:Y:S04]  /*15c90*/  LDL.LU.64 R26, [R1+0xb80] ;  /* 0x000b8000011a7983 */ /* 0x000ea80000300a00 */
[----:B------:R-:W2:Y:S01]  /*15ca0*/  LDL.LU.64 R24, [R1+0xb78] ;  /* 0x000b780001187983 */ /* 0x000ea20000300a00 */
[----:B------:R-:W-:-:S02]  /*15cb0*/  IMAD.MOV.U32 R17, RZ, RZ, R28 ;  /* 0x000000ffff117224 */ /* 0x000fc400078e001c */
[----:B------:R-:W-:Y:S02]  /*15cc0*/  IMAD.MOV.U32 R16, RZ, RZ, R29 ;  /* 0x000000ffff107224 */ /* 0x000fe400078e001d */
[----:B------:R-:W-:Y:S02]  /*15cd0*/  IMAD.MOV.U32 R18, RZ, RZ, R15 ;  /* 0x000000ffff127224 */ /* 0x000fe400078e000f */
[----:B------:R-:W-:Y:S02]  /*15ce0*/  IMAD.MOV.U32 R19, RZ, RZ, R14 ;  /* 0x000000ffff137224 */ /* 0x000fe400078e000e */
[----:B------:R-:W-:Y:S02]  /*15cf0*/  IMAD.MOV.U32 R2, RZ, RZ, R4 ;  /* 0x000000ffff027224 */ /* 0x000fe400078e0004 */
[----:B------:R-:W-:Y:S02]  /*15d00*/  IMAD.MOV.U32 R28, RZ, RZ, R5 ;  /* 0x000000ffff1c7224 */ /* 0x000fe400078e0005 */
[----:B------:R-:W-:Y:S01]  /*15d10*/  IMAD.MOV.U32 R29, RZ, RZ, R6 ;  /* 0x000000ffff1d7224 */ /* 0x000fe200078e0006 */
[----:B------:R-:W4:Y:S01]  /*15d20*/  LDL.LU.64 R4, [R1+0xb70] ;  /* 0x000b700001047983 */ /* 0x000f220000300a00 */
[----:B------:R-:W-:Y:S01]  /*15d30*/  IMAD.MOV.U32 R0, RZ, RZ, R7 ;  /* 0x000000ffff007224 */ /* 0x000fe200078e0007 */
        /* <DEDUP_REMOVED lines=8> */
[----:B---3--:R0:W-:Y:S04]  /*15dc0*/  STL.64 [R1+0xb20], R22 ;  /* 0x000b201601007387 */ /* 0x0081e80000100a00 */
[----:B------:R-:W3:Y:S04]  /*15dd0*/  LDL.LU R20, [R1+0x80] ;  /* 0x0000800001147983 */ /* 0x000ee80000300800 */
[----:B------:R-:W3:Y:S04]  /*15de0*/  LDL.LU R21, [R1+0x84] ;  /* 0x0000840001157983 */ /* 0x000ee80000300800 */
[----:B0-----:R-:W3:Y:S01]  /*15df0*/  LDL.LU R22, [R1+0x88] ;  /* 0x0000880001167983 */ /* 0x001ee20000300800 */
[----:B----4-:R-:W-:Y:S03]  /*15e00*/  HMMA.16816.F32.BF16 R16, R8, R24, R16 ;  /* 0x000000180810723c */ /* 0x010fe60000041810 */
[----:B--2---:R0:W-:Y:S04]  /*15e10*/  STL.64 [R1+0xb18], R26 ;  /* 0x000b181a01007387 */ /* 0x0041e80000100a00 */
[----:B------:R-:W2:Y:S04]  /*15e20*/  LDL.LU R24, [R1+0x70] ;  /* 0x0000700001187983 */ /* 0x000ea80000300800 */
[----:B------:R-:W2:Y:S01]  /*15e30*/  LDL.LU R25, [R1+0x74] ;  /* 0x0000740001197983 */ /* 0x000ea20000300800 */
[----:B0-----:R-:W-:-:S03]  /*15e40*/  IMAD.MOV.U32 R26, RZ, RZ, R4 ;  /* 0x000000ffff1a7224 */ /* 0x001fc600078e0004 */
[----:B------:R-:W4:Y:S01]  /*15e50*/  LDL.LU R4, [R1+0xb5c] ;  /* 0x000b5c0001047983 */ /* 0x000f220000300800 */
[----:B------:R-:W-:-:S03]  /*15e60*/  IMAD.MOV.U32 R27, RZ, RZ, R5 ;  /* 0x000000ffff1b7224 */ /* 0x000fc600078e0005 */
[----:B------:R-:W4:Y:S04]  /*15e70*/  LDL.LU R5, [R1+0xb58] ;  /* 0x000b580001057983 */ /* 0x000f280000300800 */
[----:B------:R-:W-:Y:S04]  /*15e80*/  STL.64 [R1+0xac0], R18 ;  /* 0x000ac01201007387 */ /* 0x000fe80000100a00 */
[----:B------:R0:W-:Y:S02]  /*15e90*/  STL.64 [R1+0xab8], R16 ;  /* 0x000ab81001007387 */ /* 0x0001e40000100a00 */
[----:B0-----:R-:W-:-:S02]  /*15ea0*/  IMAD.MOV.U32 R16, RZ, RZ, R6 ;  /* 0x000000ffff107224 */ /* 0x001fc400078e0006 */
[----:B------:R-:W4:Y:S01]  /*15eb0*/  LDL.LU R6, [R1+0xb54] ;  /* 0x000b540001067983 */ /* 0x000f220000300800 */
[----:B------:R-:W-:-:S03]  /*15ec0*/  IMAD.MOV.U32 R17, RZ, RZ, R7 ;  /* 0x000000ffff117224 */ /* 0x000fc600078e0007 */
[----:B------:R-:W4:Y:S01]  /*15ed0*/  LDL.LU R7, [R1+0xb50] ;  /* 0x000b500001077983 */ /* 0x000f220000300800 */
[----:B------:R-:W-:Y:S02]  /*15ee0*/  IMAD.MOV.U32 R18, RZ, RZ, R14 ;  /* 0x000000ffff127224 */ /* 0x000fe400078e000e */
[----:B------:R-:W-:Y:S01]  /*15ef0*/  IMAD.MOV.U32 R19, RZ, RZ, R15 ;  /* 0x000000ffff137224 */ /* 0x000fe200078e000f */
[----:B------:R-:W2:Y:S04]  /*15f00*/  LDL.LU R14, [R1+0xb4c] ;  /* 0x000b4c00010e7983 */ /* 0x000ea80000300800 */
[----:B------:R-:W2:Y:S04]  /*15f10*/  LDL.LU R15, [R1+0xb48] ;  /* 0x000b4800010f7983 */ /* 0x000ea80000300800 */
[----:B------:R0:W-:Y:S04]  /*15f20*/  STL.64 [R1+0xad0], R18 ;  /* 0x000ad01201007387 */ /* 0x0001e80000100a00 */
[----:B------:R-:W-:Y:S04]  /*15f30*/  STL.64 [R1+0xac8], R16 ;  /* 0x000ac81001007387 */ /* 0x000fe80000100a00 */
[----:B0-----:R-:W3:Y:S04]  /*15f40*/  LDL.LU R18, [R1+0x18] ;  /* 0x0000180001127983 */ /* 0x001ee80000300800 */
[----:B------:R-:W3:Y:S01]  /*15f50*/  LDL.LU R19, [R1+0x1c] ;  /* 0x00001c0001137983 */ /* 0x000ee20000300800 */
[----:B----4-:R-:W-:Y:S03]  /*15f60*/  HMMA.16816.F32.BF16 R8, R8, R12, R4 ;  /* 0x0000000c0808723c */ /* 0x010fe60000041804 */
[----:B------:R-:W3:Y:S04]  /*15f70*/  LDL.LU.64 R6, [R1+0xb40] ;  /* 0x000b400001067983 */ /* 0x000ee80000300a00 */
[----:B------:R-:W3:Y:S01]  /*15f80*/  LDL.LU.64 R4, [R1+0xb38] ;  /* 0x000b380001047983 */ /* 0x000ee20000300a00 */
[----:B------:R-:W-:-:S02]  /*15f90*/  IMAD.MOV.U32 R23, RZ, RZ, R3 ;  /* 0x000000ffff177224 */ /* 0x000fc400078e0003 */
[----:B------:R-:W0:-:S13]  /*15fa0*/  LDC R3, c[0x0][0x238] ;  /* 0x00008e00ff037b82 */ /* 0x000e1a0000000800 */
[----:B------:R1:W-:Y:S04]  /*15fb0*/  STL.64 [R1+0xae0], R10 ;  /* 0x000ae00a01007387 */ /* 0x0003e80000100a00 */
[----:B------:R4:W-:Y:S01]  /*15fc0*/  STL.64 [R1+0xad8], R8 ;  /* 0x000ad80801007387 */ /* 0x0009e20000100a00 */
[----:B-1----:R-:W-:Y:S02]  /*15fd0*/  IMAD.MOV.U32 R10, RZ, RZ, R29 ;  /* 0x000000ffff0a7224 */ /* 0x002fe400078e001d */
[----:B----4-:R-:W-:Y:S02]  /*15fe0*/  IMAD.MOV.U32 R8, RZ, RZ, R2 ;  /* 0x000000ffff087224 */ /* 0x010fe400078e0002 */
[----:B------:R-:W4:Y:S01]  /*15ff0*/  LDL.LU R2, [R1+0xb30] ;  /* 0x000b300001027983 */ /* 0x000f220000300800 */
[----:B------:R-:W-:-:S03]  /*16000*/  IMAD.MOV.U32 R9, RZ, RZ, R28 ;  /* 0x000000ffff097224 */ /* 0x000fc600078e001c */
[----:B------:R-:W4:Y:S04]  /*16010*/  LDL.LU R28, [R1+0xb2c] ;  /* 0x000b2c00011c7983 */ /* 0x000f280000300800 */
[----:B------:R-:W4:Y:S01]  /*16020*/  LDL.LU R29, [R1+0xb28] ;  /* 0x000b2800011d7983 */ /* 0x000f220000300800 */
[----:B---3--:R-:W-:-:S15]  /*16030*/  HMMA.16816.F32.BF16 R20, R4, R18, R20 ;  /* 0x000000120414723c */ /* 0x008fde0000041814 */
[----:B------:R-:W-:-:S08]  /*16040*/  NOP ;  /* 0x0000000000007918 */ /* 0x000fd00000000000 */
[----:B------:R-:W-:Y:S04]  /*16050*/  STL.64 [R1+0x610], R20 ;  /* 0x0006101401007387 */ /* 0x000fe80000100a00 */
[----:B------:R1:W-:Y:S04]  /*16060*/  STL.64 [R1+0x618], R22 ;  /* 0x0006181601007387 */ /* 0x0003e80000100a00 */
[----:B-1----:R-:W2:Y:S01]  /*16070*/  LDL.LU.64 R22, [R1+0xb20] ;  /* 0x000b200001167983 */ /* 0x002ea20000300a00 */
[----:B------:R-:W-:Y:S01]  /*16080*/  IMAD.MOV.U32 R11, RZ, RZ, R0 ;  /* 0x000000ffff0b7224 */ /* 0x000fe200078e0000 */
[----:B--2---:R-:W-:Y:S06]  /*16090*/  HMMA.16816.F32.BF16 R24, R4, R22, R24 ;  /* 0x000000160418723c */ /* 0x004fec0000041818 */
[----:B------:R-:W-:-:S02]  /*160a0*/  IMAD.MOV.U32 R12, RZ, RZ, R22 ;  /* 0x000000ffff0c7224 */ /* 0x000fc400078e0016 */
[----:B------:R-:W-:-:S15]  /*160b0*/  IMAD.MOV.U32 R0, RZ, RZ, R23 ;  /* 0x000000ffff007224 */ /* 0x000fde00078e0017 */
[----:B------:R-:W-:Y:S04]  /*160c0*/  STL.64 [R1+0x600], R24 ;  /* 0x0006001801007387 */ /* 0x000fe80000100a00 */
[----:B------:R1:W-:Y:S04]  /*160d0*/  STL.64 [R1+0x608], R26 ;  /* 0x0006081a01007387 */ /* 0x0003e80000100a00 */
[----:B-1----:R-:W2:Y:S04]  /*160e0*/  LDL.LU.64 R26, [R1+0xb18] ;  /* 0x000b1800011a7983 */ /* 0x002ea80000300a00 */
[----:B------:R-:W2:Y:S04]  /*160f0*/  LDL.LU.64 R22, [R1+0xb10] ;  /* 0x000b100001167983 */ /* 0x000ea80000300a00 */
[----:B------:R-:W2:Y:S02]  /*16100*/  LDL.LU.64 R20, [R1+0xb08] ;  /* 0x000b080001147983 */ /* 0x000ea40000300a00 */
[----:B--2---:R-:W-:-:S15]  /*16110*/  HMMA.16816.F32.BF16 R20, R4, R26, R20 ;  /* 0x0000001a0414723c */ /* 0x004fde0000041814 */
[----:B------:R-:W-:-:S08]  /*16120*/  NOP ;  /* 0x0000000000007918 */ /* 0x000fd00000000000 */
[----:B------:R-:W-:Y:S04]  /*16130*/  STL.64 [R1+0x5f0], R20 ;  /* 0x0005f01401007387 */ /* 0x000fe80000100a00 */
[----:B------:R1:W-:Y:S04]  /*16140*/  STL.64 [R1+0x5f8], R22 ;  /* 0x0005f81601007387 */ /* 0x0003e80000100a00 */
[----:B-1----:R-:W2:Y:S04]  /*16150*/  LDL.LU.64 R22, [R1+0xb00] ;  /* 0x000b000001167983 */ /* 0x002ea80000300a00 */
[----:B------:R-:W2:Y:S02]  /*16160*/  LDL.LU.64 R20, [R1+0xaf8] ;  /* 0x000af80001147983 */ /* 0x000ea40000300a00 */
[----:B--2---:R-:W-:Y:S02]  /*16170*/  HMMA.16816.F32.BF16 R4, R4, R14, R20 ;  /* 0x0000000e0404723c */ /* 0x004fe40000041814 */
[----:B------:R-:W2:Y:S04]  /*16180*/  LDL.LU.64 R22, [R1+0xaf0] ;  /* 0x000af00001167983 */ /* 0x000ea80000300a00 */
[----:B------:R-:W2:-:S15]  /*16190*/  LDL.LU.64 R20, [R1+0xae8] ;  /* 0x000ae80001147983 */ /* 0x000e9e0000300a00 */
[----:B------:R-:W-:-:S02]  /*161a0*/  NOP ;  /* 0x0000000000007918 */ /* 0x000fc40000000000 */
[----:B------:R-:W-:Y:S04]  /*161b0*/  STL.64 [R1+0x5e0], R4 ;  /* 0x0005e00401007387 */ /* 0x000fe80000100a00 */
[----:B------:R-:W-:Y:S01]  /*161c0*/  STL.64 [R1+0x5e8], R6 ;  /* 0x0005e80601007387 */ /* 0x000fe20000100a00 */
[----:B--2---:R-:W-:Y:S03]  /*161d0*/  HMMA.16816.F32.BF16 R16, R20, R18, R8 ;  /* 0x000000121410723c */ /* 0x004fe60000041808 */
[----:B------:R-:W2:Y:S04]  /*161e0*/  LDL.LU.64 R10, [R1+0xae0] ;  /* 0x000ae000010a7983 */ /* 0x000ea80000300a00 */
[----:B------:R-:W2:-:S15]  /*161f0*/  LDL.LU.64 R8, [R1+0xad8] ;  /* 0x000ad80001087983 */ /* 0x000e9e0000300a00 */
[----:B------:R-:W-:-:S01]  /*16200*/  NOP ;  /* 0x0000000000007918 */ /* 0x000fc20000000000 */
[----:B------:R-:W-:Y:S04]  /*16210*/  STL.64 [R1+0x5d0], R16 ;  /* 0x0005d01001007387 */ /* 0x000fe80000100a00 */
[----:B------:R1:W-:Y:S04]  /*16220*/  STL.64 [R1+0x5d8], R18 ;  /* 0x0005d81201007387 */ /* 0x0003e80000100a00 */
[----:B-1----:R-:W3:Y:S04]  /*16230*/  LDL.LU.64 R18, [R1+0xad0] ;  /* 0x000ad00001127983 */ /* 0x002ee80000300a00 */
[----:B------:R-:W3:Y:S01]  /*16240*/  LDL.LU.64 R16, [R1+0xac8] ;  /* 0x000ac80001107983 */ /* 0x000ee20000300a00 */
[----:B------:R-:W-:-:S02]  /*16250*/  IMAD.MOV.U32 R6, RZ, RZ, R12 ;  /* 0x000000ffff067224 */ /* 0x000fc400078e000c */
[----:B------:R-:W-:-:S07]  /*16260*/  IMAD.MOV.U32 R7, RZ, RZ, R0 ;  /* 0x000000ffff077224 */ /* 0x000fce00078e0000 */
[----:B---3--:R-:W-:Y:S01]  /*16270*/  HMMA.16816.F32.BF16 R4, R20, R6, R16 ;  /* 0x000000061404723c */ /* 0x008fe20000041810 */
[----:B------:R-:W3:Y:S04]  /*16280*/  LDL.LU.64 R18, [R1+0xac0] ;  /* 0x000ac00001127983 */ /* 0x000ee80000300a00 */
[----:B------:R-:W3:-:S15]  /*16290*/  LDL.LU.64 R16, [R1+0xab8] ;  /* 0x000ab80001107983 */ /* 0x000ede0000300a00 */
[----:B------:R-:W-:-:S03]  /*162a0*/  NOP ;  /* 0x0000000000007918 */ /* 0x000fc60000000000 */
[----:B------:R-:W-:Y:S04]  /*162b0*/  STL.64 [R1+0x5c0], R4 ;  /* 0x0005c00401007387 */ /* 0x000fe80000100a00 */
[----:B------:R1:W-:Y:S04]  /*162c0*/  STL.64 [R1+0x5c8], R6 ;  /* 0x0005c80601007387 */ /* 0x0003e80000100a00 */
[----:B-1----:R-:W4:Y:S04]  /*162d0*/  LDL.LU R6, [R1+0x2e0] ;  /* 0x0002e00001067983 */ /* 0x002f280000300800 */
[----:B------:R-:W4:Y:S04]  /*162e0*/  LDL.LU R7, [R1+0x2dc] ;  /* 0x0002dc0001077983 */ /* 0x000f280000300800 */
[----:B----4-:R-:W-:Y:S04]  /*162f0*/  STL.64 [R1+0xa58], R6 ;  /* 0x000a580601007387 */ /* 0x010fe80000100a00 */
[----:B------:R-:W4:Y:S04]  /*16300*/  LDL.LU R12, [R1+0x2d8] ;  /* 0x0002d800010c7983 */ /* 0x000f280000300800 */
[----:B------:R-:W4:Y:S04]  /*16310*/  LDL.LU R13, [R1+0x2d4] ;  /* 0x0002d400010d7983 */ /* 0x000f280000300800 */
[----:B----4-:R-:W-:Y:S04]  /*16320*/  STL.64 [R1+0xa60], R12 ;  /* 0x000a600c01007387 */ /* 0x010fe80000100a00 */
[----:B------:R-:W4:Y:S04]  /*16330*/  LDL.LU R24, [R1+0x2d0] ;  /* 0x0002d00001187983 */ /* 0x000f280000300800 */
[----:B------:R-:W4:Y:S01]  /*16340*/  LDL.LU R25, [R1+0x2cc] ;  /* 0x0002cc0001197983 */ /* 0x000f220000300800 */
[----:B0-----:R-:W-:-:S03]  /*16350*/  IMAD.SHL.U32 R4, R3, 0x80, RZ ;  /* 0x0000008003047824 */ /* 0x001fc600078e00ff */
[----:B----4-:R-:W-:Y:S04]  /*16360*/  STL.64 [R1+0xa68], R24 ;  /* 0x000a681801007387 */ /* 0x010fe80000100a00 */
[----:B------:R-:W4:Y:S04]  /*16370*/  LDL.LU R0, [R1+0x2c8] ;  /* 0x0002c80001007983 */ /* 0x000f280000300800 */
[----:B------:R-:W2:Y:S01]  /*16380*/  LDL.LU R3, [R1+0x2e4] ;  /* 0x0002e40001037983 */ /* 0x000ea20000300800 */
[----:B---3--:R-:W-:Y:S03]  /*16390*/  HMMA.16816.F32.BF16 R16, R20, R26, R16 ;  /* 0x0000001a1410723c */ /* 0x008fe60000041810 */
[----:B--2---:R0:W-:Y:S04]  /*163a0*/  STL.64 [R1+0xa70], R2 ;  /* 0x000a700201007387 */ /* 0x0041e80000100a00 */
[----:B0-----:R-:W2:Y:S04]  /*163b0*/  LDL.LU R2, [R1+0x354] ;  /* 0x0003540001027983 */ /* 0x001ea80000300800 */
[----:B------:R-:W2:-:S12]  /*163c0*/  LDL.LU R3, [R1+0x350] ;  /* 0x0003500001037983 */ /* 0x000e980000300800 */
[----:B------:R-:W-:Y:S04]  /*163d0*/  STL.64 [R1+0x5b0], R16 ;  /* 0x0005b01001007387 */ /* 0x000fe80000100a00 */
[----:B------:R-:W-:Y:S04]  /*163e0*/  STL.64 [R1+0x5b8], R18 ;  /* 0x0005b81201007387 */ /* 0x000fe80000100a00 */
[----:B--2---:R0:W-:Y:S04]  /*163f0*/  STL.64 [R1+0xa78], R2 ;  /* 0x000a780201007387 */ /* 0x0041e80000100a00 */
[----:B0-----:R-:W2:Y:S04]  /*16400*/  LDL.LU R2, [R1+0x35c] ;  /* 0x00035c0001027983 */ /* 0x001ea80000300800 */
[----:B------:R-:W2:Y:S04]  /*16410*/  LDL.LU R3, [R1+0x358] ;  /* 0x0003580001037983 */ /* 0x000ea80000300800 */
        /* <DEDUP_REMOVED lines=17> */
[----:B------:R-:W2:Y:S01]  /*16530*/  LDL.LU R3, [R1+0x388] ;  /* 0x0003880001037983 */ /* 0x000ea20000300800 */
[----:B------:R-:W-:Y:S01]  /*16540*/  HMMA.16816.F32.BF16 R8, R20, R14, R8 ;  /* 0x0000000e1408723c */ /* 0x000fe20000041808 */
[----:B------:R-:W-:-:S02]  /*16550*/  IMAD.WIDE R4, R4, 0x2, R28 ;  /* 0x0000000204047825 */ /* 0x000fc400078e021c */
[----:B--2---:R0:W-:Y:S04]  /*16560*/  STL.64 [R1+0xab0], R2 ;  /* 0x000ab00201007387 */ /* 0x0041e80000100a00 */
[----:B0-----:R-:W2:Y:S04]  /*16570*/  LDL.LU R2, [R1+0x43c] ;  /* 0x00043c0001027983 */ /* 0x001ea80000300800 */
[----:B------:R-:W2:Y:S04]  /*16580*/  LDL.LU R3, [R1+0x390] ;  /* 0x0003900001037983 */ /* 0x000ea80000300800 */
[----:B------:R-:W3:Y:S04]  /*16590*/  LDL.LU R24, [R1+0x34c] ;  /* 0x00034c0001187983 */ /* 0x000ee80000300800 */
[----:B------:R-:W3:Y:S04]  /*165a0*/  LDL.LU R25, [R1+0x348] ;  /* 0x0003480001197983 */ /* 0x000ee80000300800 */
        /* <DEDUP_REMOVED lines=14> */
[----:B------:R0:W-:Y:S04]  /*16690*/  STL.64 [R1+0x5a0], R8 ;  /* 0x0005a00801007387 */ /* 0x0001e80000100a00 */
[----:B------:R1:W-:Y:S04]  /*166a0*/  STL.64 [R1+0x5a8], R10 ;  /* 0x0005a80a01007387 */ /* 0x0003e80000100a00 */
[----:B------:R-:W4:Y:S04]  /*166b0*/  LDL.LU R22, [R1+0x324] ;  /* 0x0003240001167983 */ /* 0x000f280000300800 */
[----:B------:R-:W4:Y:S04]  /*166c0*/  LDL.LU R23, [R1+0x320] ;  /* 0x0003200001177983 */ /* 0x000f280000300800 */
[----:B------:R-:W4:Y:S04]  /*166d0*/  LDL.LU R14, [R1+0x31c] ;  /* 0x00031c00010e7983 */ /* 0x000f280000300800 */
[----:B------:R-:W4:Y:S04]  /*166e0*/  LDL.LU R15, [R1+0x318] ;  /* 0x00031800010f7983 */ /* 0x000f280000300800 */
[----:B0-----:R-:W4:Y:S04]  /*166f0*/  LDL.LU R8, [R1+0x314] ;  /* 0x0003140001087983 */ /* 0x001f280000300800 */
[----:B------:R-:W4:Y:S04]  /*16700*/  LDL.LU R9, [R1+0x310] ;  /* 0x0003100001097983 */ /* 0x000f280000300800 */
[----:B-1----:R-:W4:Y:S04]  /*16710*/  LDL.LU R10, [R1+0x30c] ;  /* 0x00030c00010a7983 */ /* 0x002f280000300800 */
[----:B------:R-:W4:Y:S04]  /*16720*/  LDL.LU R11, [R1+0x308] ;  /* 0x00030800010b7983 */ /* 0x000f280000300800 */
[----:B------:R0:W-:Y:S04]  /*16730*/  STL [R1+0x59c], R4 ;  /* 0x00059c0401007387 */ /* 0x0001e80000100800 */
[----:B------:R1:W-:Y:S04]  /*16740*/  STL [R1+0x598], R5 ;  /* 0x0005980501007387 */ /* 0x0003e80000100800 */
[----:B0-----:R-:W4:Y:S04]  /*16750*/  LDL.LU R4, [R1+0x334] ;  /* 0x0003340001047983 */ /* 0x001f280000300800 */
[----:B-1----:R-:W4:Y:S01]  /*16760*/  LDL.LU R5, [R1+0x330] ;  /* 0x0003300001057983 */ /* 0x002f220000300800 */
[----:B--2---:R-:W-:-:S04]  /*16770*/  LOP3.LUT R3, R3, R2, RZ, 0x3c, !PT ;  /* 0x0000000203037212 */ /* 0x004fc800078e3cff */
[----:B------:R-:W-:-:S04]  /*16780*/  LOP3.LUT R2, R3, R2, RZ, 0x3c, !PT ;  /* 0x0000000203027212 */ /* 0x000fc800078e3cff */
[----:B------:R-:W-:-:S05]  /*16790*/  LOP3.LUT R3, R3, R2, RZ, 0x3c, !PT ;  /* 0x0000000203037212 */ /* 0x000fca00078e3cff */
[----:B------:R0:W-:Y:S04]  /*167a0*/  STL.64 [R1+0x128], R2 ;  /* 0x0001280201007387 */ /* 0x0001e80000100a00 */
[----:B0-----:R-:W2:Y:S02]  /*167b0*/  LDL.LU.64 R2, [R1+0xab0] ;  /* 0x000ab00001027983 */ /* 0x001ea40000300a00 */
        /* <DEDUP_REMOVED lines=34> */
[----:B0-----:R-:W2:Y:S01]  /*169e0*/  LDL.LU.64 R2, [R1+0xa78] ;  /* 0x000a780001027983 */ /* 0x001ea20000300a00 */
[----:B---3--:R-:W-:Y:S02]  /*169f0*/  LOP3.LUT R25, R25, R24, RZ, 0x3c, !PT ;  /* 0x0000001819197212 */ /* 0x008fe400078e3cff */
[----:B----4-:R-:W-:Y:S02]  /*16a00*/  LOP3.LUT R13, R13, R12, RZ, 0x3c, !PT ;  /* 0x0000000c0d0d7212 */ /* 0x010fe400078e3cff */
[----:B------:R-:W-:Y:S02]  /*16a10*/  LOP3.LUT R24, R25, R24, RZ, 0x3c, !PT ;  /* 0x0000001819187212 */ /* 0x000fe400078e3cff */
[----:B------:R-:W-:-:S02]  /*16a20*/  LOP3.LUT R7, R7, R6, RZ, 0x3c, !PT ;  /* 0x0000000607077212 */ /* 0x000fc400078e3cff */
[----:B------:R-:W-:Y:S02]  /*16a30*/  LOP3.LUT R12, R13, R12, RZ, 0x3c, !PT ;  /* 0x0000000c0d0c7212 */ /* 0x000fe400078e3cff */
[----:B------:R-:W-:Y:S02]  /*16a40*/  LOP3.LUT R25, R25, R24, RZ, 0x3c, !PT ;  /* 0x0000001819197212 */ /* 0x000fe400078e3cff */
[----:B------:R-:W-:Y:S02]  /*16a50*/  LOP3.LUT R6, R7, R6, RZ, 0x3c, !PT ;  /* 0x0000000607067212 */ /* 0x000fe400078e3cff */
[----:B------:R-:W-:Y:S02]  /*16a60*/  LOP3.LUT R13, R13, R12, RZ, 0x3c, !PT ;  /* 0x0000000c0d0d7212 */ /* 0x000fe400078e3cff */
[----:B------:R-:W-:Y:S02]  /*16a70*/  LOP3.LUT R7, R7, R6, RZ, 0x3c, !PT ;  /* 0x0000000607077212 */ /* 0x000fe400078e3cff */
[----:B--2---:R-:W-:-:S04]  /*16a80*/  LOP3.LUT R3, R3, R2, RZ, 0x3c, !PT ;  /* 0x0000000203037212 */ /* 0x004fc800078e3cff */
[----:B------:R-:W-:-:S04]  /*16a90*/  LOP3.LUT R2, R3, R2, RZ, 0x3c, !PT ;  /* 0x0000000203027212 */ /* 0x000fc800078e3cff */
[----:B------:R-:W-:-:S05]  /*16aa0*/  LOP3.LUT R3, R3, R2, RZ, 0x3c, !PT ;  /* 0x0000000203037212 */ /* 0x000fca00078e3cff */
[----:B------:R0:W-:Y:S04]  /*16ab0*/  STL.64 [R1+0xe8], R2 ;  /* 0x0000e80201007387 */ /* 0x0001e80000100a00 */
[----:B0-----:R-:W2:Y:S04]  /*16ac0*/  LDL.LU.64 R2, [R1+0xa70] ;  /* 0x000a700001027983 */ /* 0x001ea80000300a00 */
[----:B------:R0:W-:Y:S04]  /*16ad0*/  STL.64 [R1+0xe0], R24 ;  /* 0x0000e01801007387 */ /* 0x0001e80000100a00 */
[----:B0-----:R-:W3:Y:S04]  /*16ae0*/  LDL.LU.64 R24, [R1+0xa68] ;  /* 0x000a680001187983 */ /* 0x001ee80000300a00 */
[----:B------:R0:W-:Y:S04]  /*16af0*/  STL.64 [R1+0xd8], R12 ;  /* 0x0000d80c01007387 */ /* 0x0001e80000100a00 */
[----:B0-----:R-:W4:Y:S04]  /*16b00*/  LDL.LU.64 R12, [R1+0xa60] ;  /* 0x000a6000010c7983 */ /* 0x001f280000300a00 */
[----:B------:R0:W-:Y:S04]  /*16b10*/  STL.64 [R1+0xd0], R6 ;  /* 0x0000d00601007387 */ /* 0x0001e80000100a00 */
[----:B0-----:R-:W4:Y:S01]  /*16b20*/  LDL.LU.64 R6, [R1+0xa58] ;  /* 0x000a580001067983 */ /* 0x001f220000300a00 */
[----:B------:R-:W-:-:S02]  /*16b30*/  LOP3.LUT R5, R5, R4, RZ, 0x3c, !PT ;  /* 0x0000000405057212 */ /* 0x000fc400078e3cff */
[----:B------:R-:W-:Y:S02]  /*16b40*/  LOP3.LUT R21, R21, R20, RZ, 0x3c, !PT ;  /* 0x0000001415157212 */ /* 0x000fe400078e3cff */
[----:B------:R-:W-:Y:S02]  /*16b50*/  LOP3.LUT R4, R5, R4, RZ, 0x3c, !PT ;  /* 0x0000000405047212 */ /* 0x000fe400078e3cff */
[----:B------:R-:W-:Y:S02]  /*16b60*/  LOP3.LUT R20, R21, R20, RZ, 0x3c, !PT ;  /* 0x0000001415147212 */ /* 0x000fe400078e3cff */
[----:B------:R-:W-:Y:S02]  /*16b70*/  LOP3.LUT R5, R5, R4, RZ, 0x3c, !PT ;  /* 0x0000000405057212 */ /* 0x000fe400078e3cff */
[----:B------:R-:W-:-:S03]  /*16b80*/  LOP3.LUT R21, R21, R20, RZ, 0x3c, !PT ;  /* 0x0000001415157212 */ /* 0x000fc600078e3cff */
[----:B------:R0:W-:Y:S04]  /*16b90*/  STL.64 [R1+0xc8], R4 ;  /* 0x0000c80401007387 */ /* 0x0001e80000100a00 */
[----:B------:R1:W-:Y:S01]  /*16ba0*/  STL.64 [R1+0xc0], R20 ;  /* 0x0000c01401007387 */ /* 0x0003e20000100a00 */
[----:B0-----:R-:W-:Y:S02]  /*16bb0*/  IMAD.MOV.U32 R4, RZ, RZ, R23 ;  /* 0x000000ffff047224 */ /* 0x001fe400078e0017 */
[----:B------:R-:W-:Y:S01]  /*16bc0*/  IMAD.MOV.U32 R5, RZ, RZ, R22 ;  /* 0x000000ffff057224 */ /* 0x000fe200078e0016 */
[----:B-1----:R-:W-:Y:S01]  /*16bd0*/  MOV R20, R15 ;  /* 0x0000000f00147202 */ /* 0x002fe20000000f00 */
[----:B------:R-:W-:Y:S02]  /*16be0*/  IMAD.MOV.U32 R21, RZ, RZ, R14 ;  /* 0x000000ffff157224 */ /* 0x000fe400078e000e */
[----:B------:R-:W-:Y:S01]  /*16bf0*/  IMAD.MOV.U32 R14, RZ, RZ, R9 ;  /* 0x000000ffff0e7224 */ /* 0x000fe200078e0009 */
[----:B------:R0:W-:Y:S01]  /*16c00*/  STL.64 [R1+0xb8], R4 ;  /* 0x0000b80401007387 */ /* 0x0001e20000100a00 */
[----:B------:R-:W-:-:S02]  /*16c10*/  IMAD.MOV.U32 R15, RZ, RZ, R8 ;  /* 0x000000ffff0f7224 */ /* 0x000fc400078e0008 */
[----:B------:R-:W-:Y:S01]  /*16c20*/  IMAD.MOV.U32 R8, RZ, RZ, R29 ;  /* 0x000000ffff087224 */ /* 0x000fe200078e001d */
[----:B------:R-:W-:Y:S01]  /*16c30*/  STL.64 [R1+0xb0], R20 ;  /* 0x0000b01401007387 */ /* 0x000fe20000100a00 */
[----:B------:R-:W-:-:S03]  /*16c40*/  IMAD.MOV.U32 R9, RZ, RZ, R28 ;  /* 0x000000ffff097224 */ /* 0x000fc600078e001c */
[----:B------:R-:W-:Y:S01]  /*16c50*/  STL.64 [R1+0xa8], R14 ;  /* 0x0000a80e01007387 */ /* 0x000fe20000100a00 */
[----:B0-----:R-:W-:Y:S02]  /*16c60*/  IMAD.MOV.U32 R4, RZ, RZ, R11 ;  /* 0x000000ffff047224 */ /* 0x001fe400078e000b */
[----:B------:R-:W-:Y:S02]  /*16c70*/  IMAD.MOV.U32 R5, RZ, RZ, R10 ;  /* 0x000000ffff057224 */ /* 0x000fe400078e000a */
[----:B------:R-:W-:Y:S02]  /*16c80*/  IMAD.MOV.U32 R10, RZ, RZ, R27 ;  /* 0x000000ffff0a7224 */ /* 0x000fe400078e001b */
[----:B------:R-:W-:Y:S01]  /*16c90*/  IMAD.MOV.U32 R11, RZ, RZ, R26 ;  /* 0x000000ffff0b7224 */ /* 0x000fe200078e001a */
[----:B------:R0:W-:Y:S04]  /*16ca0*/  STL.64 [R1+0xa0], R4 ;  /* 0x0000a00401007387 */ /* 0x0001e80000100a00 */
[----:B------:R1:W-:Y:S04]  /*16cb0*/  STL.64 [R1+0x98], R8 ;  /* 0x0000980801007387 */ /* 0x0003e80000100a00 */
[----:B------:R2:W-:Y:S01]  /*16cc0*/  STL.64 [R1+0x90], R10 ;  /* 0x0000900a01007387 */ /* 0x0005e20000100a00 */
[----:B0-----:R-:W-:-:S02]  /*16cd0*/  IMAD.MOV.U32 R4, RZ, RZ, R17 ;  /* 0x000000ffff047224 */ /* 0x001fc400078e0011 */
[----:B------:R-:W-:Y:S02]  /*16ce0*/  IMAD.MOV.U32 R5, RZ, RZ, R16 ;  /* 0x000000ffff057224 */ /* 0x000fe400078e0010 */
[----:B-1----:R-:W-:Y:S02]  /*16cf0*/  IMAD.MOV.U32 R8, RZ, RZ, R19 ;  /* 0x000000ffff087224 */ /* 0x002fe400078e0013 */
[----:B------:R-:W-:Y:S01]  /*16d00*/  IMAD.MOV.U32 R9, RZ, RZ, R18 ;  /* 0x000000ffff097224 */ /* 0x000fe200078e0012 */
[----:B------:R-:W-:Y:S04]  /*16d10*/  STL.64 [R1+0x88], R4 ;  /* 0x0000880401007387 */ /* 0x000fe80000100a00 */
[----:B------:R3:W-:Y:S01]  /*16d20*/  STL.64 [R1+0x80], R8 ;  /* 0x0000800801007387 */ /* 0x0007e20000100a00 */
[----:B--2---:R-:W-:-:S02]  /*16d30*/  IMAD.MOV.U32 R11, RZ, RZ, R3 ;  /* 0x000000ffff0b7224 */ /* 0x004fc400078e0003 */
[----:B---3--:R-:W-:Y:S02]  /*16d40*/  IMAD.MOV.U32 R8, RZ, RZ, R24 ;  /* 0x000000ffff087224 */ /* 0x008fe400078e0018 */
[----:B----4-:R-:W-:Y:S02]  /*16d50*/  IMAD.MOV.U32 R4, RZ, RZ, R12 ;  /* 0x000000ffff047224 */ /* 0x010fe400078e000c */
[----:B------:R-:W-:Y:S02]  /*16d60*/  IMAD.MOV.U32 R9, RZ, RZ, R13 ;  /* 0x000000ffff097224 */ /* 0x000fe400078e000d */
[----:B------:R-:W-:Y:S02]  /*16d70*/  IMAD.MOV.U32 R10, RZ, RZ, R6 ;  /* 0x000000ffff0a7224 */ /* 0x000fe400078e0006 */
[----:B------:R-:W-:-:S03]  /*16d80*/  IMAD.MOV.U32 R5, RZ, RZ, R7 ;  /* 0x000000ffff057224 */ /* 0x000fc600078e0007 */
[----:B------:R-:W-:Y:S04]  /*16d90*/  STL.64 [R1+0x78], R10 ;  /* 0x0000780a01007387 */ /* 0x000fe80000100a00 */
[----:B------:R0:W-:Y:S04]  /*16da0*/  STL.64 [R1+0x70], R4 ;  /* 0x0000700401007387 */ /* 0x0001e80000100a00 */
[----:B0-----:R-:W2:Y:S04]  /*16db0*/  LDL.LU R4, [R1+0x284] ;  /* 0x0002840001047983 */ /* 0x001ea80000300800 */
[----:B------:R-:W-:Y:S04]  /*16dc0*/  STL.64 [R1+0x68], R8 ;  /* 0x0000680801007387 */ /* 0x000fe80000100a00 */
[----:B------:R-:W2:Y:S01]  /*16dd0*/  LDL.LU R5, [R1+0x280] ;  /* 0x0002800001057983 */ /* 0x000ea20000300800 */
[----:B------:R-:W-:-:S02]  /*16de0*/  IMAD.MOV.U32 R6, RZ, RZ, R0 ;  /* 0x000000ffff067224 */ /* 0x000fc400078e0000 */
[----:B------:R-:W-:-:S05]  /*16df0*/  IMAD.MOV.U32 R7, RZ, RZ, R25 ;  /* 0x000000ffff077224 */ /* 0x000fca00078e0019 */
        /* <DEDUP_REMOVED lines=25> */
[----:B------:R-:W3:Y:S04]  /*16f90*/  LDL.LU R20, [R1+0x27c] ;  /* 0x00027c0001147983 */ /* 0x000ee80000300800 */
[----:B------:R-:W4:Y:S04]  /*16fa0*/  LDL.LU R21, [R1+0x278] ;  /* 0x0002780001157983 */ /* 0x000f280000300800 */
[----:B------:R-:W3:Y:S04]  /*16fb0*/  LDL.LU R22, [R1+0x274] ;  /* 0x0002740001167983 */ /* 0x000ee80000300800 */
[----:B------:R-:W3:Y:S04]  /*16fc0*/  LDL.LU R23, [R1+0x270] ;  /* 0x0002700001177983 */ /* 0x000ee80000300800 */
[----:B------:R-:W3:Y:S04]  /*16fd0*/  LDL.LU R14, [R1+0x26c] ;  /* 0x00026c00010e7983 */ /* 0x000ee80000300800 */
[----:B------:R-:W3:Y:S04]  /*16fe0*/  LDL.LU R15, [R1+0x268] ;  /* 0x00026800010f7983 */ /* 0x000ee80000300800 */
[----:B------:R-:W4:Y:S04]  /*16ff0*/  LDL.LU R28, [R1+0x264] ;  /* 0x00026400011c7983 */ /* 0x000f280000300800 */
[----:B------:R-:W4:Y:S04]  /*17000*/  LDL.LU R29, [R1+0x260] ;  /* 0x00026000011d7983 */ /* 0x000f280000300800 */
[----:B------:R-:W3:Y:S04]  /*17010*/  LDL.LU R8, [R1+0x25c] ;  /* 0x00025c0001087983 */ /* 0x000ee80000300800 */
        /* <DEDUP_REMOVED lines=16> */
[----:B------:R-:W3:Y:S01]  /*17120*/  LDL.LU R0, [R1+0x218] ;  /* 0x0002180001007983 */ /* 0x000ee20000300800 */
        /* <DEDUP_REMOVED lines=40> */
[----:B----4-:R-:W-:-:S04]  /*173b0*/  LOP3.LUT R29, R29, R28, RZ, 0x3c, !PT ;  /* 0x0000001c1d1d7212 */ /* 0x010fc800078e3cff */
[----:B------:R-:W-:Y:S02]  /*173c0*/  LOP3.LUT R28, R29, R28, RZ, 0x3c, !PT ;  /* 0x0000001c1d1c7212 */ /* 0x000fe400078e3cff */
[----:B---3--:R-:W-:Y:S02]  /*173d0*/  LOP3.LUT R7, R7, R6, RZ, 0x3c, !PT ;  /* 0x0000000607077212 */ /* 0x008fe400078e3cff */
[----:B------:R-:W-:Y:S02]  /*173e0*/  LOP3.LUT R29, R29, R28, RZ, 0x3c, !PT ;  /* 0x0000001c1d1d7212 */ /* 0x000fe400078e3cff */
[----:B------:R-:W-:Y:S02]  /*173f0*/  LOP3.LUT R13, R13, R12, RZ, 0x3c, !PT ;  /* 0x0000000c0d0d7212 */ /* 0x000fe400078e3cff */
[----:B------:R-:W-:Y:S02]  /*17400*/  LOP3.LUT R6, R7, R6, RZ, 0x3c, !PT ;  /* 0x0000000607067212 */ /* 0x000fe400078e3cff */
[----:B------:R-:W-:-:S02]  /*17410*/  LOP3.LUT R12, R13, R12, RZ, 0x3c, !PT ;  /* 0x0000000c0d0c7212 */ /* 0x000fc400078e3cff */
[----:B------:R-:W-:Y:S02]  /*17420*/  LOP3.LUT R7, R7, R6, RZ, 0x3c, !PT ;  /* 0x0000000607077212 */ /* 0x000fe400078e3cff */
[----:B------:R-:W-:Y:S02]  /*17430*/  LOP3.LUT R13, R13, R12, RZ, 0x3c, !PT ;  /* 0x0000000c0d0d7212 */ /* 0x000fe400078e3cff */
[----:B--2---:R-:W-:-:S04]  /*17440*/  LOP3.LUT R5, R5, R4, RZ, 0x3c, !PT ;  /* 0x0000000405057212 */ /* 0x004fc800078e3cff */
[----:B------:R-:W-:-:S04]  /*17450*/  LOP3.LUT R4, R5, R4, RZ, 0x3c, !PT ;  /* 0x0000000405047212 */ /* 0x000fc800078e3cff */
[----:B------:R-:W-:-:S05]  /*17460*/  LOP3.LUT R5, R5, R4, RZ, 0x3c, !PT ;  /* 0x0000000405057212 */ /* 0x000fca00078e3cff */
[----:B------:R0:W-:Y:S02]  /*17470*/  STL.64 [R1+0x18], R4 ;  /* 0x0000180401007387 */ /* 0x0001e40000100a00 */
[----:B0-----:R-:W-:Y:S02]  /*17480*/  IMAD.MOV.U32 R4, RZ, RZ, R21 ;  /* 0x000000ffff047224 */ /* 0x001fe400078e0015 */
[----:B------:R-:W-:Y:S02]  /*17490*/  IMAD.MOV.U32 R5, RZ, RZ, R20 ;  /* 0x000000ffff057224 */ /* 0x000fe400078e0014 */
[----:B------:R-:W-:Y:S02]  /*174a0*/  IMAD.MOV.U32 R20, RZ, RZ, R23 ;  /* 0x000000ffff147224 */ /* 0x000fe400078e0017 */
[----:B------:R-:W-:Y:S01]  /*174b0*/  IMAD.MOV.U32 R21, RZ, RZ, R22 ;  /* 0x000000ffff157224 */ /* 0x000fe200078e0016 */
[----:B------:R0:W-:Y:S04]  /*174c0*/  STL.64 [R1+0x10], R4 ;  /* 0x0000100401007387 */ /* 0x0001e80000100a00 */
[----:B------:R-:W-:Y:S04]  /*174d0*/  STL.64 [R1+0x8], R20 ;  /* 0x0000081401007387 */ /* 0x000fe80000100a00 */
[----:B------:R-:W-:Y:S01]  /*174e0*/  STL.64 [R1+0x7c8], R28 ;  /* 0x0007c81c01007387 */ /* 0x000fe20000100a00 */
[----:B0-----:R-:W-:-:S02]  /*174f0*/  IMAD.MOV.U32 R4, RZ, RZ, R15 ;  /* 0x000000ffff047224 */ /* 0x001fc400078e000f */
[----:B------:R-:W-:-:S05]  /*17500*/  IMAD.MOV.U32 R5, RZ, RZ, R14 ;  /* 0x000000ffff057224 */ /* 0x000fca00078e000e */
[----:B------:R0:W-:Y:S01]  /*17510*/  STL.64 [R1], R4 ;  /* 0x0000000401007387 */ /* 0x0001e20000100a00 */
[----:B------:R-:W-:Y:S02]  /*17520*/  IMAD.MOV.U32 R14, RZ, RZ, R17 ;  /* 0x000000ffff0e7224 */ /* 0x000fe400078e0011 */
[----:B------:R-:W-:Y:S02]  /*17530*/  IMAD.MOV.U32 R15, RZ, RZ, R16 ;  /* 0x000000ffff0f7224 */ /* 0x000fe400078e0010 */
[----:B------:R-:W-:Y:S02]  /*17540*/  IMAD.MOV.U32 R16, RZ, RZ, R19 ;  /* 0x000000ffff107224 */ /* 0x000fe400078e0013 */
[----:B0-----:R-:W-:Y:S02]  /*17550*/  IMAD.MOV.U32 R4, RZ, RZ, R9 ;  /* 0x000000ffff047224 */ /* 0x001fe400078e0009 */
[----:B------:R-:W-:Y:S02]  /*17560*/  IMAD.MOV.U32 R5, RZ, RZ, R8 ;  /* 0x000000ffff057224 */ /* 0x000fe400078e0008 */
[----:B------:R-:W-:-:S02]  /*17570*/  IMAD.MOV.U32 R8, RZ, RZ, R11 ;  /* 0x000000ffff087224 */ /* 0x000fc400078e000b */
[----:B------:R-:W-:Y:S02]  /*17580*/  IMAD.MOV.U32 R9, RZ, RZ, R10 ;  /* 0x000000ffff097224 */ /* 0x000fe400078e000a */
[----:B------:R-:W-:Y:S02]  /*17590*/  IMAD.MOV.U32 R10, RZ, RZ, R27 ;  /* 0x000000ffff0a7224 */ /* 0x000fe400078e001b */
[----:B------:R-:W-:Y:S01]  /*175a0*/  IMAD.MOV.U32 R11, RZ, RZ, R26 ;  /* 0x000000ffff0b7224 */ /* 0x000fe200078e001a */
[----:B------:R-:W-:Y:S01]  /*175b0*/  STL.64 [R1+0x7d0], R4 ;  /* 0x0007d00401007387 */ /* 0x000fe20000100a00 */
[----:B------:R-:W-:Y:S02]  /*175c0*/  IMAD.MOV.U32 R17, RZ, RZ, R18 ;  /* 0x000000ffff117224 */ /* 0x000fe400078e0012 */
[----:B------:R-:W-:Y:S01]  /*175d0*/  IMAD.MOV.U32 R18, RZ, RZ, R24 ;  /* 0x000000ffff127224 */ /* 0x000fe200078e0018 */
[----:B------:R-:W-:Y:S01]  /*175e0*/  STL.64 [R1+0x7d8], R6 ;  /* 0x0007d80601007387 */ /* 0x000fe20000100a00 */
[----:B------:R-:W-:-:S03]  /*175f0*/  IMAD.MOV.U32 R19, RZ, RZ, R3 ;  /* 0x000000ffff137224 */ /* 0x000fc600078e0003 */
[----:B------:R-:W-:Y:S04]  /*17600*/  STL.64 [R1+0x7e0], R8 ;  /* 0x0007e00801007387 */ /* 0x000fe80000100a00 */
[----:B------:R-:W-:Y:S04]  /*17610*/  STL.64 [R1+0x7e8], R10 ;  /* 0x0007e80a01007387 */ /* 0x000fe80000100a00 */
[----:B------:R-:W-:Y:S04]  /*17620*/  STL.64 [R1+0x7f0], R12 ;  /* 0x0007f00c01007387 */ /* 0x000fe80000100a00 */
[----:B------:R-:W-:Y:S04]  /*17630*/  STL.64 [R1+0x7f8], R14 ;  /* 0x0007f80e01007387 */ /* 0x000fe80000100a00 */
[----:B------:R-:W-:Y:S01]  /*17640*/  STL.64 [R1+0x800], R16 ;  /* 0x0008001001007387 */ /* 0x000fe20000100a00 */
[----:B------:R-:W-:-:S03]  /*17650*/  IMAD.MOV.U32 R21, RZ, RZ, R25 ;  /* 0x000000ffff157224 */ /* 0x000fc600078e0019 */
[----:B------:R0:W-:Y:S04]  /*17660*/  STL.64 [R1+0x808], R18 ;  /* 0x0008081201007387 */ /* 0x0001e80000100a00 */
[----:B------:R-:W2:Y:S04]  /*17670*/  LDL.LU R22, [R1+0x214] ;  /* 0x0002140001167983 */ /* 0x000ea80000300800 */
[----:B------:R-:W2:Y:S04]  /*17680*/  LDL.LU R23, [R1+0x210] ;  /* 0x0002100001177983 */ /* 0x000ea80000300800 */
[----:B------:R-:W3:Y:S04]  /*17690*/  LDL.LU R24, [R1+0x208] ;  /* 0x0002080001187983 */ /* 0x000ee80000300800 */
[----:B------:R-:W3:Y:S04]  /*176a0*/  LDL.LU R25, [R1+0x3a0] ;  /* 0x0003a00001197983 */ /* 0x000ee80000300800 */
[----:B------:R-:W4:Y:S04]  /*176b0*/  LDL.LU R26, [R1+0x200] ;  /* 0x00020000011a7983 */ /* 0x000f280000300800 */
[----:B------:R-:W4:Y:S04]  /*176c0*/  LDL.LU R27, [R1+0x3a4] ;  /* 0x0003a400011b7983 */ /* 0x000f280000300800 */
        /* <DEDUP_REMOVED lines=32> */
[----:B------:R-:W-:-:S02]  /*178d0*/  LOP3.LUT R23, R23, R22, RZ, 0x3c, !PT ;  /* 0x0000001617177212 */ /* 0x000fc400078e3cff */
[----:B---3--:R-:W-:Y:S01]  /*178e0*/  LOP3.LUT R25, R25, R24, RZ, 0x3c, !PT ;  /* 0x0000001819197212 */ /* 0x008fe200078e3cff */
[----:B--2---:R0:W-:Y:S04]  /*178f0*/  STL.64 [R1+0xa10], R18 ;  /* 0x000a101201007387 */ /* 0x0041e80000100a00 */
[----:B0-----:R-:W2:Y:S04]  /*17900*/  LDL.LU R18, [R1+0x1f8] ;  /* 0x0001f80001127983 */ /* 0x001ea80000300800 */
[----:B------:R-:W2:Y:S04]  /*17910*/  LDL.LU R19, [R1+0x3a8] ;  /* 0x0003a80001137983 */ /* 0x000ea80000300800 */
        /* <DEDUP_REMOVED lines=9> */
[----:B------:R-:W-:-:S03]  /*179b0*/  LOP3.LUT R22, R23, R22, RZ, 0x3c, !PT ;  /* 0x0000001617167212 */ /* 0x000fc600078e3cff */
[----:B------:R-:W3:Y:S01]  /*179c0*/  LDL.LU R9, [R1+0x3f8] ;  /* 0x0003f80001097983 */ /* 0x000ee20000300800 */
[----:B------:R-:W-:-:S03]  /*179d0*/  IMAD.MOV.U32 R20, RZ, RZ, R0 ;  /* 0x000000ffff147224 */ /* 0x000fc600078e0000 */
[----:B------:R-:W3:Y:S01]  /*179e0*/  LDL.LU R6, [R1+0x1dc] ;  /* 0x0001dc0001067983 */ /* 0x000ee20000300800 */
[----:B----4-:R-:W-:-:S03]  /*179f0*/  LOP3.LUT R27, R27, R26, RZ, 0x3c, !PT ;  /* 0x0000001a1b1b7212 */ /* 0x010fc600078e3cff */
[----:B------:R-:W4:Y:S01]  /*17a00*/  LDL.LU R7, [R1+0x3fc] ;  /* 0x0003fc0001077983 */ /* 0x000f220000300800 */
[----:B------:R-:W-:-:S03]  /*17a10*/  LOP3.LUT R24, R25, R24, RZ, 0x3c, !PT ;  /* 0x0000001819187212 */ /* 0x000fc600078e3cff */
[----:B------:R-:W4:Y:S01]  /*17a20*/  LDL.LU R4, [R1+0x1e4] ;  /* 0x0001e40001047983 */ /* 0x000f220000300800 */
[----:B------:R-:W-:-:S03]  /*17a30*/  LOP3.LUT R23, R23, R22, RZ, 0x3c, !PT ;  /* 0x0000001617177212 */ /* 0x000fc600078e3cff */
[----:B------:R-:W4:Y:S04]  /*17a40*/  LDL.LU R5, [R1+0x400] ;  /* 0x0004000001057983 */ /* 0x000f280000300800 */
[----:B------:R-:W4:Y:S01]  /*17a50*/  LDL.LU R28, [R1+0x1ec] ;  /* 0x0001ec00011c7983 */ /* 0x000f220000300800 */
[----:B------:R-:W-:-:S03]  /*17a60*/  LOP3.LUT R26, R27, R26, RZ, 0x3c, !PT ;  /* 0x0000001a1b1a7212 */ /* 0x000fc600078e3cff */
[----:B------:R-:W4:Y:S01]  /*17a70*/  LDL.LU R29, [R1+0x404] ;  /* 0x00040400011d7983 */ /* 0x000f220000300800 */
[----:B------:R-:W-:-:S03]  /*17a80*/  LOP3.LUT R25, R25, R24, RZ, 0x3c, !PT ;  /* 0x0000001819197212 */ /* 0x000fc600078e3cff */
[----:B------:R-:W4:Y:S04]  /*17a90*/  LDL.LU R3, [R1+0x1f4] ;  /* 0x0001f40001037983 */ /* 0x000f280000300800 */
[----:B------:R-:W4:Y:S04]  /*17aa0*/  LDL.LU R0, [R1+0x408] ;  /* 0x0004080001007983 */ /* 0x000f280000300800 */
[----:B------:R0:W-:Y:S01]  /*17ab0*/  STL.64 [R1+0x810], R20 ;  /* 0x0008101401007387 */ /* 0x0001e20000100a00 */
[----:B------:R-:W-:-:S03]  /*17ac0*/  LOP3.LUT R27, R27, R26, RZ, 0x3c, !PT ;  /* 0x0000001a1b1b7212 */ /* 0x000fc600078e3cff */
[----:B0-----:R-:W3:Y:S04]  /*17ad0*/  LDL.LU R20, [R1+0x1a4] ;  /* 0x0001a40001147983 */ /* 0x001ee80000300800 */
[----:B------:R-:W4:Y:S04]  /*17ae0*/  LDL.LU R21, [R1+0x3e0] ;  /* 0x0003e00001157983 */ /* 0x000f280000300800 */
[----:B------:R0:W-:Y:S04]  /*17af0*/  STL.64 [R1+0x818], R22 ;  /* 0x0008181601007387 */ /* 0x0001e80000100a00 */
[----:B0-----:R-:W3:Y:S04]  /*17b00*/  LDL.LU R22, [R1+0x19c] ;  /* 0x00019c0001167983 */ /* 0x001ee80000300800 */
[----:B------:R-:W4:Y:S04]  /*17b10*/  LDL.LU R23, [R1+0x3dc] ;  /* 0x0003dc0001177983 */ /* 0x000f280000300800 */
[----:B------:R0:W-:Y:S04]  /*17b20*/  STL.64 [R1+0x820], R24 ;  /* 0x0008201801007387 */ /* 0x0001e80000100a00 */
[----:B0-----:R-:W3:Y:S04]  /*17b30*/  LDL.LU R24, [R1+0x198] ;  /* 0x0001980001187983 */ /* 0x001ee80000300800 */
[----:B------:R-:W3:Y:S04]  /*17b40*/  LDL.LU R25, [R1+0x3d8] ;  /* 0x0003d80001197983 */ /* 0x000ee80000300800 */
[----:B------:R0:W-:Y:S04]  /*17b50*/  STL.64 [R1+0x828], R26 ;  /* 0x0008281a01007387 */ /* 0x0001e80000100a00 */
[----:B0-----:R-:W4:Y:S04]  /*17b60*/  LDL.LU R26, [R1+0x1a0] ;  /* 0x0001a000011a7983 */ /* 0x001f280000300800 */
[----:B------:R-:W4:Y:S01]  /*17b70*/  LDL.LU R27, [R1+0x3d4] ;  /* 0x0003d400011b7983 */ /* 0x000f220000300800 */
        /* <DEDUP_REMOVED lines=50> */
[----:B----4-:R-:W-:Y:S02]  /*17ea0*/  LOP3.LUT R27, R27, R26, RZ, 0x3c, !PT ;  /* 0x0000001a1b1b7212 */ /* 0x010fe400078e3cff */
[----:B--2---:R-:W-:-:S04]  /*17eb0*/  LOP3.LUT R19, R19, R18, RZ, 0x3c, !PT ;  /* 0x0000001213137212 */ /* 0x004fc800078e3cff */
[----:B------:R-:W-:-:S04]  /*17ec0*/  LOP3.LUT R18, R19, R18, RZ, 0x3c, !PT ;  /* 0x0000001213127212 */ /* 0x000fc800078e3cff */
[----:B------:R-:W-:-:S05]  /*17ed0*/  LOP3.LUT R19, R19, R18, RZ, 0x3c, !PT ;  /* 0x0000001213137212 */ /* 0x000fca00078e3cff */
[----:B------:R0:W-:Y:S04]  /*17ee0*/  STL.64 [R1+0x180], R18 ;  /* 0x0001801201007387 */ /* 0x0001e80000100a00 */
[----:B0-----:R-:W2:Y:S01]  /*17ef0*/  LDL.LU.64 R18, [R1+0x9c0] ;  /* 0x0009c00001127983 */ /* 0x001ea20000300a00 */
[----:B---3--:R-:W-:Y:S02]  /*17f00*/  LOP3.LUT R25, R25, R24, RZ, 0x3c, !PT ;  /* 0x0000001819197212 */ /* 0x008fe400078e3cff */
[----:B------:R-:W-:Y:S02]  /*17f10*/  LOP3.LUT R26, R27, R26, RZ, 0x3c, !PT ;  /* 0x0000001a1b1a7212 */ /* 0x000fe400078e3cff */
[----:B------:R-:W-:Y:S02]  /*17f20*/  LOP3.LUT R24, R25, R24, RZ, 0x3c, !PT ;  /* 0x0000001819187212 */ /* 0x000fe400078e3cff */
[----:B------:R-:W-:-:S02]  /*17f30*/  LOP3.LUT R27, R27, R26, RZ, 0x3c, !PT ;  /* 0x0000001a1b1b7212 */ /* 0x000fc400078e3cff */
[----:B------:R-:W-:-:S03]  /*17f40*/  LOP3.LUT R25, R25, R24, RZ, 0x3c, !PT ;  /* 0x0000001819197212 */ /* 0x000fc600078e3cff */
[----:B------:R0:W-:Y:S04]  /*17f50*/  STL.64 [R1+0x188], R26 ;  /* 0x0001881a01007387 */ /* 0x0001e80000100a00 */
[----:B------:R1:W-:Y:S01]  /*17f60*/  STL.64 [R1+0x190], R24 ;  /* 0x0001901801007387 */ /* 0x0003e20000100a00 */
[----:B0-----:R-:W-:Y:S02]  /*17f70*/  IMAD.MOV.U32 R26, RZ, RZ, R23 ;  /* 0x000000ffff1a7224 */ /* 0x001fe400078e0017 */
[----:B------:R-:W-:Y:S02]  /*17f80*/  IMAD.MOV.U32 R27, RZ, RZ, R22 ;  /* 0x000000ffff1b7224 */ /* 0x000fe400078e0016 */
[----:B-1----:R-:W-:Y:S02]  /*17f90*/  IMAD.MOV.U32 R24, RZ, RZ, R21 ;  /* 0x000000ffff187224 */ /* 0x002fe400078e0015 */
[----:B------:R-:W-:Y:S01]  /*17fa0*/  IMAD.MOV.U32 R25, RZ, RZ, R20 ;  /* 0x000000ffff197224 */ /* 0x000fe200078e0014 */
[----:B------:R-:W-:Y:S01]  /*17fb0*/  MOV R20, R17 ;  /* 0x0000001100147202 */ /* 0x000fe20000000f00 */
[----:B------:R-:W-:Y:S01]  /*17fc0*/  IMAD.MOV.U32 R21, RZ, RZ, R16 ;  /* 0x000000ffff157224 */ /* 0x000fe200078e0010 */
[----:B------:R0:W-:Y:S01]  /*17fd0*/  STL.64 [R1+0x398], R26 ;  /* 0x0003981a01007387 */ /* 0x0001e20000100a00 */
[----:B------:R-:W-:-:S02]  /*17fe0*/  IMAD.MOV.U32 R16, RZ, RZ, R13 ;  /* 0x000000ffff107224 */ /* 0x000fc400078e000d */
[----:B------:R-:W-:Y:S01]  /*17ff0*/  IMAD.MOV.U32 R17, RZ, RZ, R12 ;  /* 0x000000ffff117224 */ /* 0x000fe200078e000c */
[----:B------:R-:W-:Y:S01]  /*18000*/  STL.64 [R1+0x3a0], R24 ;  /* 0x0003a01801007387 */ /* 0x000fe20000100a00 */
[----:B------:R-:W-:Y:S02]  /*18010*/  IMAD.MOV.U32 R12, RZ, RZ, R9 ;  /* 0x000000ffff0c7224 */ /* 0x000fe400078e0009 */
[----:B------:R-:W-:Y:S02]  /*18020*/  IMAD.MOV.U32 R13, RZ, RZ, R8 ;  /* 0x000000ffff0d7224 */ /* 0x000fe400078e0008 */
[----:B------:R-:W-:Y:S02]  /*18030*/  IMAD.MOV.U32 R8, RZ, RZ, R5 ;  /* 0x000000ffff087224 */ /* 0x000fe400078e0005 */
[----:B------:R-:W-:Y:S02]  /*18040*/  IMAD.MOV.U32 R9, RZ, RZ, R4 ;  /* 0x000000ffff097224 */ /* 0x000fe400078e0004 */
[----:B--2---:R-:W-:-:S02]  /*18050*/  IMAD.MOV.U32 R22, RZ, RZ, R19 ;  /* 0x000000ffff167224 */ /* 0x004fc400078e0013 */
[----:B------:R-:W-:Y:S02]  /*18060*/  IMAD.MOV.U32 R23, RZ, RZ, R18 ;  /* 0x000000ffff177224 */ /* 0x000fe400078e0012 */
[----:B------:R-:W-:Y:S02]  /*18070*/  IMAD.MOV.U32 R18, RZ, RZ, R15 ;  /* 0x000000ffff127224 */ /* 0x000fe400078e000f */
[----:B------:R-:W-:Y:S02]  /*18080*/  IMAD.MOV.U32 R19, RZ, RZ, R14 ;  /* 0x000000ffff137224 */ /* 0x000fe400078e000e */
[----:B------:R-:W-:Y:S02]  /*18090*/  IMAD.MOV.U32 R14, RZ, RZ, R11 ;  /* 0x000000ffff0e7224 */ /* 0x000fe400078e000b */
[----:B------:R-:W-:Y:S01]  /*180a0*/  IMAD.MOV.U32 R15, RZ, RZ, R10 ;  /* 0x000000ffff0f7224 */ /* 0x000fe200078e000a */
[----:B------:R-:W-:Y:S04]  /*180b0*/  STL.64 [R1+0x3a8], R22 ;  /* 0x0003a81601007387 */ /* 0x000fe80000100a00 */
[----:B------:R-:W-:Y:S01]  /*180c0*/  STL.64 [R1+0x3b0], R20 ;  /* 0x0003b01401007387 */ /* 0x000fe20000100a00 */
[----:B------:R-:W-:-:S02]  /*180d0*/  IMAD.MOV.U32 R10, RZ, RZ, R7 ;  /* 0x000000ffff0a7224 */ /* 0x000fc400078e0007 */
[----:B------:R-:W-:Y:S01]  /*180e0*/  IMAD.MOV.U32 R11, RZ, RZ, R6 ;  /* 0x000000ffff0b7224 */ /* 0x000fe200078e0006 */
[----:B------:R-:W-:Y:S04]  /*180f0*/  STL.64 [R1+0x3b8], R18 ;  /* 0x0003b81201007387 */ /* 0x000fe80000100a00 */
[----:B------:R-:W-:Y:S04]  /*18100*/  STL.64 [R1+0x3c0], R16 ;  /* 0x0003c01001007387 */ /* 0x000fe80000100a00 */
[----:B------:R-:W-:Y:S01]  /*18110*/  STL.64 [R1+0x3c8], R14 ;  /* 0x0003c80e01007387 */ /* 0x000fe20000100a00 */
[----:B------:R-:W-:-:S02]  /*18120*/  IMAD.MOV.U32 R6, RZ, RZ, R29 ;  /* 0x000000ffff067224 */ /* 0x000fc400078e001d */
[----:B------:R-:W-:Y:S01]  /*18130*/  IMAD.MOV.U32 R7, RZ, RZ, R28 ;  /* 0x000000ffff077224 */ /* 0x000fe200078e001c */
[----:B------:R-:W-:Y:S04]  /*18140*/  STL.64 [R1+0x3d0], R12 ;  /* 0x0003d00c01007387 */ /* 0x000fe80000100a00 */
[----:B------:R-:W-:Y:S04]  /*18150*/  STL.64 [R1+0x3d8], R10 ;  /* 0x0003d80a01007387 */ /* 0x000fe80000100a00 */
[----:B------:R-:W-:Y:S04]  /*18160*/  STL.64 [R1+0x3e0], R8 ;  /* 0x0003e00801007387 */ /* 0x000fe80000100a00 */
        /* <DEDUP_REMOVED lines=155> */
[----:B------:R4:W-:Y:S02]  /*18b20*/  STL.64 [R1+0x470], R26 ;  /* 0x0004701a01007387 */ /* 0x0009e40000100a00 */
[----:B----4-:R-:W-:Y:S02]  /*18b30*/  IMAD.MOV.U32 R26, RZ, RZ, R25 ;  /* 0x000000ffff1a7224 */ /* 0x010fe400078e0019 */
[----:B---3--:R-:W-:Y:S02]  /*18b40*/  IMAD.MOV.U32 R25, RZ, RZ, R22 ;  /* 0x000000ffff197224 */ /* 0x008fe400078e0016 */
[----:B------:R-:W-:Y:S02]  /*18b50*/  IMAD.MOV.U32 R22, RZ, RZ, R21 ;  /* 0x000000ffff167224 */ /* 0x000fe400078e0015 */
[----:B------:R-:W-:Y:S02]  /*18b60*/  IMAD.MOV.U32 R21, RZ, RZ, R18 ;  /* 0x000000ffff157224 */ /* 0x000fe400078e0012 */
[----:B------:R-:W-:-:S02]  /*18b70*/  IMAD.MOV.U32 R18, RZ, RZ, R17 ;  /* 0x000000ffff127224 */ /* 0x000fc400078e0011 */
[----:B------:R-:W-:Y:S02]  /*18b80*/  IMAD.MOV.U32 R17, RZ, RZ, R14 ;  /* 0x000000ffff117224 */ /* 0x000fe400078e000e */
[----:B------:R-:W-:Y:S02]  /*18b90*/  IMAD.MOV.U32 R14, RZ, RZ, R13 ;  /* 0x000000ffff0e7224 */ /* 0x000fe400078e000d */
[----:B------:R-:W-:Y:S02]  /*18ba0*/  IMAD.MOV.U32 R13, RZ, RZ, R10 ;  /* 0x000000ffff0d7224 */ /* 0x000fe400078e000a */
[----:B------:R-:W-:Y:S02]  /*18bb0*/  IMAD.MOV.U32 R10, RZ, RZ, R3 ;  /* 0x000000ffff0a7224 */ /* 0x000fe400078e0003 */
[----:B------:R-:W0:Y:S01]  /*18bc0*/  LDC R3, c[0x0][0x23c] ;  /* 0x00008f00ff037b82 */ /* 0x000e220000000800 */
[----:B------:R-:W-:Y:S02]  /*18bd0*/  IMAD.MOV.U32 R27, RZ, RZ, R24 ;  /* 0x000000ffff1b7224 */ /* 0x000fe400078e0018 */
[----:B------:R-:W-:-:S02]  /*18be0*/  IMAD.MOV.U32 R24, RZ, RZ, R23 ;  /* 0x000000ffff187224 */ /* 0x000fc400078e0017 */
[----:B------:R-:W-:Y:S02]  /*18bf0*/  IMAD.MOV.U32 R23, RZ, RZ, R20 ;  /* 0x000000ffff177224 */ /* 0x000fe400078e0014 */
[----:B------:R-:W-:Y:S02]  /*18c00*/  IMAD.MOV.U32 R20, RZ, RZ, R19 ;  /* 0x000000ffff147224 */ /* 0x000fe400078e0013 */
[----:B------:R-:W-:Y:S01]  /*18c10*/  IMAD.MOV.U32 R19, RZ, RZ, R16 ;  /* 0x000000ffff137224 */ /* 0x000fe200078e0010 */
[----:B------:R-:W-:Y:S01]  /*18c20*/  STL.64 [R1+0x478], R26 ;  /* 0x0004781a01007387 */ /* 0x000fe20000100a00 */
[----:B------:R-:W-:-:S03]  /*18c30*/  IMAD.MOV.U32 R16, RZ, RZ, R15 ;  /* 0x000000ffff107224 */ /* 0x000fc600078e000f */
[----:B------:R-:W-:Y:S01]  /*18c40*/  STL.64 [R1+0x480], R24 ;  /* 0x0004801801007387 */ /* 0x000fe20000100a00 */
[----:B------:R-:W-:-:S03]  /*18c50*/  IMAD.MOV.U32 R15, RZ, RZ, R12 ;  /* 0x000000ffff0f7224 */ /* 0x000fc600078e000c */
[----:B------:R-:W-:Y:S01]  /*18c60*/  STL.64 [R1+0x488], R22 ;  /* 0x0004881601007387 */ /* 0x000fe20000100a00 */
[----:B------:R-:W-:-:S03]  /*18c70*/  IMAD.MOV.U32 R12, RZ, RZ, R11 ;  /* 0x000000ffff0c7224 */ /* 0x000fc600078e000b */
[----:B------:R-:W-:Y:S04]  /*18c80*/  STL.64 [R1+0x490], R20 ;  /* 0x0004901401007387 */ /* 0x000fe80000100a00 */
[----:B------:R-:W-:Y:S04]  /*18c90*/  STL.64 [R1+0x498], R18 ;  /* 0x0004981201007387 */ /* 0x000fe80000100a00 */
[----:B------:R-:W-:Y:S04]  /*18ca0*/  STL.64 [R1+0x4a0], R16 ;  /* 0x0004a01001007387 */ /* 0x000fe80000100a00 */
[----:B------:R-:W-:Y:S01]  /*18cb0*/  STL.64 [R1+0x4a8], R14 ;  /* 0x0004a80e01007387 */ /* 0x000fe20000100a00 */
[----:B------:R-:W-:-:S03]  /*18cc0*/  IMAD.MOV.U32 R11, RZ, RZ, R8 ;  /* 0x000000ffff0b7224 */ /* 0x000fc600078e0008 */
[----:B------:R-:W-:Y:S01]  /*18cd0*/  STL.64 [R1+0x4b0], R12 ;  /* 0x0004b00c01007387 */ /* 0x000fe20000100a00 */
[----:B------:R-:W-:Y:S02]  /*18ce0*/  IMAD.MOV.U32 R8, RZ, RZ, R6 ;  /* 0x000000ffff087224 */ /* 0x000fe400078e0006 */
[----:B------:R-:W-:Y:S01]  /*18cf0*/  IMAD.MOV.U32 R6, RZ, RZ, R28 ;  /* 0x000000ffff067224 */ /* 0x000fe200078e001c */
[----:B0-----:R0:W-:Y:S04]  /*18d00*/  STL.64 [R1+0x8c0], R2 ;  /* 0x0008c00201007387 */ /* 0x0011e80000100a00 */
[----:B------:R-:W-:Y:S04]  /*18d10*/  STL.64 [R1+0x4b8], R10 ;  /* 0x0004b80a01007387 */ /* 0x000fe80000100a00 */
[----:B------:R-:W-:Y:S01]  /*18d20*/  STL.64 [R1+0x4c0], R8 ;  /* 0x0004c00801007387 */ /* 0x000fe20000100a00 */
[----:B0-----:R-:W-:-:S02]  /*18d30*/  IMAD.MOV.U32 R2, RZ, RZ, R4 ;  /* 0x000000ffff027224 */ /* 0x001fc400078e0004 */
[----:B------:R-:W-:Y:S02]  /*18d40*/  IMAD.MOV.U32 R3, RZ, RZ, R7 ;  /* 0x000000ffff037224 */ /* 0x000fe400078e0007 */
[----:B------:R-:W-:-:S03]  /*18d50*/  IMAD.MOV.U32 R7, RZ, RZ, R5 ;  /* 0x000000ffff077224 */ /* 0x000fc600078e0005 */
[----:B------:R0:W-:Y:S04]  /*18d60*/  STL.64 [R1+0x4c8], R2 ;  /* 0x0004c80201007387 */ /* 0x0001e80000100a00 */
[----:B0-----:R-:W2:Y:S04]  /*18d70*/  LDL.LU R2, [R1+0x55c] ;  /* 0x00055c0001027983 */ /* 0x001ea80000300800 */
[----:B------:R-:W-:Y:S04]  /*18d80*/  STL.64 [R1+0x4d0], R6 ;  /* 0x0004d00601007387 */ /* 0x000fe80000100a00 */
[----:B------:R-:W3:Y:S01]  /*18d90*/  LDL.LU R3, [R1+0x560] ;  /* 0x0005600001037983 */ /* 0x000ee20000300800 */
[----:B------:R-:W-:-:S02]  /*18da0*/  IMAD.MOV.U32 R4, RZ, RZ, R0 ;  /* 0x000000ffff047224 */ /* 0x000fc400078e0000 */
[----:B------:R-:W-:-:S05]  /*18db0*/  IMAD.MOV.U32 R5, RZ, RZ, R29 ;  /* 0x000000ffff057224 */ /* 0x000fca00078e001d */
[----:B------:R-:W-:Y:S04]  /*18dc0*/  STL.64 [R1+0x4d8], R4 ;  /* 0x0004d80401007387 */ /* 0x000fe80000100a00 */
[----:B---3--:R0:W-:Y:S04]  /*18dd0*/  STL [R1+0x8c8], R3 ;  /* 0x0008c80301007387 */ /* 0x0081e80000100800 */
[----:B0-----:R-:W2:Y:S04]  /*18de0*/  LDL.LU R3, [R1+0x558] ;  /* 0x0005580001037983 */ /* 0x001ea80000300800 */
        /* <DEDUP_REMOVED lines=58> */
[----:B------:R-:W4:Y:S04]  /*19190*/  LDL.LU.64 R14, [R1+0x128] ;  /* 0x00012800010e7983 */ /* 0x000f280000300a00 */
[----:B------:R-:W4:Y:S04]  /*191a0*/  LDL.LU.64 R12, [R1+0x120] ;  /* 0x00012000010c7983 */ /* 0x000f280000300a00 */
[----:B------:R-:W4:Y:S04]  /*191b0*/  LDL.LU.64 R10, [R1+0x118] ;  /* 0x00011800010a7983 */ /* 0x000f280000300a00 */
[----:B------:R-:W4:Y:S04]  /*191c0*/  LDL.LU.64 R8, [R1+0x110] ;  /* 0x0001100001087983 */ /* 0x000f280000300a00 */
[----:B------:R-:W4:Y:S04]  /*191d0*/  LDL.LU.64 R6, [R1+0x108] ;  /* 0x0001080001067983 */ /* 0x000f280000300a00 */
[----:B------:R-:W4:Y:S04]  /*191e0*/  LDL.LU.64 R4, [R1+0x100] ;  /* 0x0001000001047983 */ /* 0x000f280000300a00 */
[----:B------:R-:W4:Y:S01]  /*191f0*/  LDL.LU.64 R28, [R1+0xf8] ;  /* 0x0000f800011c7983 */ /* 0x000f220000300a00 */
        /* <DEDUP_REMOVED lines=74> */
[----:B0-----:R-:W2:Y:S04]  /*196a0*/  LDL.LU.64 R2, [R1+0x8d0] ;  /* 0x0008d00001027983 */ /* 0x001ea80000300a00 */
[----:B--2---:R0:W-:Y:S04]  /*196b0*/  STL.64 [R1+0x558], R2 ;  /* 0x0005580201007387 */ /* 0x0041e80000100a00 */
[----:B0-----:R-:W2:Y:S01]  /*196c0*/  LDL.LU R3, [R1+0x8c8] ;  /* 0x0008c80001037983 */ /* 0x001ea20000300800 */
[----:B---3--:R-:W-:-:S02]  /*196d0*/  IMAD.MOV.U32 R2, RZ, RZ, R26 ;  /* 0x000000ffff027224 */ /* 0x008fc400078e001a */
[----:B----4-:R-:W-:-:S03]  /*196e0*/  IMAD.MOV.U32 R26, RZ, RZ, R24 ;  /* 0x000000ffff1a7224 */ /* 0x010fc600078e0018 */
[----:B--2---:R0:W-:Y:S04]  /*196f0*/  STL.64 [R1+0x560], R2 ;  /* 0x0005600201007387 */ /* 0x0041e80000100a00 */
[----:B0-----:R-:W2:Y:S04]  /*19700*/  LDL.LU.64 R2, [R1+0x8c0] ;  /* 0x0008c00001027983 */ /* 0x001ea80000300a00 */
[----:B------:R0:W-:Y:S01]  /*19710*/  STL.64 [R1+0x568], R26 ;  /* 0x0005681a01007387 */ /* 0x0001e20000100a00 */
[----:B------:R-:W-:Y:S01]  /*19720*/  MOV R24, R20 ;  /* 0x0000001400187202 */ /* 0x000fe20000000f00 */
[----:B------:R-:W-:-:S02]  /*19730*/  IMAD.MOV.U32 R20, RZ, RZ, R16 ;  /* 0x000000ffff147224 */ /* 0x000fc400078e0010 */
[----:B0-----:R-:W-:Y:S02]  /*19740*/  IMAD.MOV.U32 R26, RZ, RZ, R22 ;  /* 0x000000ffff1a7224 */ /* 0x001fe400078e0016 */
[----:B------:R-:W-:Y:S02]  /*19750*/  IMAD.MOV.U32 R27, RZ, RZ, R25 ;  /* 0x000000ffff1b7224 */ /* 0x000fe400078e0019 */
[----:B------:R-:W-:Y:S02]  /*19760*/  IMAD.MOV.U32 R25, RZ, RZ, R23 ;  /* 0x000000ffff197224 */ /* 0x000fe400078e0017 */
[----:B------:R-:W-:Y:S02]  /*19770*/  IMAD.MOV.U32 R22, RZ, RZ, R18 ;  /* 0x000000ffff167224 */ /* 0x000fe400078e0012 */
[----:B------:R-:W-:Y:S02]  /*19780*/  IMAD.MOV.U32 R23, RZ, RZ, R21 ;  /* 0x000000ffff177224 */ /* 0x000fe400078e0015 */
[----:B------:R-:W-:-:S02]  /*19790*/  IMAD.MOV.U32 R21, RZ, RZ, R19 ;  /* 0x000000ffff157224 */ /* 0x000fc400078e0013 */
[----:B------:R-:W-:Y:S02]  /*197a0*/  IMAD.MOV.U32 R18, RZ, RZ, R0 ;  /* 0x000000ffff127224 */ /* 0x000fe400078e0000 */
[----:B------:R-:W-:Y:S01]  /*197b0*/  IMAD.MOV.U32 R19, RZ, RZ, R17 ;  /* 0x000000ffff137224 */ /* 0x000fe200078e0011 */
[----:B------:R0:W-:Y:S04]  /*197c0*/  STL.64 [R1+0x570], R26 ;  /* 0x0005701a01007387 */ /* 0x0001e80000100a00 */
[----:B------:R-:W-:Y:S04]  /*197d0*/  STL.64 [R1+0x578], R24 ;  /* 0x0005781801007387 */ /* 0x000fe80000100a00 */
[----:B------:R-:W-:Y:S04]  /*197e0*/  STL.64 [R1+0x580], R22 ;  /* 0x0005801601007387 */ /* 0x000fe80000100a00 */
[----:B------:R-:W-:Y:S04]  /*197f0*/  STL.64 [R1+0x588], R20 ;  /* 0x0005881401007387 */ /* 0x000fe80000100a00 */
[----:B------:R-:W-:Y:S01]  /*19800*/  STL.64 [R1+0x590], R18 ;  /* 0x0005901201007387 */ /* 0x000fe20000100a00 */
[----:B--2---:R-:W-:-:S04]  /*19810*/  IMAD.SHL.U32 R3, R3, 0x80, RZ ;  /* 0x0000008003037824 */ /* 0x004fc800078e00ff */
[----:B------:R-:W-:-:S04]  /*19820*/  IMAD.WIDE R16, R3, 0x2, R14 ;  /* 0x0000000203107825 */ /* 0x000fc800078e020e */
[----:B------:R-:W-:-:S04]  /*19830*/  IMAD.WIDE R14, R3, 0x2, R12 ;  /* 0x00000002030e7825 */ /* 0x000fc800078e020c */
[----:B------:R-:W-:-:S04]  /*19840*/  IMAD.WIDE R12, R3, 0x2, R10 ;  /* 0x00000002030c7825 */ /* 0x000fc800078e020a */
[----:B------:R-:W-:-:S04]  /*19850*/  IMAD.WIDE R10, R3, 0x2, R8 ;  /* 0x00000002030a7825 */ /* 0x000fc800078e0208 */
[C---:B------:R-:W-:Y:S01]  /*19860*/  IMAD.WIDE R8, R3.reuse, 0x2, R6 ;  /* 0x0000000203087825 */ /* 0x040fe200078e0206 */
[----:B------:R-:W-:Y:S04]  /*19870*/  STL.64 [R1+0x390], R16 ;  /* 0x0003901001007387 */ /* 0x000fe80000100a00 */
[----:B------:R-:W-:Y:S04]  /*19880*/  STL.64 [R1+0x388], R14 ;  /* 0x0003880e01007387 */ /* 0x000fe80000100a00 */
[----:B------:R-:W-:Y:S04]  /*19890*/  STL.64 [R1+0x380], R12 ;  /* 0x0003800c01007387 */ /* 0x000fe80000100a00 */
[----:B------:R-:W-:Y:S04]  /*198a0*/  STL.64 [R1+0x378], R10 ;  /* 0x0003780a01007387 */ /* 0x000fe80000100a00 */
[----:B------:R-:W-:Y:S04]  /*198b0*/  STL.64 [R1+0x370], R8 ;  /* 0x0003700801007387 */ /* 0x000fe80000100a00 */
[----:B0-----:R-:W2:Y:S01]  /*198c0*/  LDL.LU.64 R26, [R1+0x60] ;  /* 0x00006000011a7983 */ /* 0x001ea20000300a00 */
[----:B------:R-:W-:-:S04]  /*198d0*/  IMAD.WIDE R6, R3, 0x2, R4 ;  /* 0x0000000203067825 */ /* 0x000fc800078e0204 */
[C---:B------:R-:W-:Y:S01]  /*198e0*/  IMAD.WIDE R4, R3.reuse, 0x2, R28 ;  /* 0x0000000203047825 */ /* 0x040fe200078e021c */
[----:B------:R-:W-:Y:S04]  /*198f0*/  STL.64 [R1+0x368], R6 ;  /* 0x0003680601007387 */ /* 0x000fe80000100a00 */
[----:B--2---:R0:W-:Y:S04]  /*19900*/  STL.64 [R1+0x830], R26 ;  /* 0x0008301a01007387 */ /* 0x0041e80000100a00 */
[----:B------:R-:W-:Y:S04]  /*19910*/  STL.64 [R1+0x360], R4 ;  /* 0x0003600401007387 */ /* 0x000fe80000100a00 */
[----:B0-----:R-:W2:Y:S04]  /*19920*/  LDL.LU.64 R26, [R1+0x68] ;  /* 0x00006800011a7983 */ /* 0x001ea80000300a00 */
[----:B--2---:R0:W-:Y:S04]  /*19930*/  STL.64 [R1+0x838], R26 ;  /* 0x0008381a01007387 */ /* 0x0041e80000100a00 */
        /* <DEDUP_REMOVED lines=33> */
[----:B------:R-:W3:Y:S04]  /*19b50*/  LDL.LU.64 R24, [R1+0x58] ;  /* 0x0000580001187983 */ /* 0x000ee80000300a00 */
[----:B------:R-:W4:Y:S04]  /*19b60*/  LDL.LU.64 R22, [R1+0x50] ;  /* 0x0000500001167983 */ /* 0x000f280000300a00 */
        /* <DEDUP_REMOVED lines=9> */
[----:B------:R-:W4:Y:S01]  /*19c00*/  LDL.LU.64 R28, [R1] ;  /* 0x00000000011c7983 */ /* 0x000f220000300a00 */
[----:B--2---:R-:W-:-:S05]  /*19c10*/  IMAD.WIDE R26, R3, 0x2, R26 ;  /* 0x00000002031a7825 */ /* 0x004fca00078e021a */
[----:B------:R0:W-:Y:S04]  /*19c20*/  STL.64 [R1+0x358], R26 ;  /* 0x0003581a01007387 */ /* 0x0001e80000100a00 */
[----:B0-----:R-:W2:Y:S02]  /*19c30*/  LDL.LU.64 R26, [R1+0x8b8] ;  /* 0x0008b800011a7983 */ /* 0x001ea40000300a00 */
        /* <DEDUP_REMOVED lines=50> */
[----:B0-----:R-:W2:Y:S01]  /*19f60*/  LDL.LU.64 R26, [R1+0x830] ;  /* 0x00083000011a7983 */ /* 0x001ea20000300a00 */
[----:B---3--:R-:W-:-:S04]  /*19f70*/  IMAD.WIDE R24, R3, 0x2, R24 ;  /* 0x0000000203187825 */ /* 0x008fc800078e0218 */
[----:B----4-:R-:W-:-:S04]  /*19f80*/  IMAD.WIDE R22, R3, 0x2, R22 ;  /* 0x0000000203167825 */ /* 0x010fc800078e0216 */
[----:B------:R-:W-:-:S04]  /*19f90*/  IMAD.WIDE R20, R3, 0x2, R20 ;  /* 0x0000000203147825 */ /* 0x000fc800078e0214 */
        /* <DEDUP_REMOVED lines=9> */
[----:B--2---:R-:W-:-:S05]  /*1a030*/  IMAD.WIDE R26, R3, 0x2, R26 ;  /* 0x00000002031a7825 */ /* 0x004fca00078e021a */
[----:B------:R0:W-:Y:S04]  /*1a040*/  STL.64 [R1+0x2c8], R26 ;  /* 0x0002c81a01007387 */ /* 0x0001e80000100a00 */
[----:B0-----:R-:W2:Y:S04]  /*1a050*/  LDL.LU.64 R26, [R1+0x828] ;  /* 0x00082800011a7983 */ /* 0x001ea80000300a00 */
[----:B------:R0:W-:Y:S04]  /*1a060*/  STL.64 [R1+0x2c0], R24 ;  /* 0x0002c01801007387 */ /* 0x0001e80000100a00 */
[----:B0-----:R-:W3:Y:S04]  /*1a070*/  LDL.LU.64 R24, [R1+0x820] ;  /* 0x0008200001187983 */ /* 0x001ee80000300a00 */
[----:B------:R0:W-:Y:S04]  /*1a080*/  STL.64 [R1+0x2b8], R22 ;  /* 0x0002b81601007387 */ /* 0x0001e80000100a00 */
[----:B0-----:R-:W4:Y:S04]  /*1a090*/  LDL.LU.64 R22, [R1+0x818] ;  /* 0x0008180001167983 */ /* 0x001f280000300a00 */
[----:B------:R0:W-:Y:S04]  /*1a0a0*/  STL.64 [R1+0x2b0], R20 ;  /* 0x0002b01401007387 */ /* 0x0001e80000100a00 */
[----:B0-----:R-:W2:Y:S04]  /*1a0b0*/  LDL.LU.64 R20, [R1+0x810] ;  /* 0x0008100001147983 */ /* 0x001ea80000300a00 */
        /* <DEDUP_REMOVED lines=17> */
[----:B0-----:R-:W2:Y:S01]  /*1a1d0*/  LDL.LU.64 R28, [R1+0x7c8] ;  /* 0x0007c800011c7983 */ /* 0x001ea20000300a00 */
[----:B---3--:R-:W-:-:S04]  /*1a1e0*/  IMAD.WIDE R24, R3, 0x2, R24 ;  /* 0x0000000203187825 */ /* 0x008fc800078e0218 */
[----:B----4-:R-:W-:-:S04]  /*1a1f0*/  IMAD.WIDE R22, R3, 0x2, R22 ;  /* 0x0000000203167825 */ /* 0x010fc800078e0216 */
[----:B--2---:R-:W-:-:S04]  /*1a200*/  IMAD.WIDE R20, R3, 0x2, R20 ;  /* 0x0000000203147825 */ /* 0x004fc800078e0214 */
        /* <DEDUP_REMOVED lines=8> */
[----:B------:R-:W-:-:S05]  /*1a290*/  IMAD.WIDE R28, R3, 0x2, R28 ;  /* 0x00000002031c7825 */ /* 0x000fca00078e021c */
        /* <DEDUP_REMOVED lines=9> */
[----:B0-----:R-:W3:Y:S04]  /*1a330*/  LDL.LU.64 R10, [R1+0x168] ;  /* 0x00016800010a7983 */ /* 0x001ee80000300a00 */
[----:B------:R0:W-:Y:S04]  /*1a340*/  STL.64 [R1+0x238], R12 ;  /* 0x0002380c01007387 */ /* 0x0001e80000100a00 */
[----:B0-----:R-:W2:Y:S04]  /*1a350*/  LDL.LU.64 R12, [R1+0x160] ;  /* 0x00016000010c7983 */ /* 0x001ea80000300a00 */
        /* <DEDUP_REMOVED lines=11> */
[----:B0-----:R-:W2:Y:S01]  /*1a410*/  LDL.LU.64 R24, [R1+0x130] ;  /* 0x0001300001187983 */ /* 0x001ea20000300a00 */
[----:B------:R-:W-:-:S05]  /*1a420*/  IMAD.WIDE R26, R3, 0x2, R26 ;  /* 0x00000002031a7825 */ /* 0x000fca00078e021a */
[----:B------:R4:W-:Y:S02]  /*1a430*/  STL.64 [R1+0x200], R26 ;  /* 0x0002001a01007387 */ /* 0x0009e40000100a00 */
[----:B----4-:R-:W-:-:S04]  /*1a440*/  IMAD.WIDE R26, R3, 0x2, R22 ;  /* 0x00000002031a7825 */ /* 0x010fc800078e0216 */
[----:B---3--:R-:W-:-:S04]  /*1a450*/  IMAD.WIDE R22, R3, 0x2, R18 ;  /* 0x0000000203167825 */ /* 0x008fc800078e0212 */
[----:B------:R-:W-:-:S04]  /*1a460*/  IMAD.WIDE R18, R3, 0x2, R14 ;  /* 0x0000000203127825 */ /* 0x000fc800078e020e */
[----:B--2---:R-:W-:-:S05]  /*1a470*/  IMAD.WIDE R24, R3, 0x2, R24 ;  /* 0x0000000203187825 */ /* 0x004fca00078e0218 */
[----:B------:R0:W-:Y:S04]  /*1a480*/  STL.64 [R1+0x1f8], R24 ;  /* 0x0001f81801007387 */ /* 0x0001e80000100a00 */
[----:B------:R-:W-:Y:S01]  /*1a490*/  STL.64 [R1+0x1f0], R26 ;  /* 0x0001f01a01007387 */ /* 0x000fe20000100a00 */
[----:B------:R-:W-:-:S04]  /*1a4a0*/  IMAD.WIDE R14, R3, 0x2, R10 ;  /* 0x00000002030e7825 */ /* 0x000fc800078e020a */
[----:B------:R-:W-:-:S04]  /*1a4b0*/  IMAD.WIDE R10, R3, 0x2, R6 ;  /* 0x00000002030a7825 */ /* 0x000fc800078e0206 */
[----:B0-----:R-:W-:-:S04]  /*1a4c0*/  IMAD.WIDE R24, R3, 0x2, R20 ;  /* 0x0000000203187825 */ /* 0x001fc800078e0214 */
[----:B------:R-:W-:-:S04]  /*1a4d0*/  IMAD.WIDE R20, R3, 0x2, R16 ;  /* 0x0000000203147825 */ /* 0x000fc800078e0210 */
[----:B------:R-:W-:-:S04]  /*1a4e0*/  IMAD.WIDE R16, R3, 0x2, R12 ;  /* 0x0000000203107825 */ /* 0x000fc800078e020c */
[C---:B------:R-:W-:Y:S01]  /*1a4f0*/  IMAD.WIDE R12, R3.reuse, 0x2, R8 ;  /* 0x00000002030c7825 */ /* 0x040fe200078e0208 */
[----:B------:R-:W-:Y:S04]  /*1a500*/  STL.64 [R1+0x1e8], R24 ;  /* 0x0001e81801007387 */ /* 0x000fe80000100a00 */
[----:B------:R-:W-:Y:S04]  /*1a510*/  STL.64 [R1+0x1e0], R22 ;  /* 0x0001e01601007387 */ /* 0x000fe80000100a00 */
[----:B------:R-:W-:Y:S04]  /*1a520*/  STL.64 [R1+0x1d8], R20 ;  /* 0x0001d81401007387 */ /* 0x000fe80000100a00 */
[----:B------:R-:W-:Y:S04]  /*1a530*/  STL.64 [R1+0x1d0], R18 ;  /* 0x0001d01201007387 */ /* 0x000fe80000100a00 */
[----:B------:R-:W-:Y:S01]  /*1a540*/  STL.64 [R1+0x1c8], R16 ;  /* 0x0001c81001007387 */ /* 0x000fe20000100a00 */
[----:B------:R-:W-:-:S03]  /*1a550*/  IMAD.WIDE R8, R3, 0x2, R4 ;  /* 0x0000000203087825 */ /* 0x000fc600078e0204 */
[----:B------:R-:W-:Y:S04]  /*1a560*/  STL.64 [R1+0x1c0], R14 ;  /* 0x0001c00e01007387 */ /* 0x000fe80000100a00 */
[----:B------:R-:W-:Y:S04]  /*1a570*/  STL.64 [R1+0x1b8], R12 ;  /* 0x0001b80c01007387 */ /* 0x000fe80000100a00 */
[----:B------:R-:W-:Y:S04]  /*1a580*/  STL.64 [R1+0x1b0], R10 ;  /* 0x0001b00a01007387 */ /* 0x000fe80000100a00 */
[----:B------:R-:W2:Y:S04]  /*1a590*/  LDL.LU.64 R4, [R1+0x190] ;  /* 0x0001900001047983 */ /* 0x000ea80000300a00 */
[----:B------:R0:W-:Y:S04]  /*1a5a0*/  STL.64 [R1+0x1a8], R8 ;  /* 0x0001a80801007387 */ /* 0x0001e80000100a00 */
[----:B0-----:R-:W3:Y:S01]  /*1a5b0*/  LDL.LU.64 R8, [R1+0x3c0] ;  /* 0x0003c00001087983 */ /* 0x001ee20000300a00 */
[----:B------:R-:W-:-:S05]  /*1a5c0*/  IMAD.WIDE R6, R3, 0x2, R28 ;  /* 0x0000000203067825 */ /* 0x000fca00078e021c */
[----:B------:R-:W-:Y:S04]  /*1a5d0*/  STL.64 [R1+0x1a0], R6 ;  /* 0x0001a00601007387 */ /* 0x000fe80000100a00 */
[----:B---3--:R0:W-:Y:S04]  /*1a5e0*/  STL.64 [R1+0x7a0], R8 ;  /* 0x0007a00801007387 */ /* 0x0081e80000100a00 */
[----:B0-----:R-:W3:Y:S04]  /*1a5f0*/  LDL.LU.64 R8, [R1+0x3b8] ;  /* 0x0003b80001087983 */ /* 0x001ee80000300a00 */
        /* <DEDUP_REMOVED lines=8> */
[----:B------:R-:W4:Y:S04]  /*1a680*/  LDL.LU.64 R10, [R1+0x3c8] ;  /* 0x0003c800010a7983 */ /* 0x000f280000300a00 */
[----:B------:R-:W2:Y:S04]  /*1a690*/  LDL.LU.64 R26, [R1+0x420] ;  /* 0x00042000011a7983 */ /* 0x000ea80000300a00 */
        /* <DEDUP_REMOVED lines=17> */
[----:B0-----:R-:W2:Y:S01]  /*1a7b0*/  LDL.LU.64 R26, [R1+0x3d8] ;  /* 0x0003d800011a7983 */ /* 0x001ea20000300a00 */
[----:B------:R-:W-:-:S04]  /*1a7c0*/  IMAD.WIDE R4, R3, 0x2, R4 ;  /* 0x0000000203047825 */ /* 0x000fc800078e0204 */
[C---:B---3--:R-:W-:Y:S01]  /*1a7d0*/  IMAD.WIDE R8, R3.reuse, 0x2, R8 ;  /* 0x0000000203087825 */ /* 0x048fe200078e0208 */
[----:B--2---:R0:W-:Y:S04]  /*1a7e0*/  STL.64 [R1+0x798], R26 ;  /* 0x0007981a01007387 */ /* 0x0041e80000100a00 */
[----:B0-----:R-:W2:Y:S04]  /*1a7f0*/  LDL.LU.64 R26, [R1+0x3d0] ;  /* 0x0003d000011a7983 */ /* 0x001ea80000300a00 */
[----:B------:R-:W3:Y:S04]  /*1a800*/  LDL.LU.64 R24, [R1+0x428] ;  /* 0x0004280001187983 */ /* 0x000ee80000300a00 */
        /* <DEDUP_REMOVED lines=8> */
[----:B------:R0:W-:Y:S04]  /*1a890*/  STL.64 [R1+0x198], R4 ;  /* 0x0001980401007387 */ /* 0x0001e80000100a00 */
[----:B0-----:R-:W3:Y:S04]  /*1a8a0*/  LDL.LU.64 R4, [R1+0x470] ;  /* 0x0004700001047983 */ /* 0x001ee80000300a00 */
[----:B------:R0:W-:Y:S04]  /*1a8b0*/  STL.64 [R1+0x190], R8 ;  /* 0x0001900801007387 */ /* 0x0001e80000100a00 */
[----:B0-----:R-:W4:Y:S02]  /*1a8c0*/  LDL.LU.64 R8, [R1+0x7c0] ;  /* 0x0007c00001087983 */ /* 0x001f240000300a00 */
[----:B----4-:R-:W-:-:S05]  /*1a8d0*/  IMAD.WIDE R8, R3, 0x2, R8 ;  /* 0x0000000203087825 */ /* 0x010fca00078e0208 */
        /* <DEDUP_REMOVED lines=10> */
[----:B0-----:R-:W4:Y:S01]  /*1a980*/  LDL.LU.64 R8, [R1+0x7a0] ;  /* 0x0007a00001087983 */ /* 0x001f220000300a00 */
[----:B------:R-:W-:-:S04]  /*1a990*/  IMAD.WIDE R10, R3, 0x2, R10 ;  /* 0x00000002030a7825 */ /* 0x000fc800078e020a */
[----:B--2---:R-:W-:-:S04]  /*1a9a0*/  IMAD.WIDE R26, R3, 0x2, R26 ;  /* 0x00000002031a7825 */ /* 0x004fc800078e021a */
[----:B----4-:R-:W-:-:S05]  /*1a9b0*/  IMAD.WIDE R8, R3, 0x2, R8 ;  /* 0x0000000203087825 */ /* 0x010fca00078e0208 */
[----:B------:R0:W-:Y:S04]  /*1a9c0*/  STL.64 [R1+0x168], R8 ;  /* 0x0001680801007387 */ /* 0x0001e80000100a00 */
[----:B0-----:R-:W2:Y:S04]  /*1a9d0*/  LDL.LU.64 R8, [R1+0x478] ;  /* 0x0004780001087983 */ /* 0x001ea80000300a00 */
[----:B------:R0:W-:Y:S04]  /*1a9e0*/  STL.64 [R1+0x160], R10 ;  /* 0x0001600a01007387 */ /* 0x0001e80000100a00 */
[----:B0-----:R-:W4:Y:S04]  /*1a9f0*/  LDL.LU.64 R10, [R1+0x480] ;  /* 0x00048000010a7983 */ /* 0x001f280000300a00 */
[----:B------:R0:W-:Y:S04]  /*1aa00*/  STL.64 [R1+0x158], R26 ;  /* 0x0001581a01007387 */ /* 0x0001e80000100a00 */
[----:B0-----:R-:W3:Y:S02]  /*1aa10*/  LDL.LU.64 R26, [R1+0x798] ;  /* 0x00079800011a7983 */ /* 0x001ee40000300a00 */
[----:B---3--:R-:W-:-:S05]  /*1aa20*/  IMAD.WIDE R26, R3, 0x2, R26 ;  /* 0x00000002031a7825 */ /* 0x008fca00078e021a */
        /* <DEDUP_REMOVED lines=25> */
[----:B0-----:R-:W3:Y:S01]  /*1abc0*/  LDL.LU.64 R26, [R1+0x750] ;  /* 0x00075000011a7983 */ /* 0x001ee20000300a00 */
[----:B------:R-:W-:-:S04]  /*1abd0*/  IMAD.WIDE R12, R3, 0x2, R12 ;  /* 0x00000002030c7825 */ /* 0x000fc800078e020c */
[----:B---3--:R-:W-:-:S05]  /*1abe0*/  IMAD.WIDE R26, R3, 0x2, R26 ;  /* 0x00000002031a7825 */ /* 0x008fca00078e021a */
[----:B------:R0:W-:Y:S02]  /*1abf0*/  STL.64 [R1+0x108], R26 ;  /* 0x0001081a01007387 */ /* 0x0001e40000100a00 */
[----:B0-----:R-:W-:-:S04]  /*1ac00*/  IMAD.WIDE R26, R3, 0x2, R24 ;  /* 0x00000002031a7825 */ /* 0x001fc800078e0218 */
[----:B------:R-:W-:-:S04]  /*1ac10*/  IMAD.WIDE R24, R3, 0x2, R22 ;  /* 0x0000000203187825 */ /* 0x000fc800078e0216 */
[----:B------:R-:W-:-:S04]  /*1ac20*/  IMAD.WIDE R22, R3, 0x2, R20 ;  /* 0x0000000203167825 */ /* 0x000fc800078e0214 */
[----:B------:R-:W-:-:S04]  /*1ac30*/  IMAD.WIDE R20, R3, 0x2, R18 ;  /* 0x0000000203147825 */ /* 0x000fc800078e0212 */
[C---:B------:R-:W-:Y:S01]  /*1ac40*/  IMAD.WIDE R18, R3.reuse, 0x2, R16 ;  /* 0x0000000203127825 */ /* 0x040fe200078e0210 */
[----:B------:R-:W-:Y:S03]  /*1ac50*/  STL.64 [R1+0x100], R26 ;  /* 0x0001001a01007387 */ /* 0x000fe60000100a00 */
[C---:B------:R-:W-:Y:S01]  /*1ac60*/  IMAD.WIDE R16, R3.reuse, 0x2, R14 ;  /* 0x0000000203107825 */ /* 0x040fe200078e020e */
[----:B------:R-:W-:Y:S04]  /*1ac70*/  STL.64 [R1+0xf8], R24 ;  /* 0x0000f81801007387 */ /* 0x000fe80000100a00 */
[----:B------:R-:W-:Y:S04]  /*1ac80*/  STL.64 [R1+0xf0], R22 ;  /* 0x0000f01601007387 */ /* 0x000fe80000100a00 */
[----:B------:R-:W-:Y:S04]  /*1ac90*/  STL.64 [R1+0xe8], R20 ;  /* 0x0000e81401007387 */ /* 0x000fe80000100a00 */
[----:B------:R-:W-:Y:S01]  /*1aca0*/  STL.64 [R1+0xe0], R18 ;  /* 0x0000e01201007387 */ /* 0x000fe20000100a00 */
[----:B------:R-:W-:-:S03]  /*1acb0*/  IMAD.WIDE R14, R3, 0x2, R28 ;  /* 0x00000002030e7825 */ /* 0x000fc600078e021c */
[----:B------:R-:W-:Y:S04]  /*1acc0*/  STL.64 [R1+0xd8], R16 ;  /* 0x0000d81001007387 */ /* 0x000fe80000100a00 */
[----:B------:R-:W3:Y:S04]  /*1acd0*/  LDL.LU.64 R28, [R1+0x488] ;  /* 0x00048800011c7983 */ /* 0x000ee80000300a00 */
[----:B------:R0:W-:Y:S04]  /*1ace0*/  STL.64 [R1+0xd0], R12 ;  /* 0x0000d00c01007387 */ /* 0x0001e80000100a00 */
[----:B------:R-:W-:Y:S01]  /*1acf0*/  STL.64 [R1+0xc8], R14 ;  /* 0x0000c80e01007387 */ /* 0x000fe20000100a00 */
[----:B0-----:R-:W-:-:S04]  /*1ad00*/  IMAD.WIDE R12, R3, 0x2, R6 ;  /* 0x00000002030c7825 */ /* 0x001fc800078e0206 */
[C---:B------:R-:W-:Y:S02]  /*1ad10*/  IMAD.WIDE R6, R3.reuse, 0x2, R4 ;  /* 0x0000000203067825 */ /* 0x040fe400078e0204 */
[----:B------:R-:W2:Y:S04]  /*1ad20*/  LDL.LU.64 R4, [R1+0x498] ;  /* 0x0004980001047983 */ /* 0x000ea80000300a00 */
[----:B------:R-:W-:Y:S04]  /*1ad30*/  STL.64 [R1+0xc0], R12 ;  /* 0x0000c00c01007387 */ /* 0x000fe80000100a00 */
[----:B--2---:R0:W-:Y:S04]  /*1ad40*/  STL.64 [R1+0x748], R4 ;  /* 0x0007480401007387 */ /* 0x0041e80000100a00 */
[----:B------:R1:W-:Y:S04]  /*1ad50*/  STL.64 [R1+0xb8], R6 ;  /* 0x0000b80601007387 */ /* 0x0003e80000100a00 */
[----:B0-----:R-:W2:Y:S04]  /*1ad60*/  LDL.LU.64 R4, [R1+0x490] ;  /* 0x0004900001047983 */ /* 0x001ea80000300a00 */
[----:B-1----:R-:W3:Y:S01]  /*1ad70*/  LDL.LU.64 R6, [R1+0x4a8] ;  /* 0x0004a80001067983 */ /* 0x002ee20000300a00 */
[----:B------:R-:W-:-:S04]  /*1ad80*/  IMAD.WIDE R12, R3, 0x2, R8 ;  /* 0x00000002030c7825 */ /* 0x000fc800078e0208 */
[C---:B----4-:R-:W-:Y:S01]  /*1ad90*/  IMAD.WIDE R14, R3.reuse, 0x2, R10 ;  /* 0x00000002030e7825 */ /* 0x050fe200078e020a */
[----:B---3--:R0:W-:Y:S04]  /*1ada0*/  STL.64 [R1+0x740], R6 ;  /* 0x0007400601007387 */ /* 0x0081e80000100a00 */
[----:B0-----:R-:W3:Y:S04]  /*1adb0*/  LDL.LU.64 R6, [R1+0x4a0] ;  /* 0x0004a00001067983 */ /* 0x001ee80000300a00 */
[----:B------:R-:W4:Y:S04]  /*1adc0*/  LDL.LU.64 R8, [R1+0x4b0] ;  /* 0x0004b00001087983 */ /* 0x000f280000300a00 */
[----:B------:R0:W-:Y:S04]  /*1add0*/  STL.64 [R1+0xb0], R12 ;  /* 0x0000b00c01007387 */ /* 0x0001e80000100a00 */
[----:B------:R-:W4:Y:S04]  /*1ade0*/  LDL.LU.64 R10, [R1+0x4b8] ;  /* 0x0004b800010a7983 */ /* 0x000f280000300a00 */
[----:B0-----:R-:W4:Y:S04]  /*1adf0*/  LDL.LU.64 R12, [R1+0x4c0] ;  /* 0x0004c000010c7983 */ /* 0x001f280000300a00 */
[----:B------:R0:W-:Y:S04]  /*1ae00*/  STL.64 [R1+0xa8], R14 ;  /* 0x0000a80e01007387 */ /* 0x0001e80000100a00 */
[----:B0-----:R-:W4:Y:S04]  /*1ae10*/  LDL.LU.64 R14, [R1+0x4c8] ;  /* 0x0004c800010e7983 */ /* 0x001f280000300a00 */
[----:B------:R-:W2:Y:S04]  /*1ae20*/  LDL.LU.64 R16, [R1+0x4d8] ;  /* 0x0004d80001107983 */ /* 0x000ea80000300a00 */
[----:B--2---:R0:W-:Y:S04]  /*1ae30*/  STL.64 [R1+0x738], R16 ;  /* 0x0007381001007387 */ /* 0x0041e80000100a00 */
[----:B0-----:R-:W2:Y:S04]  /*1ae40*/  LDL.LU.64 R16, [R1+0x4d0] ;  /* 0x0004d00001107983 */ /* 0x001ea80000300a00 */
[----:B------:R-:W3:Y:S04]  /*1ae50*/  LDL.LU.64 R18, [R1+0x4f0] ;  /* 0x0004f00001127983 */ /* 0x000ee80000300a00 */
[----:B---3--:R0:W-:Y:S04]  /*1ae60*/  STL.64 [R1+0x728], R18 ;  /* 0x0007281201007387 */ /* 0x0081e80000100a00 */
[----:B0-----:R-:W3:Y:S04]  /*1ae70*/  LDL.LU.64 R18, [R1+0x4e8] ;  /* 0x0004e80001127983 */ /* 0x001ee80000300a00 */
[----:B---3--:R0:W-:Y:S04]  /*1ae80*/  STL.64 [R1+0x730], R18 ;  /* 0x0007301201007387 */ /* 0x0081e80000100a00 */
[----:B0-----:R-:W3:Y:S04]  /*1ae90*/  LDL.LU.64 R18, [R1+0x4e0] ;  /* 0x0004e00001127983 */ /* 0x001ee80000300a00 */
[----:B------:R-:W4:Y:S04]  /*1aea0*/  LDL.LU.64 R20, [R1+0x500] ;  /* 0x0005000001147983 */ /* 0x000f280000300a00 */
[----:B----4-:R0:W-:Y:S04]  /*1aeb0*/  STL.64 [R1+0x720], R20 ;  /* 0x0007201401007387 */ /* 0x0101e80000100a00 */
[----:B0-----:R-:W4:Y:S04]  /*1aec0*/  LDL.LU.64 R20, [R1+0x4f8] ;  /* 0x0004f80001147983 */ /* 0x001f280000300a00 */
[----:B------:R-:W2:Y:S04]  /*1aed0*/  LDL.LU.64 R22, [R1+0x518] ;  /* 0x0005180001167983 */ /* 0x000ea80000300a00 */
[----:B--2---:R0:W-:Y:S04]  /*1aee0*/  STL.64 [R1+0x710], R22 ;  /* 0x0007101601007387 */ /* 0x0041e80000100a00 */
[----:B0-----:R-:W2:Y:S01]  /*1aef0*/  LDL.LU.64 R22, [R1+0x510] ;  /* 0x0005100001167983 */ /* 0x001ea20000300a00 */
[----:B------:R-:W-:-:S04]  /*1af00*/  IMAD.WIDE R28, R3, 0x2, R28 ;  /* 0x00000002031c7825 */ /* 0x000fc800078e021c */
[C---:B------:R-:W-:Y:S01]  /*1af10*/  IMAD.WIDE R4, R3.reuse, 0x2, R4 ;  /* 0x0000000203047825 */ /* 0x040fe200078e0204 */
[----:B--2---:R0:W-:Y:S04]  /*1af20*/  STL.64 [R1+0x718], R22 ;  /* 0x0007181601007387 */ /* 0x0041e80000100a00 */
[----:B0-----:R-:W2:Y:S04]  /*1af30*/  LDL.LU.64 R22, [R1+0x508] ;  /* 0x0005080001167983 */ /* 0x001ea80000300a00 */
[----:B------:R-:W2:Y:S04]  /*1af40*/  LDL.LU.64 R26, [R1+0x520] ;  /* 0x00052000011a7983 */ /* 0x000ea80000300a00 */
[----:B------:R-:W2:Y:S04]  /*1af50*/  LDL.LU.64 R24, [R1+0x528] ;  /* 0x0005280001187983 */ /* 0x000ea80000300a00 */
[----:B------:R0:W-:Y:S04]  /*1af60*/  STL.64 [R1+0xa0], R28 ;  /* 0x0000a01c01007387 */ /* 0x0001e80000100a00 */
[----:B0-----:R-:W2:Y:S04]  /*1af70*/  LDL.LU.64 R28, [R1+0x530] ;  /* 0x00053000011c7983 */ /* 0x001ea80000300a00 */
[----:B------:R0:W-:Y:S04]  /*1af80*/  STL.64 [R1+0x98], R4 ;  /* 0x0000980401007387 */ /* 0x0001e80000100a00 */
[----:B0-----:R-:W3:Y:S01]  /*1af90*/  LDL.LU.64 R4, [R1+0x748] ;  /* 0x0007480001047983 */ /* 0x001ee20000300a00 */
[----:B------:R-:W-:-:S04]  /*1afa0*/  IMAD.WIDE R6, R3, 0x2, R6 ;  /* 0x0000000203067825 */ /* 0x000fc800078e0206 */
[----:B---3--:R-:W-:-:S05]  /*1afb0*/  IMAD.WIDE R4, R3, 0x2, R4 ;  /* 0x0000000203047825 */ /* 0x008fca00078e0204 */
[----:B------:R0:W-:Y:S04]  /*1afc0*/  STL.64 [R1+0x90], R4 ;  /* 0x0000900401007387 */ /* 0x0001e80000100a00 */
[----:B0-----:R-:W3:Y:S04]  /*1afd0*/  LDL.LU.64 R4, [R1+0x538] ;  /* 0x0005380001047983 */ /* 0x001ee80000300a00 */
[----:B------:R0:W-:Y:S04]  /*1afe0*/  STL.64 [R1+0x88], R6 ;  /* 0x0000880601007387 */ /* 0x0001e80000100a00 */
[----:B0-----:R-:W4:Y:S01]  /*1aff0*/  LDL.LU.64 R6, [R1+0x740] ;  /* 0x0007400001067983 */ /* 0x001f220000300a00 */
[----:B------:R-:W-:-:S04]  /*1b000*/  IMAD.WIDE R8, R3, 0x2, R8 ;  /* 0x0000000203087825 */ /* 0x000fc800078e0208 */
[----:B------:R-:W-:-:S04]  /*1b010*/  IMAD.WIDE R10, R3, 0x2, R10 ;  /* 0x00000002030a7825 */ /* 0x000fc800078e020a */
[----:B------:R-:W-:-:S04]  /*1b020*/  IMAD.WIDE R12, R3, 0x2, R12 ;  /* 0x00000002030c7825 */ /* 0x000fc800078e020c */
[----:B------:R-:W-:-:S04]  /*1b030*/  IMAD.WIDE R14, R3, 0x2, R14 ;  /* 0x00000002030e7825 */ /* 0x000fc800078e020e */
[----:B------:R-:W-:-:S04]  /*1b040*/  IMAD.WIDE R16, R3, 0x2, R16 ;  /* 0x0000000203107825 */ /* 0x000fc800078e0210 */
[----:B----4-:R-:W-:-:S05]  /*1b050*/  IMAD.WIDE R6, R3, 0x2, R6 ;  /* 0x0000000203067825 */ /* 0x010fca00078e0206 */
[----:B------:R0:W-:Y:S04]  /*1b060*/  STL.64 [R1+0x80], R6 ;  /* 0x0000800601007387 */ /* 0x0001e80000100a00 */
[----:B0-----:R-:W4:Y:S04]  /*1b070*/  LDL.LU.64 R6, [R1+0x540] ;  /* 0x0005400001067983 */ /* 0x001f280000300a00 */
        /* <DEDUP_REMOVED lines=9> */
[----:B0-----:R-:W2:Y:S01]  /*1b110*/  LDL.LU.64 R16, [R1+0x738] ;  /* 0x0007380001107983 */ /* 0x001ea20000300a00 */
[----:B------:R-:W-:-:S04]  /*1b120*/  IMAD.WIDE R18, R3, 0x2, R18 ;  /* 0x0000000203127825 */ /* 0x000fc800078e0212 */
[----:B--2---:R-:W-:-:S05]  /*1b130*/  IMAD.WIDE R16, R3, 0x2, R16 ;  /* 0x0000000203107825 */ /* 0x004fca00078e0210 */
[----:B------:R0:W-:Y:S04]  /*1b140*/  STL.64 [R1+0x50], R16 ;  /* 0x0000501001007387 */ /* 0x0001e80000100a00 */
[----:B0-----:R-:W2:Y:S04]  /*1b150*/  LDL.LU.64 R16, [R1+0x568] ;  /* 0x0005680001107983 */ /* 0x001ea80000300a00 */
[----:B------:R0:W-:Y:S04]  /*1b160*/  STL.64 [R1+0x48], R18 ;  /* 0x0000481201007387 */ /* 0x0001e80000100a00 */
[----:B0-----:R-:W3:Y:S02]  /*1b170*/  LDL.LU.64 R18, [R1+0x730] ;  /* 0x0007300001127983 */ /* 0x001ee40000300a00 */
[----:B---3--:R-:W-:-:S05]  /*1b180*/  IMAD.WIDE R18, R3, 0x2, R18 ;  /* 0x0000000203127825 */ /* 0x008fca00078e0212 */
        /* <DEDUP_REMOVED lines=9> */
[----:B----4-:R-:W-:-:S05]  /*1b220*/  IMAD.WIDE R20, R3, 0x2, R20 ;  /* 0x0000000203147825 */ /* 0x010fca00078e0214 */
[----:B------:R0:W-:Y:S04]  /*1b230*/  STL.64 [R1+0x28], R20 ;  /* 0x0000281401007387 */ /* 0x0001e80000100a00 */
[----:B0-----:R-:W4:Y:S04]  /*1b240*/  LDL.LU.64 R20, [R1+0x578] ;  /* 0x0005780001147983 */ /* 0x001f280000300a00 */
[----:B------:R0:W-:Y:S04]  /*1b250*/  STL.64 [R1+0x20], R22 ;  /* 0x0000201601007387 */ /* 0x0001e80000100a00 */
[----:B0-----:R-:W2:Y:S02]  /*1b260*/  LDL.LU.64 R22, [R1+0x718] ;  /* 0x0007180001167983 */ /* 0x001ea40000300a00 */
[----:B--2---:R-:W-:-:S05]  /*1b270*/  IMAD.WIDE R22, R3, 0x2, R22 ;  /* 0x0000000203167825 */ /* 0x004fca00078e0216 */
[----:B------:R0:W-:Y:S04]  /*1b280*/  STL.64 [R1+0x18], R22 ;  /* 0x0000181601007387 */ /* 0x0001e80000100a00 */
[----:B0-----:R-:W2:Y:S01]  /*1b290*/  LDL.LU.64 R22, [R1+0x710] ;  /* 0x0007100001167983 */ /* 0x001ea20000300a00 */
        /* <DEDUP_REMOVED lines=11> */
[----:B------:R0:W-:Y:S02]  /*1b350*/  STL.64 [R1+0x8], R26 ;  /* 0x0000081a01007387 */ /* 0x0001e40000100a00 */
[----:B0-----:R-:W-:-:S02]  /*1b360*/  IMAD.WIDE R26, R3, 0x2, R24 ;  /* 0x00000002031a7825 */ /* 0x001fc400078e0218 */
[----:B------:R-:W2:Y:S04]  /*1b370*/  LDL.LU.64 R24, [R1+0x588] ;  /* 0x0005880001187983 */ /* 0x000ea80000300a00 */
[----:B------:R0:W-:Y:S04]  /*1b380*/  STL.64 [R1], R26 ;  /* 0x0000001a01007387 */ /* 0x0001e80000100a00 */
[----:B------:R-:W-:Y:S01]  /*1b390*/  STL.64 [R1+0x690], R28 ;  /* 0x0006901c01007387 */ /* 0x000fe20000100a00 */
[----:B------:R-:W-:-:S03]  /*1b3a0*/  IMAD.WIDE R16, R3, 0x2, R16 ;  /* 0x0000000203107825 */ /* 0x000fc600078e0210 */
[----:B0-----:R-:W2:Y:S04]  /*1b3b0*/  LDL.LU.64 R26, [R1+0x590] ;  /* 0x00059000011a7983 */ /* 0x001ea80000300a00 */
[----:B------:R-:W-:Y:S04]  /*1b3c0*/  STL.64 [R1+0x698], R4 ;  /* 0x0006980401007387 */ /* 0x000fe80000100a00 */
[----:B------:R-:W-:Y:S04]  /*1b3d0*/  STL.64 [R1+0x6a0], R6 ;  /* 0x0006a00601007387 */ /* 0x000fe80000100a00 */
[----:B------:R-:W-:Y:S04]  /*1b3e0*/  STL.64 [R1+0x6a8], R8 ;  /* 0x0006a80801007387 */ /* 0x000fe80000100a00 */
[----:B------:R-:W-:Y:S04]  /*1b3f0*/  STL.64 [R1+0x6b0], R10 ;  /* 0x0006b00a01007387 */ /* 0x000fe80000100a00 */
[----:B------:R-:W-:Y:S04]  /*1b400*/  STL.64 [R1+0x6b8], R12 ;  /* 0x0006b80c01007387 */ /* 0x000fe80000100a00 */
[----:B------:R0:W-:Y:S01]  /*1b410*/  STL.64 [R1+0x6c0], R14 ;  /* 0x0006c00e01007387 */ /* 0x0001e20000100a00 */
[----:B---3--:R-:W-:-:S04]  /*1b420*/  IMAD.WIDE R18, R3, 0x2, R18 ;  /* 0x0000000203127825 */ /* 0x008fc800078e0212 */
[C---:B----4-:R-:W-:Y:S01]  /*1b430*/  IMAD.WIDE R20, R3.reuse, 0x2, R20 ;  /* 0x0000000203147825 */ /* 0x050fe200078e0214 */
[----:B0-----:R-:W3:Y:S04]  /*1b440*/  LDL.LU.64 R14, [R1+0x388] ;  /* 0x00038800010e7983 */ /* 0x001ee80000300a00 */
[----:B------:R-:W4:Y:S04]  /*1b450*/  LDL.LU.64 R12, [R1+0x370] ;  /* 0x00037000010c7983 */ /* 0x000f280000300a00 */
[----:B------:R0:W-:Y:S04]  /*1b460*/  STL.64 [R1+0x6c8], R16 ;  /* 0x0006c81001007387 */ /* 0x0001e80000100a00 */
[----:B0-----:R-:W3:Y:S04]  /*1b470*/  LDL.LU.64 R16, [R1+0x390] ;  /* 0x0003900001107983 */ /* 0x001ee80000300a00 */
[----:B------:R0:W-:Y:S04]  /*1b480*/  STL.64 [R1+0x6d0], R18 ;  /* 0x0006d01201007387 */ /* 0x0001e80000100a00 */
[----:B0-----:R-:W4:Y:S04]  /*1b490*/  LDL.LU.64 R18, [R1+0x368] ;  /* 0x0003680001127983 */ /* 0x001f280000300a00 */
[----:B------:R-:W4:Y:S04]  /*1b4a0*/  LDL.LU.64 R10, [R1+0x360] ;  /* 0x00036000010a7983 */ /* 0x000f280000300a00 */
[----:B------:R0:W-:Y:S04]  /*1b4b0*/  STL.64 [R1+0x6d8], R20 ;  /* 0x0006d81401007387 */ /* 0x0001e80000100a00 */
[----:B0-----:R-:W4:Y:S04]  /*1b4c0*/  LDL.LU.64 R20, [R1+0x378] ;  /* 0x0003780001147983 */ /* 0x001f280000300a00 */
[----:B------:R-:W4:Y:S01]  /*1b4d0*/  LDL.LU.64 R8, [R1+0x358] ;  /* 0x0003580001087983 */ /* 0x000f220000300a00 */
[----:B--2---:R-:W-:-:S05]  /*1b4e0*/  IMAD.WIDE R22, R3, 0x2, R22 ;  /* 0x0000000203167825 */ /* 0x004fca00078e0216 */
[----:B------:R0:W-:Y:S04]  /*1b4f0*/  STL.64 [R1+0x6e0], R22 ;  /* 0x0006e01601007387 */ /* 0x0001e80000100a00 */
[----:B0-----:R-:W2:Y:S01]  /*1b500*/  LDL.LU.64 R22, [R1+0x380] ;  /* 0x0003800001167983 */ /* 0x001ea20000300a00 */
[----:B------:R-:W-:-:S03]  /*1b510*/  IMAD.WIDE R24, R3, 0x2, R24 ;  /* 0x0000000203187825 */ /* 0x000fc600078e0218 */
[----:B------:R-:W4:Y:S04]  /*1b520*/  LDL.LU.64 R6, [R1+0x350] ;  /* 0x0003500001067983 */ /* 0x000f280000300a00 */
[----:B------:R-:W-:Y:S04]  /*1b530*/  STL.64 [R1+0x6e8], R24 ;  /* 0x0006e81801007387 */ /* 0x000fe80000100a00 */
[----:B------:R-:W4:Y:S04]  /*1b540*/  LDL.LU.64 R4, [R1+0x348] ;  /* 0x0003480001047983 */ /* 0x000f280000300a00 */
[----:B------:R-:W4:Y:S01]  /*1b550*/  LDL.LU.64 R28, [R1+0x340] ;  /* 0x00034000011c7983 */ /* 0x000f220000300a00 */
[----:B------:R-:W-:-:S05]  /*1b560*/  IMAD.WIDE R26, R3, 0x2, R26 ;  /* 0x00000002031a7825 */ /* 0x000fca00078e021a */
[----:B------:R-:W-:Y:S04]  /*1b570*/  STL.64 [R1+0x6f8], R26 ;  /* 0x0006f81a01007387 */ /* 0x000fe80000100a00 */
[----:B------:R-:W-:Y:S04]  /*1b580*/  STL [R1+0x6f0], R2 ;  /* 0x0006f00201007387 */ /* 0x000fe80000100800 */
[----:B---3--:R0:W-:Y:S01]  /*1b590*/  STL [R1+0x390], R16 ;  /* 0x0003901001007387 */ /* 0x0081e20000100800 */
[----:B------:R-:W-:-:S03]  /*1b5a0*/  IMAD.MOV.U32 R0, RZ, RZ, R17 ;  /* 0x000000ffff007224 */ /* 0x000fc600078e0011 */
[----:B0-----:R-:W3:Y:S04]  /*1b5b0*/  LDL.LU.64 R16, [R1+0x338] ;  /* 0x0003380001107983 */ /* 0x001ee80000300a00 */
[----:B------:R0:W-:Y:S04]  /*1b5c0*/  STL [R1+0x43c], R0 ;  /* 0x00043c0001007387 */ /* 0x0001e80000100800 */
[----:B------:R1:W-:Y:S01]  /*1b5d0*/  STL [R1+0x388], R14 ;  /* 0x0003880e01007387 */ /* 0x0003e20000100800 */
[----:B0-----:R-:W-:-:S03]  /*1b5e0*/  IMAD.MOV.U32 R0, RZ, RZ, R15 ;  /* 0x000000ffff007224 */ /* 0x001fc600078e000f */
[----:B-1----:R-:W3:Y:S04]  /*1b5f0*/  LDL.LU.64 R14, [R1+0x330] ;  /* 0x00033000010e7983 */ /* 0x002ee80000300a00 */
[----:B------:R0:W-:Y:S04]  /*1b600*/  STL [R1+0x434], R0 ;  /* 0x0004340001007387 */ /* 0x0001e80000100800 */
[----:B--2---:R1:W-:Y:S01]  /*1b610*/  STL [R1+0x380], R22 ;  /* 0x0003801601007387 */ /* 0x0043e20000100800 */
[----:B0-----:R-:W-:-:S03]  /*1b620*/  IMAD.MOV.U32 R0, RZ, RZ, R23 ;  /* 0x000000ffff007224 */ /* 0x001fc600078e0017 */
[----:B-1----:R-:W2:Y:S04]  /*1b630*/  LDL.LU.64 R22, [R1+0x328] ;  /* 0x0003280001167983 */ /* 0x002ea80000300a00 */
[----:B------:R0:W-:Y:S04]  /*1b640*/  STL [R1+0x42c], R0 ;  /* 0x00042c0001007387 */ /* 0x0001e80000100800 */
[----:B----4-:R1:W-:Y:S01]  /*1b650*/  STL [R1+0x378], R20 ;  /* 0x0003781401007387 */ /* 0x0103e20000100800 */
[----:B0-----:R-:W-:-:S03]  /*1b660*/  IMAD.MOV.U32 R0, RZ, RZ, R21 ;  /* 0x000000ffff007224 */ /* 0x001fc600078e0015 */
[----:B-1----:R-:W4:Y:S04]  /*1b670*/  LDL.LU.64 R20, [R1+0x320] ;  /* 0x0003200001147983 */ /* 0x002f280000300a00 */
[----:B------:R0:W-:Y:S04]  /*1b680*/  STL [R1+0x424], R0 ;  /* 0x0004240001007387 */ /* 0x0001e80000100800 */
[----:B------:R1:W-:Y:S01]  /*1b690*/  STL [R1+0x370], R12 ;  /* 0x0003700c01007387 */ /* 0x0003e20000100800 */
        /* <DEDUP_REMOVED lines=27> */
[----:B---3--:R1:W-:Y:S01]  /*1b850*/  STL [R1+0x338], R16 ;  /* 0x0003381001007387 */ /* 0x0083e20000100800 */
[----:B0-----:R-:W-:-:S03]  /*1b860*/  IMAD.MOV.U32 R0, RZ, RZ, R17 ;  /* 0x000000ffff007224 */ /* 0x001fc600078e0011 */
[----:B-1----:R-:W3:Y:S04]  /*1b870*/  LDL.LU.64 R16, [R1+0x2e0] ;  /* 0x0002e00001107983 */ /* 0x002ee80000300a00 */
        /* <DEDUP_REMOVED lines=114> */
[----:B0-----:R-:W-:-:S03]  /*1bfa0*/  MOV R0, R9 ;  /* 0x0000000900007202 */ /* 0x001fc60000000f00 */
        /* <DEDUP_REMOVED lines=34> */
[----:B------:R-:W-:Y:S04]  /*1c1d0*/  STL [R1+0x3a0], R18 ;  /* 0x0003a01201007387 */ /* 0x000fe80000100800 */
[----:B------:R-:W4:Y:S01]  /*1c1e0*/  LDL.LU.64 R24, [R1+0x1b0] ;  /* 0x0001b00001187983 */ /* 0x000f220000300a00 */
[----:B0-----:R-:W-:-:S05]  /*1c1f0*/  IMAD.MOV.U32 R0, RZ, RZ, R19 ;  /* 0x000000ffff007224 */ /* 0x001fca00078e0013 */
        /* <DEDUP_REMOVED lines=9> */
[----:B------:R1:W-:Y:S04]  /*1c290*/  STL [R1+0x3ac], R6 ;  /* 0x0003ac0601007387 */ /* 0x0003e80000100800 */
[----:B------:R-:W4:Y:S01]  /*1c2a0*/  LDL.LU.64 R18, [R1+0x198] ;  /* 0x0001980001127983 */ /* 0x000f220000300a00 */
[----:B0-----:R-:W-:-:S05]  /*1c2b0*/  IMAD.MOV.U32 R0, RZ, RZ, R7 ;  /* 0x000000ffff007224 */ /* 0x001fca00078e0007 */
[----:B------:R0:W-:Y:S04]  /*1c2c0*/  STL [R1+0x1f0], R0 ;  /* 0x0001f00001007387 */ /* 0x0001e80000100800 */
[----:B------:R0:W-:Y:S04]  /*1c2d0*/  STL [R1+0x3b0], R4 ;  /* 0x0003b00401007387 */ /* 0x0001e80000100800 */
[----:B-1----:R-:W4:Y:S01]  /*1c2e0*/  LDL.LU.64 R6, [R1+0x190] ;  /* 0x0001900001067983 */ /* 0x002f220000300a00 */
[----:B0-----:R-:W-:-:S05]  /*1c2f0*/  IMAD.MOV.U32 R0, RZ, RZ, R5 ;  /* 0x000000ffff007224 */ /* 0x001fca00078e0005 */
[----:B------:R0:W-:Y:S04]  /*1c300*/  STL [R1+0x1e8], R0 ;  /* 0x0001e80001007387 */ /* 0x0001e80000100800 */
[----:B------:R1:W-:Y:S04]  /*1c310*/  STL [R1+0x3b4], R28 ;  /* 0x0003b41c01007387 */ /* 0x0003e80000100800 */
[----:B------:R-:W4:Y:S01]  /*1c320*/  LDL.LU.64 R4, [R1+0x188] ;  /* 0x0001880001047983 */ /* 0x000f220000300a00 */
[----:B0-----:R-:W-:-:S03]  /*1c330*/  IMAD.MOV.U32 R0, RZ, RZ, R29 ;  /* 0x000000ffff007224 */ /* 0x001fc600078e001d */
[----:B---3--:R-:W-:Y:S04]  /*1c340*/  STL [R1+0x3b8], R16 ;  /* 0x0003b81001007387 */ /* 0x008fe80000100800 */
[----:B------:R0:W-:Y:S04]  /*1c350*/  STL [R1+0x1e0], R0 ;  /* 0x0001e00001007387 */ /* 0x0001e80000100800 */
[----:B-1----:R-:W3:Y:S01]  /*1c360*/  LDL.LU.64 R28, [R1+0x180] ;  /* 0x00018000011c7983 */ /* 0x002ee20000300a00 */
[----:B0-----:R-:W-:-:S03]  /*1c370*/  IMAD.MOV.U32 R0, RZ, RZ, R17 ;  /* 0x000000ffff007224 */ /* 0x001fc600078e0011 */
[----:B------:R-:W-:Y:S04]  /*1c380*/  STL [R1+0x3bc], R14 ;  /* 0x0003bc0e01007387 */ /* 0x000fe80000100800 */
[----:B------:R0:W-:Y:S04]  /*1c390*/  STL [R1+0x1d8], R0 ;  /* 0x0001d80001007387 */ /* 0x0001e80000100800 */
[----:B------:R-:W3:Y:S01]  /*1c3a0*/  LDL.LU.64 R16, [R1+0x178] ;  /* 0x0001780001107983 */ /* 0x000ee20000300a00 */
[----:B0-----:R-:W-:-:S03]  /*1c3b0*/  IMAD.MOV.U32 R0, RZ, RZ, R15 ;  /* 0x000000ffff007224 */ /* 0x001fc600078e000f */
[----:B--2---:R-:W-:Y:S04]  /*1c3c0*/  STL [R1+0x3c0], R22 ;  /* 0x0003c01601007387 */ /* 0x004fe80000100800 */
[----:B------:R0:W-:Y:S04]  /*1c3d0*/  STL [R1+0x1d0], R0 ;  /* 0x0001d00001007387 */ /* 0x0001e80000100800 */
[----:B------:R-:W2:Y:S01]  /*1c3e0*/  LDL.LU.64 R14, [R1+0x170] ;  /* 0x00017000010e7983 */ /* 0x000ea20000300a00 */
[----:B0-----:R-:W-:-:S03]  /*1c3f0*/  IMAD.MOV.U32 R0, RZ, RZ, R23 ;  /* 0x000000ffff007224 */ /* 0x001fc600078e0017 */
[----:B----4-:R-:W-:Y:S04]  /*1c400*/  STL [R1+0x3c4], R20 ;  /* 0x0003c41401007387 */ /* 0x010fe80000100800 */
[----:B------:R0:W-:Y:S04]  /*1c410*/  STL [R1+0x1c8], R0 ;  /* 0x0001c80001007387 */ /* 0x0001e80000100800 */
[----:B------:R-:W4:Y:S01]  /*1c420*/  LDL.LU.64 R22, [R1+0x168] ;  /* 0x0001680001167983 */ /* 0x000f220000300a00 */
[----:B0-----:R-:W-:-:S03]  /*1c430*/  IMAD.MOV.U32 R0, RZ, RZ, R21 ;  /* 0x000000ffff007224 */ /* 0x001fc600078e0015 */
[----:B------:R-:W-:Y:S04]  /*1c440*/  STL [R1+0x3c8], R12 ;  /* 0x0003c80c01007387 */ /* 0x000fe80000100800 */
[----:B------:R0:W-:Y:S04]  /*1c450*/  STL [R1+0x1c0], R0 ;  /* 0x0001c00001007387 */ /* 0x0001e80000100800 */
[----:B------:R-:W4:Y:S04]  /*1c460*/  LDL.LU.64 R20, [R1+0x160] ;  /* 0x0001600001147983 */ /* 0x000f280000300a00 */
[----:B------:R-:W-:Y:S01]  /*1c470*/  STL [R1+0x3cc], R24 ;  /* 0x0003cc1801007387 */ /* 0x000fe20000100800 */
[----:B0-----:R-:W-:-:S05]  /*1c480*/  IMAD.MOV.U32 R0, RZ, RZ, R13 ;  /* 0x000000ffff007224 */ /* 0x001fca00078e000d */
[----:B------:R0:W-:Y:S04]  /*1c490*/  STL [R1+0x1b8], R0 ;  /* 0x0001b80001007387 */ /* 0x0001e80000100800 */
[----:B------:R-:W4:Y:S01]  /*1c4a0*/  LDL.LU.64 R12, [R1+0x158] ;  /* 0x00015800010c7983 */ /* 0x000f220000300a00 */
[----:B0-----:R-:W-:-:S03]  /*1c4b0*/  IMAD.MOV.U32 R0, RZ, RZ, R25 ;  /* 0x000000ffff007224 */ /* 0x001fc600078e0019 */
[----:B------:R-:W-:Y:S04]  /*1c4c0*/  STL [R1+0x3d0], R10 ;  /* 0x0003d00a01007387 */ /* 0x000fe80000100800 */
[----:B------:R0:W-:Y:S02]  /*1c4d0*/  STL [R1+0x1b0], R0 ;  /* 0x0001b00001007387 */ /* 0x0001e40000100800 */
[----:B0-----:R-:W-:Y:S02]  /*1c4e0*/  IMAD.MOV.U32 R0, RZ, RZ, R11 ;  /* 0x000000ffff007224 */ /* 0x001fe400078e000b */
[----:B------:R-:W4:Y:S04]  /*1c4f0*/  LDL.LU.64 R10, [R1+0x150] ;  /* 0x00015000010a7983 */ /* 0x000f280000300a00 */
        /* <DEDUP_REMOVED lines=10> */
[----:B------:R-:W-:Y:S01]  /*1c5a0*/  STL [R1+0x3e0], R4 ;  /* 0x0003e00401007387 */ /* 0x000fe20000100800 */
[----:B0-----:R-:W-:-:S05]  /*1c5b0*/  IMAD.MOV.U32 R0, RZ, RZ, R7 ;  /* 0x000000ffff007224 */ /* 0x001fca00078e0007 */
[----:B------:R0:W-:Y:S04]  /*1c5c0*/  STL [R1+0x19c], R0 ;  /* 0x00019c0001007387 */ /* 0x0001e80000100800 */
[----:B-1----:R-:W4:Y:S04]  /*1c5d0*/  LDL.LU.64 R6, [R1+0x138] ;  /* 0x0001380001067983 */ /* 0x002f280000300a00 */
[----:B---3--:R-:W-:Y:S01]  /*1c5e0*/  STL [R1+0x3e4], R28 ;  /* 0x0003e41c01007387 */ /* 0x008fe20000100800 */
[----:B0-----:R-:W-:-:S05]  /*1c5f0*/  IMAD.MOV.U32 R0, RZ, RZ, R5 ;  /* 0x000000ffff007224 */ /* 0x001fca00078e0005 */
[----:B------:R0:W-:Y:S04]  /*1c600*/  STL [R1+0x1a4], R0 ;  /* 0x0001a40001007387 */ /* 0x0001e80000100800 */
[----:B------:R-:W3:Y:S04]  /*1c610*/  LDL.LU.64 R4, [R1+0x130] ;  /* 0x0001300001047983 */ /* 0x000ee80000300a00 */
[----:B------:R-:W-:Y:S01]  /*1c620*/  STL [R1+0x3e8], R16 ;  /* 0x0003e81001007387 */ /* 0x000fe20000100800 */
[----:B0-----:R-:W-:-:S05]  /*1c630*/  IMAD.MOV.U32 R0, RZ, RZ, R29 ;  /* 0x000000ffff007224 */ /* 0x001fca00078e001d */
        /* <DEDUP_REMOVED lines=13> */
[----:B------:R-:W4:Y:S01]  /*1c710*/  LDL.LU.64 R26, [R1+0x110] ;  /* 0x00011000011a7983 */ /* 0x000f220000300a00 */
[----:B0-----:R-:W-:-:S05]  /*1c720*/  IMAD.MOV.U32 R0, RZ, RZ, R21 ;  /* 0x000000ffff007224 */ /* 0x001fca00078e0015 */
[----:B------:R0:W-:Y:S04]  /*1c730*/  STL [R1+0x1cc], R0 ;  /* 0x0001cc0001007387 */ /* 0x0001e80000100800 */
[----:B------:R1:W-:Y:S04]  /*1c740*/  STL [R1+0x3f8], R12 ;  /* 0x0003f80c01007387 */ /* 0x0003e80000100800 */
[----:B------:R-:W4:Y:S01]  /*1c750*/  LDL.LU.64 R24, [R1+0x108] ;  /* 0x0001080001187983 */ /* 0x000f220000300a00 */
[----:B0-----:R-:W-:-:S03]  /*1c760*/  IMAD.MOV.U32 R0, RZ, RZ, R13 ;  /* 0x000000ffff007224 */ /* 0x001fc600078e000d */
[----:B-1----:R-:W4:Y:S04]  /*1c770*/  LDL.LU.64 R12, [R1+0x100] ;  /* 0x00010000010c7983 */ /* 0x002f280000300a00 */
[----:B------:R0:W-:Y:S04]  /*1c780*/  STL [R1+0x1d4], R0 ;  /* 0x0001d40001007387 */ /* 0x0001e80000100800 */
[----:B------:R1:W-:Y:S04]  /*1c790*/  STL [R1+0x3fc], R10 ;  /* 0x0003fc0a01007387 */ /* 0x0003e80000100800 */
[----:B------:R-:W4:Y:S01]  /*1c7a0*/  LDL.LU.64 R22, [R1+0xf8] ;  /* 0x0000f80001167983 */ /* 0x000f220000300a00 */
[----:B0-----:R-:W-:-:S03]  /*1c7b0*/  IMAD.MOV.U32 R0, RZ, RZ, R11 ;  /* 0x000000ffff007224 */ /* 0x001fc600078e000b */
[----:B------:R-:W-:Y:S04]  /*1c7c0*/  STL [R1+0x400], R8 ;  /* 0x0004000801007387 */ /* 0x000fe80000100800 */
[----:B------:R0:W-:Y:S04]  /*1c7d0*/  STL [R1+0x1dc], R0 ;  /* 0x0001dc0001007387 */ /* 0x0001e80000100800 */
[----:B-1----:R-:W4:Y:S01]  /*1c7e0*/  LDL.LU.64 R10, [R1+0xf0] ;  /* 0x0000f000010a7983 */ /* 0x002f220000300a00 */
[----:B0-----:R-:W-:-:S03]  /*1c7f0*/  IMAD.MOV.U32 R0, RZ, RZ, R9 ;  /* 0x000000ffff007224 */ /* 0x001fc600078e0009 */
[----:B------:R-:W-:Y:S04]  /*1c800*/  STL [R1+0x404], R18 ;  /* 0x0004041201007387 */ /* 0x000fe80000100800 */
[----:B------:R0:W-:Y:S04]  /*1c810*/  STL [R1+0x1e4], R0 ;  /* 0x0001e40001007387 */ /* 0x0001e80000100800 */
[----:B------:R-:W4:Y:S04]  /*1c820*/  LDL.LU.64 R8, [R1+0xe8] ;  /* 0x0000e80001087983 */ /* 0x000f280000300a00 */
[----:B------:R-:W4:Y:S01]  /*1c830*/  LDL.LU.64 R20, [R1+0xe0] ;  /* 0x0000e00001147983 */ /* 0x000f220000300a00 */
[----:B0-----:R-:W-:-:S05]  /*1c840*/  IMAD.MOV.U32 R0, RZ, RZ, R19 ;  /* 0x000000ffff007224 */ /* 0x001fca00078e0013 */
        /* <DEDUP_REMOVED lines=9> */
[----:B------:R1:W-:Y:S04]  /*1c8e0*/  STL [R1+0x410], R28 ;  /* 0x0004101c01007387 */ /* 0x0003e80000100800 */
[----:B------:R-:W3:Y:S01]  /*1c8f0*/  LDL.LU.64 R18, [R1+0xc8] ;  /* 0x0000c80001127983 */ /* 0x000ee20000300a00 */
[----:B0-----:R-:W-:-:S03]  /*1c900*/  IMAD.MOV.U32 R0, RZ, RZ, R29 ;  /* 0x000000ffff007224 */ /* 0x001fc600078e001d */
[----:B--2---:R-:W-:Y:S04]  /*1c910*/  STL [R1+0x414], R16 ;  /* 0x0004141001007387 */ /* 0x004fe80000100800 */
[----:B------:R0:W-:Y:S04]  /*1c920*/  STL [R1+0x204], R0 ;  /* 0x0002040001007387 */ /* 0x0001e80000100800 */
[----:B-1----:R-:W2:Y:S01]  /*1c930*/  LDL.LU.64 R28, [R1+0xc0] ;  /* 0x0000c000011c7983 */ /* 0x002ea20000300a00 */
[----:B0-----:R-:W-:-:S03]  /*1c940*/  IMAD.MOV.U32 R0, RZ, RZ, R17 ;  /* 0x000000ffff007224 */ /* 0x001fc600078e0011 */
[----:B----4-:R-:W-:Y:S04]  /*1c950*/  STL [R1+0x418], R14 ;  /* 0x0004180e01007387 */ /* 0x010fe80000100800 */
[----:B------:R0:W-:Y:S04]  /*1c960*/  STL [R1+0x20c], R0 ;  /* 0x00020c0001007387 */ /* 0x0001e80000100800 */
[----:B------:R-:W4:Y:S01]  /*1c970*/  LDL.LU.64 R16, [R1+0xb8] ;  /* 0x0000b80001107983 */ /* 0x000f220000300a00 */
[----:B0-----:R-:W-:-:S03]  /*1c980*/  IMAD.MOV.U32 R0, RZ, RZ, R15 ;  /* 0x000000ffff007224 */ /* 0x001fc600078e000f */
[----:B------:R-:W4:Y:S04]  /*1c990*/  LDL.LU.64 R14, [R1+0xb0] ;  /* 0x0000b000010e7983 */ /* 0x000f280000300a00 */
[----:B------:R0:W-:Y:S04]  /*1c9a0*/  STL [R1+0x36c], R0 ;  /* 0x00036c0001007387 */ /* 0x0001e80000100800 */
[----:B------:R-:W-:Y:S01]  /*1c9b0*/  STL [R1+0x41c], R26 ;  /* 0x00041c1a01007387 */ /* 0x000fe20000100800 */
[----:B0-----:R-:W-:-:S03]  /*1c9c0*/  IMAD.MOV.U32 R0, RZ, RZ, R27 ;  /* 0x000000ffff007224 */ /* 0x001fc600078e001b */
[----:B------:R-:W-:Y:S04]  /*1c9d0*/  STL [R1+0x420], R24 ;  /* 0x0004201801007387 */ /* 0x000fe80000100800 */
[----:B------:R0:W-:Y:S02]  /*1c9e0*/  STL [R1+0x374], R0 ;  /* 0x0003740001007387 */ /* 0x0001e40000100800 */
[----:B0-----:R-:W-:Y:S02]  /*1c9f0*/  IMAD.MOV.U32 R0, RZ, RZ, R25 ;  /* 0x000000ffff007224 */ /* 0x001fe400078e0019 */
[----:B------:R-:W-:Y:S04]  /*1ca00*/  STL [R1+0x428], R12 ;  /* 0x0004280c01007387 */ /* 0x000fe80000100800 */
[----:B------:R0:W-:Y:S02]  /*1ca10*/  STL [R1+0x37c], R0 ;  /* 0x00037c0001007387 */ /* 0x0001e40000100800 */
[----:B0-----:R-:W-:-:S02]  /*1ca20*/  IMAD.MOV.U32 R0, RZ, RZ, R13 ;  /* 0x000000ffff007224 */ /* 0x001fc400078e000d */
[----:B------:R-:W-:Y:S04]  /*1ca30*/  STL [R1+0x430], R22 ;  /* 0x0004301601007387 */ /* 0x000fe80000100800 */
        /* <DEDUP_REMOVED lines=8> */
[----:B------:R1:W-:Y:S04]  /*1cac0*/  STL [R1+0x444], R8 ;  /* 0x0004440801007387 */ /* 0x0003e80000100800 */
[----:B------:R-:W-:Y:S01]  /*1cad0*/  STL [R1+0x44c], R20 ;  /* 0x00044c1401007387 */ /* 0x000fe20000100800 */
[----:B0-----:R-:W-:-:S05]  /*1cae0*/  IMAD.MOV.U32 R0, RZ, RZ, R9 ;  /* 0x000000ffff007224 */ /* 0x001fca00078e0009 */
[----:B------:R0:W-:Y:S04]  /*1caf0*/  STL [R1+0x440], R0 ;  /* 0x0004400001007387 */ /* 0x0001e80000100800 */
[----:B-1----:R-:W4:Y:S04]  /*1cb00*/  LDL.LU.64 R8, [R1+0x98] ;  /* 0x0000980001087983 */ /* 0x002f280000300a00 */
[----:B------:R-:W-:Y:S01]  /*1cb10*/  STL [R1+0x454], R6 ;  /* 0x0004540601007387 */ /* 0x000fe20000100800 */
[----:B0-----:R-:W-:-:S05]  /*1cb20*/  IMAD.MOV.U32 R0, RZ, RZ, R21 ;  /* 0x000000ffff007224 */ /* 0x001fca00078e0015 */
[----:B------:R0:W-:Y:S02]  /*1cb30*/  STL [R1+0x448], R0 ;  /* 0x0004480001007387 */ /* 0x0001e40000100800 */
[----:B0-----:R-:W-:Y:S02]  /*1cb40*/  IMAD.MOV.U32 R0, RZ, RZ, R7 ;  /* 0x000000ffff007224 */ /* 0x001fe400078e0007 */
[----:B------:R-:W4:Y:S04]  /*1cb50*/  LDL.LU.64 R6, [R1+0x90] ;  /* 0x0000900001067983 */ /* 0x000f280000300a00 */
[----:B------:R0:W-:Y:S04]  /*1cb60*/  STL [R1+0x450], R0 ;  /* 0x0004500001007387 */ /* 0x0001e80000100800 */
[----:B---3--:R1:W-:Y:S04]  /*1cb70*/  STL [R1+0x45c], R4 ;  /* 0x00045c0401007387 */ /* 0x0083e80000100800 */
[----:B------:R-:W-:Y:S01]  /*1cb80*/  STL [R1+0x464], R18 ;  /* 0x0004641201007387 */ /* 0x000fe20000100800 */
[----:B0-----:R-:W-:-:S05]  /*1cb90*/  MOV R0, R5 ;  /* 0x0000000500007202 */ /* 0x001fca0000000f00 */
[----:B------:R0:W-:Y:S04]  /*1cba0*/  STL [R1+0x458], R0 ;  /* 0x0004580001007387 */ /* 0x0001e80000100800 */
[----:B-1----:R-:W3:Y:S01]  /*1cbb0*/  LDL.LU.64 R4, [R1+0x88] ;  /* 0x0000880001047983 */ /* 0x002ee20000300a00 */
[----:B0-----:R-:W-:-:S03]  /*1cbc0*/  IMAD.MOV.U32 R0, RZ, RZ, R19 ;  /* 0x000000ffff007224 */ /* 0x001fc600078e0013 */
[----:B--2---:R-:W-:Y:S04]  /*1cbd0*/  STL [R1+0x46c], R28 ;  /* 0x00046c1c01007387 */ /* 0x004fe80000100800 */
[----:B------:R0:W-:Y:S02]  /*1cbe0*/  STL [R1+0x460], R0 ;  /* 0x0004600001007387 */ /* 0x0001e40000100800 */
[----:B0-----:R-:W-:Y:S02]  /*1cbf0*/  IMAD.MOV.U32 R0, RZ, RZ, R29 ;  /* 0x000000ffff007224 */ /* 0x001fe400078e001d */
[----:B------:R-:W2:Y:S04]  /*1cc00*/  LDL.LU.64 R28, [R1+0x80] ;  /* 0x00008000011c7983 */ /* 0x000ea80000300a00 */
[----:B------:R0:W-:Y:S04]  /*1cc10*/  STL [R1+0x468], R0 ;  /* 0x0004680001007387 */ /* 0x0001e80000100800 */
[----:B----4-:R-:W-:Y:S01]  /*1cc20*/  STL [R1+0x474], R16 ;  /* 0x0004741001007387 */ /* 0x010fe20000100800 */
[----:B0-----:R-:W-:-:S03]  /*1cc30*/  IMAD.MOV.U32 R0, RZ, RZ, R17 ;  /* 0x000000ffff007224 */ /* 0x001fc600078e0011 */
[----:B------:R-:W-:Y:S04]  /*1cc40*/  STL [R1+0x47c], R14 ;  /* 0x00047c0e01007387 */ /* 0x000fe80000100800 */
[----:B------:R-:W-:Y:S04]  /*1cc50*/  STL [R1+0x470], R0 ;  /* 0x0004700001007387 */ /* 0x000fe80000100800 */
[----:B------:R-:W4:Y:S04]  /*1cc60*/  LDL.LU.64 R26, [R1+0x68] ;  /* 0x00006800011a7983 */ /* 0x000f280000300a00 */
[----:B----4-:R0:W-:Y:S04]  /*1cc70*/  STL.64 [R1+0x700], R26 ;  /* 0x0007001a01007387 */ /* 0x0101e80000100a00 */
[----:B0-----:R-:W4:Y:S01]  /*1cc80*/  LDL.LU.64 R26, [R1+0x70] ;  /* 0x00007000011a7983 */ /* 0x001f220000300a00 */
[----:B------:R-:W-:-:S03]  /*1cc90*/  IMAD.MOV.U32 R0, RZ, RZ, R15 ;  /* 0x000000ffff007224 */ /* 0x000fc600078e000f */
[----:B----4-:R0:W-:Y:S04]  /*1cca0*/  STL.64 [R1+0x708], R26 ;  /* 0x0007081a01007387 */ /* 0x0101e80000100a00 */
[----:B0-----:R-:W4:Y:S04]  /*1ccb0*/  LDL.LU.64 R26, [R1+0x78] ;  /* 0x00007800011a7983 */ /* 0x001f280000300a00 */
[----:B------:R-:W4:Y:S04]  /*1ccc0*/  LDL.LU.64 R2, [R1+0x60] ;  /* 0x0000600001027983 */ /* 0x000f280000300a00 */
[----:B------:R0:W-:Y:S04]  /*1ccd0*/  STL [R1+0x478], R0 ;  /* 0x0004780001007387 */ /* 0x0001e80000100800 */
[----:B------:R-:W-:Y:S04]  /*1cce0*/  STL [R1+0x484], R12 ;  /* 0x0004840c01007387 */ /* 0x000fe80000100800 */
[----:B------:R-:W4:Y:S04]  /*1ccf0*/  LDL.LU.64 R24, [R1+0x58] ;  /* 0x0000580001187983 */ /* 0x000f280000300a00 */
[----:B------:R-:W4:Y:S01]  /*1cd00*/  LDL.LU.64 R22, [R1+0x50] ;  /* 0x0000500001167983 */ /* 0x000f220000300a00 */
[----:B0-----:R-:W-:-:S05]  /*1cd10*/  IMAD.MOV.U32 R0, RZ, RZ, R13 ;  /* 0x000000ffff007224 */ /* 0x001fca00078e000d */
        /* <DEDUP_REMOVED lines=11> */
[----:B------:R1:W-:Y:S04]  /*1cdd0*/  STL [R1+0x49c], R6 ;  /* 0x00049c0601007387 */ /* 0x0003e80000100800 */
[----:B------:R-:W4:Y:S04]  /*1cde0*/  LDL.LU.64 R12, [R1+0x28] ;  /* 0x00002800010c7983 */ /* 0x000f280000300a00 */
[----:B------:R-:W4:Y:S01]  /*1cdf0*/  LDL.LU.64 R10, [R1+0x20] ;  /* 0x00002000010a7983 */ /* 0x000f220000300a00 */
[----:B0-----:R-:W-:-:S05]  /*1ce00*/  IMAD.MOV.U32 R0, RZ, RZ, R7 ;  /* 0x000000ffff007224 */ /* 0x001fca00078e0007 */
[----:B------:R0:W-:Y:S04]  /*1ce10*/  STL [R1+0x498], R0 ;  /* 0x0004980001007387 */ /* 0x0001e80000100800 */
[----:B---3--:R3:W-:Y:S04]  /*1ce20*/  STL [R1+0x4a4], R4 ;  /* 0x0004a40401007387 */ /* 0x0087e80000100800 */
[----:B------:R-:W4:Y:S04]  /*1ce30*/  LDL.LU.64 R8, [R1+0x18] ;  /* 0x0000180001087983 */ /* 0x000f280000300a00 */
[----:B-1----:R-:W4:Y:S01]  /*1ce40*/  LDL.LU.64 R6, [R1+0x10] ;  /* 0x0000100001067983 */ /* 0x002f220000300a00 */
[----:B0-----:R-:W-:-:S05]  /*1ce50*/  IMAD.MOV.U32 R0, RZ, RZ, R5 ;  /* 0x000000ffff007224 */ /* 0x001fca00078e0005 */
[----:B------:R0:W-:Y:S04]  /*1ce60*/  STL [R1+0x4a0], R0 ;  /* 0x0004a00001007387 */ /* 0x0001e80000100800 */
[----:B--2---:R1:W-:Y:S04]  /*1ce70*/  STL [R1+0x4ac], R28 ;  /* 0x0004ac1c01007387 */ /* 0x0043e80000100800 */
[----:B---3--:R-:W2:Y:S01]  /*1ce80*/  LDL.LU.64 R4, [R1+0x8] ;  /* 0x0000080001047983 */ /* 0x008ea20000300a00 */
[----:B0-----:R-:W-:-:S03]  /*1ce90*/  IMAD.MOV.U32 R0, RZ, RZ, R29 ;  /* 0x000000ffff007224 */ /* 0x001fc600078e001d */
[----:B-1----:R-:W3:Y:S04]  /*1cea0*/  LDL.LU.64 R28, [R1] ;  /* 0x00000000011c7983 */ /* 0x002ee80000300a00 */
[----:B------:R0:W-:Y:S04]  /*1ceb0*/  STL [R1+0x4a8], R0 ;  /* 0x0004a80001007387 */ /* 0x0001e80000100800 */
[----:B----4-:R1:W-:Y:S01]  /*1cec0*/  STL [R1+0x4b4], R26 ;  /* 0x0004b41a01007387 */ /* 0x0103e20000100800 */
[----:B0-----:R-:W-:-:S03]  /*1ced0*/  IMAD.MOV.U32 R0, RZ, RZ, R27 ;  /* 0x000000ffff007224 */ /* 0x001fc600078e001b */
[----:B-1----:R-:W4:Y:S04]  /*1cee0*/  LDL.LU.64 R26, [R1+0x708] ;  /* 0x00070800011a7983 */ /* 0x002f280000300a00 */
[----:B----4-:R-:W-:Y:S04]  /*1cef0*/  STL [R1+0x4bc], R26 ;  /* 0x0004bc1a01007387 */ /* 0x010fe80000100800 */
[----:B------:R0:W-:Y:S02]  /*1cf00*/  STL [R1+0x4b0], R0 ;  /* 0x0004b00001007387 */ /* 0x0001e40000100800 */
[----:B0-----:R-:W-:-:S02]  /*1cf10*/  IMAD.MOV.U32 R0, RZ, RZ, R27 ;  /* 0x000000ffff007224 */ /* 0x001fc400078e001b */
[----:B------:R-:W4:Y:S04]  /*1cf20*/  LDL.LU.64 R26, [R1+0x700] ;  /* 0x00070000011a7983 */ /* 0x000f280000300a00 */
[----:B----4-:R-:W-:Y:S04]  /*1cf30*/  STL [R1+0x4c4], R26 ;  /* 0x0004c41a01007387 */ /* 0x010fe80000100800 */
[----:B------:R0:W-:Y:S02]  /*1cf40*/  STL [R1+0x4b8], R0 ;  /* 0x0004b80001007387 */ /* 0x0001e40000100800 */
[----:B0-----:R-:W-:-:S02]  /*1cf50*/  IMAD.MOV.U32 R0, RZ, RZ, R27 ;  /* 0x000000ffff007224 */ /* 0x001fc400078e001b */
[----:B------:R-:W4:Y:S04]  /*1cf60*/  LDL.LU.64 R26, [R1+0x6f8] ;  /* 0x0006f800011a7983 */ /* 0x000f280000300a00 */
[----:B------:R0:W-:Y:S04]  /*1cf70*/  STL [R1+0x4c0], R0 ;  /* 0x0004c00001007387 */ /* 0x0001e80000100800 */
[----:B0-----:R0:W5:Y:S04]  /*1cf80*/  LDL.LU R0, [R1+0x6f4] ;  /* 0x0006f40001007983 */ /* 0x0011680000300800 */
[----:B------:R1:W-:Y:S04]  /*1cf90*/  STL [R1+0x4cc], R2 ;  /* 0x0004cc0201007387 */ /* 0x0003e80000100800 */
[----:B-1----:R0:W5:Y:S04]  /*1cfa0*/  LDL.LU R2, [R1+0x6f0] ;  /* 0x0006f00001027983 */ /* 0x0021680000300800 */
[----:B------:R-:W-:Y:S04]  /*1cfb0*/  STL [R1+0x4d4], R24 ;  /* 0x0004d41801007387 */ /* 0x000fe80000100800 */
[----:B------:R1:W-:Y:S02]  /*1cfc0*/  STL [R1+0x4c8], R3 ;  /* 0x0004c80301007387 */ /* 0x0003e40000100800 */
[----:B-1----:R-:W-:-:S02]  /*1cfd0*/  IMAD.MOV.U32 R3, RZ, RZ, R25 ;  /* 0x000000ffff037224 */ /* 0x002fc400078e0019 */
[----:B------:R-:W4:Y:S04]  /*1cfe0*/  LDL.LU.64 R24, [R1+0x6e8] ;  /* 0x0006e80001187983 */ /* 0x000f280000300a00 */
        /* <DEDUP_REMOVED lines=36> */
[----:B--2---:R-:W-:Y:S04]  /*1d230*/  STL [R1+0x524], R4 ;  /* 0x0005240401007387 */ /* 0x004fe80000100800 */
[----:B------:R1:W-:Y:S02]  /*1d240*/  STL [R1+0x518], R3 ;  /* 0x0005180301007387 */ /* 0x0003e40000100800 */
[----:B-1----:R-:W-:-:S02]  /*1d250*/  IMAD.MOV.U32 R3, RZ, RZ, R5 ;  /* 0x000000ffff037224 */ /* 0x002fc400078e0005 */
[----:B------:R-:W2:Y:S04]  /*1d260*/  LDL.LU.64 R4, [R1+0x698] ;  /* 0x0006980001047983 */ /* 0x000ea80000300a00 */
[----:B---3--:R-:W-:Y:S04]  /*1d270*/  STL [R1+0x52c], R28 ;  /* 0x00052c1c01007387 */ /* 0x008fe80000100800 */
[----:B------:R1:W-:Y:S02]  /*1d280*/  STL [R1+0x520], R3 ;  /* 0x0005200301007387 */ /* 0x0003e40000100800 */
[----:B-1----:R-:W-:-:S02]  /*1d290*/  IMAD.MOV.U32 R3, RZ, RZ, R29 ;  /* 0x000000ffff037224 */ /* 0x002fc400078e001d */
[----:B------:R-:W3:Y:S04]  /*1d2a0*/  LDL.LU.64 R28, [R1+0x690] ;  /* 0x00069000011c7983 */ /* 0x000ee80000300a00 */
[----:B---3--:R-:W-:Y:S04]  /*1d2b0*/  STL [R1+0x534], R28 ;  /* 0x0005341c01007387 */ /* 0x008fe80000100800 */
[----:B------:R1:W-:Y:S04]  /*1d2c0*/  STL [R1+0x528], R3 ;  /* 0x0005280301007387 */ /* 0x0003e80000100800 */
[----:B-1----:R-:W3:Y:S04]  /*1d2d0*/  LDL.LU R3, [R1+0x624] ;  /* 0x0006240001037983 */ /* 0x002ee80000300800 */
[----:B------:R0:W-:Y:S04]  /*1d2e0*/  STL [R1+0x530], R29 ;  /* 0x0005301d01007387 */ /* 0x0001e80000100800 */
[----:B--2---:R0:W-:Y:S04]  /*1d2f0*/  STL [R1+0x53c], R4 ;  /* 0x00053c0401007387 */ /* 0x0041e80000100800 */
[----:B------:R0:W-:Y:S04]  /*1d300*/  STL [R1+0x538], R5 ;  /* 0x0005380501007387 */ /* 0x0001e80000100800 */
[----:B----4-:R0:W-:Y:S04]  /*1d310*/  STL [R1+0x544], R6 ;  /* 0x0005440601007387 */ /* 0x0101e80000100800 */
[----:B------:R0:W-:Y:S04]  /*1d320*/  STL [R1+0x540], R7 ;  /* 0x0005400701007387 */ /* 0x0001e80000100800 */
        /* <DEDUP_REMOVED lines=12> */
[----:B------:R0:W-:Y:S01]  /*1d3f0*/  STL [R1+0x57c], R20 ;  /* 0x00057c1401007387 */ /* 0x0001e20000100800 */
[----:B------:R-:W-:Y:S01]  /*1d400*/  UIADD3 UR8, UR8, -0x80, URZ ;  /* 0xffffff8008087890 */ /* 0x000fe2000fffe03f */
[----:B---3--:R-:W-:-:S05]  /*1d410*/  VIADD R3, R3, 0xffffffff ;  /* 0xffffffff03037836 */ /* 0x008fca0000000000 */
        /* <DEDUP_REMOVED lines=8> */
[----:B------:R-:W-:-:S13]  /*1d4a0*/  ISETP.NE.U32.AND P0, PT, R3, RZ, PT ;  /* 0x000000ff0300720c */ /* 0x000fda0003f05070 */
[----:B0-----:R-:W-:Y:S05]  /*1d4b0*/  @P0 BRA `(.L_x_2) ;  /* 0xfffffef800ec0947 */ /* 0x001fea000383ffff */
[----:B------:R-:W2:Y:S04]  /*1d4c0*/  LDL.LU R3, [R1+0x5bc] ;  /* 0x0005bc0001037983 */ /* 0x000ea80000300800 */
[----:B-----5:R-:W3:Y:S04]  /*1d4d0*/  LDL.LU R2, [R1+0x5dc] ;  /* 0x0005dc0001027983 */ /* 0x020ee80000300800 */
[----:B---3--:R0:W-:Y:S04]  /*1d4e0*/  STL [R1+0x694], R2 ;  /* 0x0006940201007387 */ /* 0x0081e80000100800 */
[----:B0-----:R-:W2:Y:S04]  /*1d4f0*/  LDL.LU R2, [R1+0x5ac] ;  /* 0x0005ac0001027983 */ /* 0x001ea80000300800 */
[----:B------:R-:W3:Y:S04]  /*1d500*/  LDL.LU R5, [R1+0x5b8] ;  /* 0x0005b80001057983 */ /* 0x000ee80000300800 */
[----:B---3--:R0:W-:Y:S04]  /*1d510*/  STL [R1+0x690], R5 ;  /* 0x0006900501007387 */ /* 0x0081e80000100800 */
[----:B0-----:R-:W3:Y:S04]  /*1d520*/  LDL.LU R5, [R1+0x5cc] ;  /* 0x0005cc0001057983 */ /* 0x001ee80000300800 */
[----:B------:R-:W4:Y:S01]  /*1d530*/  LDL.LU R0, [R1+0x5c8] ;  /* 0x0005c80001007983 */ /* 0x000f220000300800 */
[----:B--2---:R-:W-:-:S03]  /*1d540*/  F2FP.BF16.F32.PACK_AB R3, R2, R3 ;  /* 0x000000030203723e */ /* 0x004fc600000010ff */
[----:B----4-:R0:W-:Y:S04]  /*1d550*/  STL [R1+0x68c], R0 ;  /* 0x00068c0001007387 */ /* 0x0101e80000100800 */
[----:B0-----:R-:W2:Y:S04]  /*1d560*/  LDL.LU R0, [R1+0x5a8] ;  /* 0x0005a80001007983 */ /* 0x001ea80000300800 */
        /* <DEDUP_REMOVED lines=25> */
[----:B------:R-:W3:Y:S02]  /*1d700*/  LDL.LU R2, [R1+0x694] ;  /* 0x0006940001027983 */ /* 0x000ee40000300800 */
[----:B---3--:R-:W-:-:S02]  /*1d710*/  F2FP.BF16.F32.PACK_AB R2, R5, R2 ;  /* 0x000000020502723e */ /* 0x008fc400000010ff */
[----:B------:R-:W2:Y:S02]  /*1d720*/  LDL.LU R5, [R1+0x690] ;  /* 0x0006900001057983 */ /* 0x000ea40000300800 */
[----:B--2---:R-:W-:Y:S02]  /*1d730*/  F2FP.BF16.F32.PACK_AB R5, R0, R5 ;  /* 0x000000050005723e */ /* 0x004fe400000010ff */
[----:B------:R-:W2:Y:S01]  /*1d740*/  LDL.LU R0, [R1+0x68c] ;  /* 0x00068c0001007983 */ /* 0x000ea20000300800 */
[----:B----4-:R-:W-:Y:S02]  /*1d750*/  F2FP.BF16.F32.PACK_AB R17, R16, R17 ;  /* 0x000000111011723e */ /* 0x010fe400000010ff */
[----:B------:R-:W-:Y:S02]  /*1d760*/  F2FP.BF16.F32.PACK_AB R7, R26, R7 ;  /* 0x000000071a07723e */ /* 0x000fe400000010ff */
[----:B------:R-:W-:Y:S02]  /*1d770*/  F2FP.BF16.F32.PACK_AB R6, R27, R6 ;  /* 0x000000061b06723e */ /* 0x000fe400000010ff */
[----:B------:R-:W-:-:S02]  /*1d780*/  F2FP.BF16.F32.PACK_AB R11, R24, R11 ;  /* 0x0000000b180b723e */ /* 0x000fc400000010ff */
[----:B------:R-:W-:Y:S02]  /*1d790*/  F2FP.BF16.F32.PACK_AB R10, R25, R10 ;  /* 0x0000000a190a723e */ /* 0x000fe400000010ff */
[----:B------:R-:W-:Y:S02]  /*1d7a0*/  F2FP.BF16.F32.PACK_AB R9, R22, R9 ;  /* 0x000000091609723e */ /* 0x000fe400000010ff */
[----:B------:R-:W-:Y:S02]  /*1d7b0*/  F2FP.BF16.F32.PACK_AB R8, R23, R8 ;  /* 0x000000081708723e */ /* 0x000fe400000010ff */
[----:B------:R-:W-:Y:S02]  /*1d7c0*/  F2FP.BF16.F32.PACK_AB R15, R20, R15 ;  /* 0x0000000f140f723e */ /* 0x000fe400000010ff */
[----:B------:R-:W-:Y:S02]  /*1d7d0*/  F2FP.BF16.F32.PACK_AB R14, R21, R14 ;  /* 0x0000000e150e723e */ /* 0x000fe400000010ff */
[----:B------:R-:W-:-:S02]  /*1d7e0*/  F2FP.BF16.F32.PACK_AB R13, R18, R13 ;  /* 0x0000000d120d723e */ /* 0x000fc400000010ff */
[----:B------:R-:W-:Y:S02]  /*1d7f0*/  F2FP.BF16.F32.PACK_AB R12, R19, R12 ;  /* 0x0000000c130c723e */ /* 0x000fe400000010ff */
[----:B------:R-:W-:Y:S02]  /*1d800*/  F2FP.BF16.F32.PACK_AB R16, R28, R29 ;  /* 0x0000001d1c10723e */ /* 0x000fe400000010ff */
[----:B--2---:R-:W-:-:S07]  /*1d810*/  F2FP.BF16.F32.PACK_AB R4, R0, R4 ;  /* 0x000000040004723e */ /* 0x004fce00000010ff */
.L_x_1:
[----:B-1----:R-:W2:Y:S01]  /*1d820*/  LDL.LU R0, [R1+0x64c] ;  /* 0x00064c0001007983 */ /* 0x002ea20000300800 */
[----:B------:R-:W0:Y:S01]  /*1d830*/  S2R R20, SR_TID.X ;  /* 0x0000000000147919 */ /* 0x000e220000002100 */
[----:B------:R-:W1:Y:S01]  /*1d840*/  S2UR UR5, SR_CgaCtaId ;  /* 0x00000000000579c3 */ /* 0x000e620000008800 */
[----:B------:R-:W-:Y:S01]  /*1d850*/  UMOV UR4, 0x400 ;  /* 0x0000040000047882 */ /* 0x000fe20000000000 */
[----:B------:R-:W-:Y:S01]  /*1d860*/  ULDC.64 UR10, c[0x0][0x228] ;  /* 0x00008a00000a7ab9 */ /* 0x000fe20000000a00 */
[----:B------:R-:W3:Y:S01]  /*1d870*/  LDL.LU R21, [R1+0x650] ;  /* 0x0006500001157983 */ /* 0x000ee20000300800 */
[----:B------:R-:W-:-:S03]  /*1d880*/  ULDC.64 UR8, c[0x0][0x220] ;  /* 0x0000880000087ab9 */ /* 0x000fc60000000a00 */
[----:B------:R-:W4:Y:S01]  /*1d890*/  LDL.LU R24, [R1+0x628] ;  /* 0x0006280001187983 */ /* 0x000f220000300800 */
[----:B------:R-:W5:Y:S01]  /*1d8a0*/  LDC R22, c[0x0][0x248] ;  /* 0x00009200ff167b82 */ /* 0x000f620000000800 */
[--C-:B0-----:R-:W-:Y:S02]  /*1d8b0*/  SHF.R.S32.HI R19, RZ, 0x4, R20.reuse ;  /* 0x00000004ff137819 */ /* 0x101fe40000011414 */
[C---:B------:R-:W-:Y:S02]  /*1d8c0*/  LOP3.LUT R23, R20.reuse, 0xe0, RZ, 0xc0, !PT ;  /* 0x000000e014177812 */ /* 0x040fe400078ec0ff */
[----:B------:R-:W-:Y:S02]  /*1d8d0*/  SGXT R19, R19, 0x1 ;  /* 0x000000011313781a */ /* 0x000fe40000000200 */
[----:B------:R-:W-:Y:S02]  /*1d8e0*/  LOP3.LUT R18, R20, 0xc, RZ, 0xc0, !PT ;  /* 0x0000000c14127812 */ /* 0x000fe400078ec0ff */
[----:B------:R-:W-:Y:S01]  /*1d8f0*/  LOP3.LUT R19, R19, 0x1020, RZ, 0xc0, !PT ;  /* 0x0000102013137812 */ /* 0x000fe200078ec0ff */
[----:B-1----:R-:W-:Y:S01]  /*1d900*/  ULEA UR4, UR5, UR4, 0x18 ;  /* 0x0000000405047291 */ /* 0x002fe2000f8ec03f */
[----:B------:R-:W-:-:S02]  /*1d910*/  SHF.R.U32.HI R25, RZ, 0x5, R20 ;  /* 0x00000005ff197819 */ /* 0x000fc40000011614 */
[----:B------:R-:W-:Y:S01]  /*1d920*/  ULDC UR5, c[0x0][0x244] ;  /* 0x0000910000057ab9 */ /* 0x000fe20000000800 */
[----:B------:R-:W-:Y:S01]  /*1d930*/  IMAD R19, R18, 0x2, R19 ;  /* 0x0000000212137824 */ /* 0x000fe200078e0213 */
[----:B------:R-:W-:Y:S01]  /*1d940*/  SGXT.U32 R25, R25, 0x3 ;  /* 0x000000031919781a */ /* 0x000fe20000000000 */
[----:B------:R-:W-:Y:S01]  /*1d950*/  BAR.SYNC.DEFER_BLOCKING 0x0 ;  /* 0x0000000000007b1d */ /* 0x000fe20000010000 */
[----:B--2---:R-:W-:-:S05]  /*1d960*/  LOP3.LUT R0, R0, 0x60, RZ, 0xc0, !PT ;  /* 0x0000006000007812 */ /* 0x004fca00078ec0ff */
[----:B------:R-:W-:Y:S01]  /*1d970*/  IMAD R0, R23, 0x10, R0 ;  /* 0x0000001017007824 */ /* 0x000fe200078e0200 */
[----:B---3--:R-:W-:-:S04]  /*1d980*/  LOP3.LUT R21, R21, 0x1f8, RZ, 0xc0, !PT ;  /* 0x000001f815157812 */ /* 0x008fc800078ec0ff */
[----:B------:R-:W-:Y:S01]  /*1d990*/  LOP3.LUT R19, R19, R0, RZ, 0x3c, !PT ;  /* 0x0000000013137212 */ /* 0x000fe200078e3cff */
[----:B------:R-:W-:Y:S01]  /*1d9a0*/  IMAD R21, R18, 0x400, R21 ;  /* 0x0000040012157824 */ /* 0x000fe200078e0215 */
[----:B------:R-:W-:-:S04]  /*1d9b0*/  SHF.R.U32.HI R18, RZ, 0x1, R20 ;  /* 0x00000001ff127819 */ /* 0x000fc80000011614 */
[----:B------:R-:W-:Y:S02]  /*1d9c0*/  LOP3.LUT R0, R21, 0x60, R18, 0x78, !PT ;  /* 0x0000006015007812 */ /* 0x000fe400078e7812 */
[----:B------:R-:W-:Y:S01]  /*1d9d0*/  LOP3.LUT R18, R19, 0x40, RZ, 0x3c, !PT ;  /* 0x0000004013127812 */ /* 0x000fe200078e3cff */
[----:B------:R-:W-:Y:S04]  /*1d9e0*/  STS.64 [R19+UR4], R16 ;  /* 0x0000001013007988 */ /* 0x000fe80008000a04 */
[----:B------:R-:W-:Y:S04]  /*1d9f0*/  STS.64 [R19+UR4+0x100], R12 ;  /* 0x0001000c13007988 */ /* 0x000fe80008000a04 */
[----:B------:R-:W-:Y:S04]  /*1da00*/  STS.64 [R19+UR4+0x80], R14 ;  /* 0x0000800e13007988 */ /* 0x000fe80008000a04 */
[----:B------:R-:W-:Y:S04]  /*1da10*/  STS.64 [R19+UR4+0x180], R8 ;  /* 0x0001800813007988 */ /* 0x000fe80008000a04 */
[----:B------:R4:W-:Y:S04]  /*1da20*/  STS.64 [R18+UR4+0x2180], R2 ;  /* 0x0021800212007988 */ /* 0x0009e80008000a04 */
[----:B------:R-:W-:Y:S04]  /*1da30*/  STS.64 [R18+UR4+0x2000], R10 ;  /* 0x0020000a12007988 */ /* 0x000fe80008000a04 */
[----:B------:R0:W-:Y:S01]  /*1da40*/  STS.64 [R18+UR4+0x2100], R6 ;  /* 0x0021000612007988 */ /* 0x0001e20008000a04 */
[----:B----4-:R-:W-:-:S03]  /*1da50*/  LOP3.LUT R2, R24, 0xe8, R25, 0xfe, !PT ;  /* 0x000000e818027812 */ /* 0x010fc600078efe19 */
[----:B------:R1:W-:Y:S01]  /*1da60*/  STS.64 [R18+UR4+0x2080], R4 ;  /* 0x0020800412007988 */ /* 0x0003e20008000a04 */
[----:B------:R-:W-:Y:S01]  /*1da70*/  BAR.SYNC.DEFER_BLOCKING 0x0 ;  /* 0x0000000000007b1d */ /* 0x000fe20000010000 */
[C-C-:B0-----:R-:W-:Y:S02]  /*1da80*/  LOP3.LUT R6, R24.reuse, 0xe0, R25.reuse, 0xfe, !PT ;  /* 0x000000e018067812 */ /* 0x141fe400078efe19 */
[----:B-1----:R-:W-:-:S03]  /*1da90*/  LOP3.LUT R5, R24, 0xd8, R25, 0xfe, !PT ;  /* 0x000000d818057812 */ /* 0x002fc600078efe19 */
[----:B------:R0:W-:Y:S04]  /*1daa0*/  STL [R1+0x60], R2 ;  /* 0x0000600201007387 */ /* 0x0001e80000100800 */
[----:B------:R-:W-:Y:S01]  /*1dab0*/  STL [R1+0x2c], R6 ;  /* 0x00002c0601007387 */ /* 0x000fe20000100800 */
[----:B0-----:R-:W-:-:S03]  /*1dac0*/  LOP3.LUT R2, R24, 0xd0, R25, 0xfe, !PT ;  /* 0x000000d018027812 */ /* 0x001fc600078efe19 */
[----:B------:R-:W-:Y:S04]  /*1dad0*/  STL [R1+0x5c], R5 ;  /* 0x00005c0501007387 */ /* 0x000fe80000100800 */
[----:B------:R0:W-:Y:S04]  /*1dae0*/  STL [R1+0x58], R2 ;  /* 0x0000580201007387 */ /* 0x0001e80000100800 */
[----:B------:R-:W1:Y:S01]  /*1daf0*/  LDS.64 R20, [R0+UR4] ;  /* 0x0000000400147984 */ /* 0x000e620008000a00 */
[----:B------:R-:W-:-:S03]  /*1db00*/  LOP3.LUT R7, R24, 0xb8, R25, 0xfe, !PT ;  /* 0x000000b818077812 */ /* 0x000fc600078efe19 */
[----:B------:R-:W2:Y:S04]  /*1db10*/  LDS.64 R18, [R0+UR4+0x200] ;  /* 0x0002000400127984 */ /* 0x000ea80008000a00 */
[----:B0-----:R-:W3:Y:S01]  /*1db20*/  LDL.LU R2, [R1+0x648] ;  /* 0x0006480001027983 */ /* 0x001ee20000300800 */
[C-C-:B------:R-:W-:Y:S02]  /*1db30*/  LOP3.LUT R6, R24.reuse, 0xc8, R25.reuse, 0xfe, !PT ;  /* 0x000000c818067812 */ /* 0x140fe400078efe19 */
[C-C-:B------:R-:W-:Y:S01]  /*1db40*/  LOP3.LUT R5, R24.reuse, 0xc0, R25.reuse, 0xfe, !PT ;  /* 0x000000c018057812 */ /* 0x140fe200078efe19 */
[----:B------:R-:W0:Y:S04]  /*1db50*/  LDS.64 R16, [R0+UR4+0x400] ;  /* 0x0004000400107984 */ /* 0x000e280008000a00 */
[----:B------:R4:W-:Y:S04]  /*1db60*/  STL [R1+0x54], R6 ;  /* 0x0000540601007387 */ /* 0x0009e80000100800 */
[----:B------:R5:W-:Y:S04]  /*1db70*/  STL [R1+0x50], R5 ;  /* 0x0000500501007387 */ /* 0x000be80000100800 */
[----:B------:R-:W0:Y:S01]  /*1db80*/  LDS.64 R14, [R0+UR4+0x600] ;  /* 0x00060004000e7984 */ /* 0x000e220008000a00 */
[----:B----4-:R-:W-:-:S03]  /*1db90*/  LOP3.LUT R6, R24, 0xb0, R25, 0xfe, !PT ;  /* 0x000000b018067812 */ /* 0x010fc600078efe19 */
[----:B------:R-:W4:Y:S01]  /*1dba0*/  LDS.64 R12, [R0+UR4+0x800] ;  /* 0x00080004000c7984 */ /* 0x000f220008000a00 */
[----:B-----5:R-:W-:-:S03]  /*1dbb0*/  LOP3.LUT R5, R24, 0xa8, R25, 0xfe, !PT ;  /* 0x000000a818057812 */ /* 0x020fc600078efe19 */
[----:B------:R5:W-:Y:S04]  /*1dbc0*/  STL [R1+0x4c], R7 ;  /* 0x00004c0701007387 */ /* 0x000be80000100800 */
[----:B------:R1:W-:Y:S04]  /*1dbd0*/  STL [R1+0x48], R6 ;  /* 0x0000480601007387 */ /* 0x0003e80000100800 */
[----:B------:R2:W-:Y:S01]  /*1dbe0*/  STL [R1+0x44], R5 ;  /* 0x0000440501007387 */ /* 0x0005e20000100800 */
[----:B-----5:R-:W-:-:S03]  /*1dbf0*/  LOP3.LUT R7, R24, 0xa0, R25, 0xfe, !PT ;  /* 0x000000a018077812 */ /* 0x020fc600078efe19 */
[----:B------:R-:W5:Y:S01]  /*1dc00*/  LDS.64 R10, [R0+UR4+0xa00] ;  /* 0x000a0004000a7984 */ /* 0x000f620008000a00 */
[----:B-1----:R-:W-:-:S03]  /*1dc10*/  LOP3.LUT R6, R24, 0x98, R25, 0xfe, !PT ;  /* 0x0000009818067812 */ /* 0x002fc600078efe19 */
[----:B------:R-:W1:Y:S01]  /*1dc20*/  LDS.64 R8, [R0+UR4+0xc00] ;  /* 0x000c000400087984 */ /* 0x000e620008000a00 */
[----:B--2---:R-:W-:-:S03]  /*1dc30*/  LOP3.LUT R5, R24, 0x90, R25, 0xfe, !PT ;  /* 0x0000009018057812 */ /* 0x004fc600078efe19 */
[----:B------:R2:W-:Y:S04]  /*1dc40*/  STL [R1+0x40], R7 ;  /* 0x0000400701007387 */ /* 0x0005e80000100800 */
[----:B------:R0:W-:Y:S04]  /*1dc50*/  STL [R1+0x3c], R6 ;  /* 0x00003c0601007387 */ /* 0x0001e80000100800 */
[----:B------:R4:W-:Y:S01]  /*1dc60*/  STL [R1+0x38], R5 ;  /* 0x0000380501007387 */ /* 0x0009e20000100800 */
[----:B--2---:R-:W-:-:S03]  /*1dc70*/  LOP3.LUT R7, R24, 0x88, R25, 0xfe, !PT ;  /* 0x0000008818077812 */ /* 0x004fc600078efe19 */
[----:B------:R-:W2:Y:S01]  /*1dc80*/  LDS.64 R26, [R0+UR4+0xe00] ;  /* 0x000e0004001a7984 */ /* 0x000ea20008000a00 */
[C-C-:B0-----:R-:W-:Y:S02]  /*1dc90*/  LOP3.LUT R6, R24.reuse, 0x80, R25.reuse, 0xfe, !PT ;  /* 0x0000008018067812 */ /* 0x141fe400078efe19 */
[C-C-:B----4-:R-:W-:Y:S01]  /*1dca0*/  LOP3.LUT R5, R24.reuse, 0xf8, R25.reuse, 0xfe, !PT ;  /* 0x000000f818057812 */ /* 0x150fe200078efe19 */
[----:B------:R0:W-:Y:S04]  /*1dcb0*/  STL [R1+0x34], R7 ;  /* 0x0000340701007387 */ /* 0x0001e80000100800 */
[----:B------:R4:W-:Y:S04]  /*1dcc0*/  STL [R1+0x30], R6 ;  /* 0x0000300601007387 */ /* 0x0009e80000100800 */
[----:B------:R5:W-:Y:S01]  /*1dcd0*/  STL [R1+0x64], R5 ;  /* 0x0000640501007387 */ /* 0x000be20000100800 */
[----:B0-----:R-:W-:-:S02]  /*1dce0*/  LOP3.LUT R7, R24, 0x78, R25, 0xfe, !PT ;  /* 0x0000007818077812 */ /* 0x001fc400078efe19 */
[----:B----4-:R-:W-:-:S03]  /*1dcf0*/  LOP3.LUT R6, R24, 0x70, R25, 0xfe, !PT ;  /* 0x0000007018067812 */ /* 0x010fc600078efe19 */
[----:B------:R-:W-:Y:S01]  /*1dd00*/  STL [R1+0x28], R7 ;  /* 0x0000280701007387 */ /* 0x000fe20000100800 */
[----:B-----5:R-:W-:-:S03]  /*1dd10*/  LOP3.LUT R5, R24, 0x68, R25, 0xfe, !PT ;  /* 0x0000006818057812 */ /* 0x020fc600078efe19 */
[----:B------:R-:W-:Y:S04]  /*1dd20*/  STL [R1+0x24], R6 ;  /* 0x0000240601007387 */ /* 0x000fe80000100800 */
[----:B------:R0:W-:Y:S04]  /*1dd30*/  STL [R1+0x20], R5 ;  /* 0x0000200501007387 */ /* 0x0001e80000100800 */
[----:B------:R4:W-:Y:S01]  /*1dd40*/  STL [R1+0x68c], R21 ;  /* 0x00068c1501007387 */ /* 0x0009e20000100800 */
[C-C-:B0-----:R-:W-:Y:S02]  /*1dd50*/  LOP3.LUT R5, R24.reuse, 0x60, R25.reuse, 0xfe, !PT ;  /* 0x0000006018057812 */ /* 0x141fe400078efe19 */
[----:B----4-:R-:W-:-:S05]  /*1dd60*/  LOP3.LUT R21, R24, 0x58, R25, 0xfe, !PT ;  /* 0x0000005818157812 */ /* 0x010fca00078efe19 */
[----:B------:R0:W-:Y:S04]  /*1dd70*/  STL [R1+0x690], R21 ;  /* 0x0006901501007387 */ /* 0x0001e80000100800 */
[----:B------:R4:W-:Y:S01]  /*1dd80*/  STL [R1+0x1c], R5 ;  /* 0x00001c0501007387 */ /* 0x0009e20000100800 */
[C-C-:B0-----:R-:W-:Y:S02]  /*1dd90*/  LOP3.LUT R21, R24.reuse, 0x48, R25.reuse, 0xfe, !PT ;  /* 0x0000004818157812 */ /* 0x141fe400078efe19 */
[----:B----4-:R-:W-:-:S03]  /*1dda0*/  LOP3.LUT R5, R24, 0x50, R25, 0xfe, !PT ;  /* 0x0000005018057812 */ /* 0x010fc600078efe19 */
[----:B------:R-:W-:Y:S01]  /*1ddb0*/  STL [R1+0x694], R21 ;  /* 0x0006941501007387 */ /* 0x000fe20000100800 */
[----:B------:R-:W-:-:S03]  /*1ddc0*/  LOP3.LUT R6, R24, 0x28, R25, 0xfe, !PT ;  /* 0x0000002818067812 */ /* 0x000fc600078efe19 */
[----:B------:R0:W-:Y:S04]  /*1ddd0*/  STL [R1+0x14], R5 ;  /* 0x0000140501007387 */ /* 0x0001e80000100800 */
[----:B------:R4:W-:Y:S01]  /*1dde0*/  STL [R1+0x698], R19 ;  /* 0x0006981301007387 */ /* 0x0009e20000100800 */
[----:B0-----:R-:W-:-:S05]  /*1ddf0*/  LOP3.LUT R5, R24, 0x40, R25, 0xfe, !PT ;  /* 0x0000004018057812 */ /* 0x001fca00078efe19 */
[----:B------:R3:W-:Y:S04]  /*1de00*/  STL [R1+0xc], R5 ;  /* 0x00000c0501007387 */ /* 0x0007e80000100800 */
[----:B------:R-:W-:Y:S04]  /*1de10*/  STL [R1], R6 ;  /* 0x0000000601007387 */ /* 0x000fe80000100800 */
[----:B------:R-:W5:Y:S01]  /*1de20*/  LDL.LU R0, [R1] ;  /* 0x0000000001007983 */ /* 0x000f620000300800 */
[C---:B------:R-:W-:Y:S02]  /*1de30*/  LOP3.LUT R3, R24.reuse, 0xf0, R25, 0xfe, !PT ;  /* 0x000000f018037812 */ /* 0x040fe400078efe19 */
[----:B------:R-:W-:-:S02]  /*1de40*/  LOP3.LUT R4, R24, R25, RZ, 0xfc, !PT ;  /* 0x0000001918047212 */ /* 0x000fc400078efcff */
[C-C-:B------:R-:W-:Y:S02]  /*1de50*/  LOP3.LUT R23, R24.reuse, 0x8, R25.reuse, 0xfe, !PT ;  /* 0x0000000818177812 */ /* 0x140fe400078efe19 */
[C-C-:B------:R-:W-:Y:S02]  /*1de60*/  LOP3.LUT R28, R24.reuse, 0x18, R25.reuse, 0xfe, !PT ;  /* 0x00000018181c7812 */ /* 0x140fe400078efe19 */
[C-C-:B------:R-:W-:Y:S02]  /*1de70*/  LOP3.LUT R7, R24.reuse, 0x10, R25.reuse, 0xfe, !PT ;  /* 0x0000001018077812 */ /* 0x140fe400078efe19 */
[C-C-:B------:R-:W-:Y:S02]  /*1de80*/  LOP3.LUT R21, R24.reuse, 0x38, R25.reuse, 0xfe, !PT ;  /* 0x0000003818157812 */ /* 0x140fe400078efe19 */
[C-C-:B----4-:R-:W-:Y:S02]  /*1de90*/  LOP3.LUT R19, R24.reuse, 0x30, R25.reuse, 0xfe, !PT ;  /* 0x0000003018137812 */ /* 0x150fe400078efe19 */
[----:B------:R-:W-:Y:S01]  /*1dea0*/  LOP3.LUT R29, R24, 0x20, R25, 0xfe, !PT ;  /* 0x00000020181d7812 */ /* 0x000fe200078efe19 */
[C---:B---3--:R-:W-:Y:S01]  /*1deb0*/  IMAD R5, R2.reuse, UR5, RZ ;  /* 0x0000000502057c24 */ /* 0x048fe2000f8e02ff */
[----:B------:R-:W-:-:S04]  /*1dec0*/  ISETP.GE.AND P0, PT, R2, UR10, PT ;  /* 0x0000000a02007c0c */ /* 0x000fc8000bf06270 */
[----:B------:R-:W-:Y:S02]  /*1ded0*/  LEA R2, P2, R5, UR8, 0x1 ;  /* 0x0000000805027c11 */ /* 0x000fe4000f8408ff */
[----:B------:R-:W-:Y:S02]  /*1dee0*/  ISETP.LT.AND P1, PT, R3, UR11, !P0 ;  /* 0x0000000b03007c0c */ /* 0x000fe4000c721270 */
[----:B------:R-:W-:Y:S02]  /*1def0*/  LEA.HI.X.SX32 R3, R5, UR9, 0x1, P2 ;  /* 0x0000000905037c11 */ /* 0x000fe400090f0eff */
[C---:B------:R-:W-:Y:S01]  /*1df00*/  ISETP.LT.AND P2, PT, R4.reuse, UR11, !P0 ;  /* 0x0000000b04007c0c */ /* 0x040fe2000c741270 */
[-C--:B------:R-:W-:Y:S01]  /*1df10*/  IMAD R4, R4, R22.reuse, RZ ;  /* 0x0000001604047224 */ /* 0x080fe200078e02ff */
[C---:B------:R-:W-:Y:S01]  /*1df20*/  ISETP.LT.AND P3, PT, R23.reuse, UR11, !P0 ;  /* 0x0000000b17007c0c */ /* 0x040fe2000c761270 */
[-C--:B------:R-:W-:Y:S01]  /*1df30*/  IMAD R23, R23, R22.reuse, RZ ;  /* 0x0000001617177224 */ /* 0x080fe200078e02ff */
[C---:B------:R-:W-:Y:S01]  /*1df40*/  ISETP.LT.AND P4, PT, R7.reuse, UR11, !P0 ;  /* 0x0000000b07007c0c */ /* 0x040fe2000c781270 */
[----:B------:R-:W-:Y:S01]  /*1df50*/  IMAD R7, R7, R22, RZ ;  /* 0x0000001607077224 */ /* 0x000fe200078e02ff */
[----:B------:R-:W-:Y:S01]  /*1df60*/  LEA R24, P6, R4, R2, 0x1 ;  /* 0x0000000204187211 */ /* 0x000fe200078c08ff */
[----:B------:R-:W-:Y:S01]  /*1df70*/  IMAD R5, R28, R22, RZ ;  /* 0x000000161c057224 */ /* 0x000fe200078e02ff */
[----:B------:R-:W-:-:S02]  /*1df80*/  LEA R22, P5, R23, R2, 0x1 ;  /* 0x0000000217167211 */ /* 0x000fc400078a08ff */
[-C--:B------:R-:W-:Y:S02]  /*1df90*/  LEA.HI.X.SX32 R25, R4, R3.reuse, 0x1, P6 ;  /* 0x0000000304197211 */ /* 0x080fe400030f0eff */
[----:B------:R-:W-:-:S03]  /*1dfa0*/  LEA.HI.X.SX32 R23, R23, R3, 0x1, P5 ;  /* 0x0000000317177211 */ /* 0x000fc600028f0eff */
[----:B------:R-:W-:Y:S04]  /*1dfb0*/  @P2 STG.E.U16 desc[UR6][R24.64], R20 ;  /* 0x0000001418002986 */ /* 0x000fe8000c101506 */
[----:B------:R0:W-:Y:S02]  /*1dfc0*/  @P3 STG.E.U16 desc[UR6][R22.64], R18 ;  /* 0x0000001216003986 */ /* 0x0001e4000c101506 */
[----:B0-----:R-:W0:Y:S01]  /*1dfd0*/  LDC R23, c[0x0][0x248] ;  /* 0x00009200ff177b82 */ /* 0x001e220000000800 */
[----:B------:R-:W-:Y:S02]  /*1dfe0*/  LEA R6, P6, R7, R2, 0x1 ;  /* 0x0000000207067211 */ /* 0x000fe400078c08ff */
[----:B------:R-:W-:Y:S02]  /*1dff0*/  ISETP.LT.AND P3, PT, R29, UR11, !P0 ;  /* 0x0000000b1d007c0c */ /* 0x000fe4000c761270 */
[----:B------:R-:W-:-:S05]  /*1e000*/  LEA.HI.X.SX32 R7, R7, R3, 0x1, P6 ;  /* 0x0000000307077211 */ /* 0x000fca00030f0eff */
[----:B------:R3:W-:Y:S01]  /*1e010*/  @P4 STG.E.U16 desc[UR6][R6.64], R16 ;  /* 0x0000001006004986 */ /* 0x0007e2000c101506 */
[----:B------:R-:W-:Y:S02]  /*1e020*/  ISETP.LT.AND P2, PT, R28, UR11, !P0 ;  /* 0x0000000b1c007c0c */ /* 0x000fe4000c741270 */
[----:B------:R-:W-:Y:S01]  /*1e030*/  LEA R24, P5, R5, R2, 0x1 ;  /* 0x0000000205187211 */ /* 0x000fe200078a08ff */
[----:B------:R-:W4:Y:S01]  /*1e040*/  LDL.LU R28, [R1+0xc] ;  /* 0x00000c00011c7983 */ /* 0x000f220000300800 */
[----:B0-----:R-:W-:-:S05]  /*1e050*/  IMAD R29, R29, R23, RZ ;  /* 0x000000171d1d7224 */ /* 0x001fca00078e02ff */
[----:B---3--:R-:W-:-:S04]  /*1e060*/  LEA R6, P4, R29, R2, 0x1 ;  /* 0x000000021d067211 */ /* 0x008fc800078808ff */
[-C--:B------:R-:W-:Y:S02]  /*1e070*/  LEA.HI.X.SX32 R7, R29, R3.reuse, 0x1, P4 ;  /* 0x000000031d077211 */ /* 0x080fe400020f0eff */
[----:B------:R-:W0:Y:S01]  /*1e080*/  LDC R29, c[0x0][0x248] ;  /* 0x00009200ff1d7b82 */ /* 0x000e220000000800 */
[----:B------:R-:W-:-:S05]  /*1e090*/  LEA.HI.X.SX32 R25, R5, R3, 0x1, P5 ;  /* 0x0000000305197211 */ /* 0x000fca00028f0eff */
[----:B------:R3:W-:Y:S01]  /*1e0a0*/  @P2 STG.E.U16 desc[UR6][R24.64], R14 ;  /* 0x0000000e18002986 */ /* 0x0007e2000c101506 */
[----:B------:R-:W-:-:S03]  /*1e0b0*/  ISETP.LT.AND P2, PT, R19, UR11, !P0 ;  /* 0x0000000b13007c0c */ /* 0x000fc6000c741270 */
[----:B---3--:R-:W3:Y:S01]  /*1e0c0*/  LDL.LU R25, [R1+0x2c] ;  /* 0x00002c0001197983 */ /* 0x008ee20000300800 */
[----:B------:R-:W-:Y:S01]  /*1e0d0*/  ISETP.LT.AND P4, PT, R21, UR11, !P0 ;  /* 0x0000000b15007c0c */ /* 0x000fe2000c781270 */
[----:B0-----:R-:W-:Y:S02]  /*1e0e0*/  IMAD R5, R19, R29, RZ ;  /* 0x0000001d13057224 */ /* 0x001fe400078e02ff */
[----:B------:R-:W3:Y:S01]  /*1e0f0*/  LDL.LU R19, [R1+0x698] ;  /* 0x0006980001137983 */ /* 0x000ee20000300800 */
[C---:B-----5:R-:W-:Y:S01]  /*1e100*/  ISETP.LT.AND P5, PT, R0.reuse, UR11, !P0 ;  /* 0x0000000b00007c0c */ /* 0x060fe2000c7a1270 */
[----:B------:R-:W-:-:S05]  /*1e110*/  IMAD R0, R0, R23, RZ ;  /* 0x0000001700007224 */ /* 0x000fca00078e02ff */
[----:B------:R-:W-:-:S04]  /*1e120*/  LEA R22, P6, R0, R2, 0x1 ;  /* 0x0000000200167211 */ /* 0x000fc800078c08ff */
[----:B------:R-:W-:Y:S01]  /*1e130*/  LEA.HI.X.SX32 R23, R0, R3, 0x1, P6 ;  /* 0x0000000300177211 */ /* 0x000fe200030f0eff */
[----:B------:R-:W-:Y:S02]  /*1e140*/  IMAD R0, R21, R29, RZ ;  /* 0x0000001d15007224 */ /* 0x000fe400078e02ff */
[----:B------:R-:W5:Y:S04]  /*1e150*/  LDL.LU R21, [R1+0x694] ;  /* 0x0006940001157983 */ /* 0x000f680000300800 */
[----:B------:R0:W-:Y:S04]  /*1e160*/  @P3 STG.E.U16 desc[UR6][R6.64], R12 ;  /* 0x0000000c06003986 */ /* 0x0001e8000c101506 */
[----:B------:R1:W-:Y:S04]  /*1e170*/  @P5 STG.E.U16 desc[UR6][R22.64], R10 ;  /* 0x0000000a16005986 */ /* 0x0003e8000c101506 */
[----:B------:R-:W5:Y:S01]  /*1e180*/  LDL.LU R24, [R1+0x1c] ;  /* 0x00001c0001187983 */ /* 0x000f620000300800 */
[----:B0-----:R-:W-:-:S02]  /*1e190*/  LEA R6, P3, R5, R2, 0x1 ;  /* 0x0000000205067211 */ /* 0x001fc400078608ff */
[C---:B-1----:R-:W-:Y:S02]  /*1e1a0*/  LEA R22, P5, R0.reuse, R2, 0x1 ;  /* 0x0000000200167211 */ /* 0x042fe400078a08ff */
[-C--:B------:R-:W-:Y:S02]  /*1e1b0*/  LEA.HI.X.SX32 R7, R5, R3.reuse, 0x1, P3 ;  /* 0x0000000305077211 */ /* 0x080fe400018f0eff */
[----:B------:R-:W-:-:S03]  /*1e1c0*/  LEA.HI.X.SX32 R23, R0, R3, 0x1, P5 ;  /* 0x0000000300177211 */ /* 0x000fc600028f0eff */
[----:B------:R-:W-:Y:S04]  /*1e1d0*/  @P2 STG.E.U16 desc[UR6][R6.64], R8 ;  /* 0x0000000806002986 */ /* 0x000fe8000c101506 */
[----:B--2---:R0:W-:Y:S01]  /*1e1e0*/  @P4 STG.E.U16 desc[UR6][R22.64], R26 ;  /* 0x0000001a16004986 */ /* 0x0041e2000c101506 */
[CC--:B----4-:R-:W-:Y:S01]  /*1e1f0*/  IMAD R5, R28.reuse, R29.reuse, RZ ;  /* 0x0000001d1c057224 */ /* 0x0d0fe200078e02ff */
[----:B------:R-:W-:Y:S02]  /*1e200*/  ISETP.LT.AND P6, PT, R28, UR11, !P0 ;  /* 0x0000000b1c007c0c */ /* 0x000fe4000c7c1270 */
[----:B---3--:R-:W-:Y:S02]  /*1e210*/  ISETP.LT.AND P3, PT, R25, UR11, !P0 ;  /* 0x0000000b19007c0c */ /* 0x008fe4000c761270 */
[----:B------:R-:W2:Y:S04]  /*1e220*/  LDL.LU R25, [R1+0x20] ;  /* 0x0000200001197983 */ /* 0x000ea80000300800 */
[----:B0-----:R-:W3:Y:S01]  /*1e230*/  LDL.LU R23, [R1+0x14] ;  /* 0x0000140001177983 */ /* 0x001ee20000300800 */
[C---:B-----5:R-:W-:Y:S01]  /*1e240*/  ISETP.LT.AND P5, PT, R21.reuse, UR11, !P0 ;  /* 0x0000000b15007c0c */ /* 0x060fe2000c7a1270 */
[----:B------:R-:W-:-:S02]  /*1e250*/  IMAD R0, R21, R29, RZ ;  /* 0x0000001d15007224 */ /* 0x000fc400078e02ff */
[----:B------:R-:W4:Y:S04]  /*1e260*/  LDL.LU R21, [R1+0x690] ;  /* 0x0006900001157983 */ /* 0x000f280000300800 */
[----:B------:R-:W5:Y:S01]  /*1e270*/  LDL.LU R28, [R1+0x24] ;  /* 0x00002400011c7983 */ /* 0x000f620000300800 */
[CC--:B------:R-:W-:Y:S02]  /*1e280*/  LEA R6, P2, R5.reuse, R2.reuse, 0x1 ;  /* 0x0000000205067211 */ /* 0x0c0fe400078408ff */
[----:B------:R-:W-:Y:S02]  /*1e290*/  PRMT R20, R20, 0x7632, R20 ;  /* 0x0000763214147816 */ /* 0x000fe40000000014 */
[----:B------:R-:W-:Y:S02]  /*1e2a0*/  LEA.HI.X.SX32 R7, R5, R3, 0x1, P2 ;  /* 0x0000000305077211 */ /* 0x000fe400010f0eff */
[----:B------:R-:W-:-:S03]  /*1e2b0*/  LEA R22, P2, R0, R2, 0x1 ;  /* 0x0000000200167211 */ /* 0x000fc600078408ff */
[----:B------:R0:W-:Y:S01]  /*1e2c0*/  @P6 STG.E.U16 desc[UR6][R6.64], R20 ;  /* 0x0000001406006986 */ /* 0x0001e2000c101506 */
[----:B------:R-:W-:Y:S02]  /*1e2d0*/  PRMT R18, R18, 0x7632, R18 ;  /* 0x0000763212127816 */ /* 0x000fe40000000012 */
[----:B------:R-:W-:Y:S01]  /*1e2e0*/  PRMT R16, R16, 0x7632, R16 ;  /* 0x0000763210107816 */ /* 0x000fe20000000010 */
[C---:B---3--:R-:W-:Y:S01]  /*1e2f0*/  IMAD R5, R23.reuse, R29, RZ ;  /* 0x0000001d17057224 */ /* 0x048fe200078e02ff */
[----:B------:R-:W-:-:S04]  /*1e300*/  ISETP.LT.AND P4, PT, R23, UR11, !P0 ;  /* 0x0000000b17007c0c */ /* 0x000fc8000c781270 */
[C---:B0-----:R-:W-:Y:S02]  /*1e310*/  LEA R6, P6, R5.reuse, R2, 0x1 ;  /* 0x0000000205067211 */ /* 0x041fe400078c08ff */
[-C--:B------:R-:W-:Y:S02]  /*1e320*/  LEA.HI.X.SX32 R23, R0, R3.reuse, 0x1, P2 ;  /* 0x0000000300177211 */ /* 0x080fe400010f0eff */
[----:B------:R-:W-:-:S03]  /*1e330*/  LEA.HI.X.SX32 R7, R5, R3, 0x1, P6 ;  /* 0x0000000305077211 */ /* 0x000fc600030f0eff */
[----:B------:R0:W-:Y:S04]  /*1e340*/  @P5 STG.E.U16 desc[UR6][R22.64], R18 ;  /* 0x0000001216005986 */ /* 0x0001e8000c101506 */
[----:B------:R1:W-:Y:S01]  /*1e350*/  @P4 STG.E.U16 desc[UR6][R6.64], R16 ;  /* 0x0000001006004986 */ /* 0x0003e2000c101506 */
[CC--:B------:R-:W-:Y:S01]  /*1e360*/  IMAD R5, R24.reuse, R29.reuse, RZ ;  /* 0x0000001d18057224 */ /* 0x0c0fe200078e02ff */
[----:B------:R-:W-:Y:S02]  /*1e370*/  ISETP.LT.AND P5, PT, R24, UR11, !P0 ;  /* 0x0000000b18007c0c */ /* 0x000fe4000c7a1270 */
[----:B--2---:R-:W-:Y:S02]  /*1e380*/  ISETP.LT.AND P4, PT, R25, UR11, !P0 ;  /* 0x0000000b19007c0c */ /* 0x004fe4000c781270 */
[C---:B----4-:R-:W-:Y:S01]  /*1e390*/  ISETP.LT.AND P2, PT, R21.reuse, UR11, !P0 ;  /* 0x0000000b15007c0c */ /* 0x050fe2000c741270 */
[----:B------:R-:W-:-:S02]  /*1e3a0*/  IMAD R0, R21, R29, RZ ;  /* 0x0000001d15007224 */ /* 0x000fc400078e02ff */
[----:B------:R-:W2:Y:S04]  /*1e3b0*/  LDL.LU R21, [R1+0x68c] ;  /* 0x00068c0001157983 */ /* 0x000ea80000300800 */
[----:B0-----:R-:W3:Y:S04]  /*1e3c0*/  LDL.LU R18, [R1+0x30] ;  /* 0x0000300001127983 */ /* 0x001ee80000300800 */
[----:B-1----:R-:W4:Y:S01]  /*1e3d0*/  LDL.LU R16, [R1+0x28] ;  /* 0x0000280001107983 */ /* 0x002f220000300800 */
[----:B------:R-:W-:-:S03]  /*1e3e0*/  LEA R22, P6, R0, R2, 0x1 ;  /* 0x0000000200167211 */ /* 0x000fc600078c08ff */
[----:B------:R-:W2:Y:S01]  /*1e3f0*/  LDL.LU R24, [R1+0x34] ;  /* 0x0000340001187983 */ /* 0x000ea20000300800 */
[----:B------:R-:W-:Y:S02]  /*1e400*/  LEA.HI.X.SX32 R23, R0, R3, 0x1, P6 ;  /* 0x0000000300177211 */ /* 0x000fe400030f0eff */
[----:B------:R-:W-:Y:S01]  /*1e410*/  LEA R6, P6, R5, R2, 0x1 ;  /* 0x0000000205067211 */ /* 0x000fe200078c08ff */
[----:B------:R-:W-:Y:S02]  /*1e420*/  IMAD R0, R25, R29, RZ ;  /* 0x0000001d19007224 */ /* 0x000fe400078e02ff */
[----:B------:R-:W2:Y:S01]  /*1e430*/  LDL.LU R25, [R1+0x38] ;  /* 0x0000380001197983 */ /* 0x000ea20000300800 */
[----:B------:R-:W-:Y:S01]  /*1e440*/  LEA.HI.X.SX32 R7, R5, R3, 0x1, P6 ;  /* 0x0000000305077211 */ /* 0x000fe200030f0eff */
[C---:B-----5:R-:W-:Y:S01]  /*1e450*/  IMAD R5, R28.reuse, R29, RZ ;  /* 0x0000001d1c057224 */ /* 0x060fe200078e02ff */
[----:B------:R-:W-:Y:S02]  /*1e460*/  ISETP.LT.AND P6, PT, R28, UR11, !P0 ;  /* 0x0000000b1c007c0c */ /* 0x000fe4000c7c1270 */
[----:B------:R-:W5:Y:S01]  /*1e470*/  LDL.LU R28, [R1+0x3c] ;  /* 0x00003c00011c7983 */ /* 0x000f620000300800 */
[----:B------:R-:W-:-:S02]  /*1e480*/  PRMT R14, R14, 0x7632, R14 ;  /* 0x000076320e0e7816 */ /* 0x000fc4000000000e */
[----:B------:R-:W-:Y:S01]  /*1e490*/  PRMT R12, R12, 0x7632, R12 ;  /* 0x000076320c0c7816 */ /* 0x000fe2000000000c */
[----:B------:R-:W5:Y:S04]  /*1e4a0*/  LDL.LU R20, [R1+0x40] ;  /* 0x0000400001147983 */ /* 0x000f680000300800 */
[----:B------:R0:W-:Y:S01]  /*1e4b0*/  @P2 STG.E.U16 desc[UR6][R22.64], R14 ;  /* 0x0000000e16002986 */ /* 0x0001e2000c101506 */
[----:B------:R-:W-:-:S03]  /*1e4c0*/  PRMT R10, R10, 0x7632, R10 ;  /* 0x000076320a0a7816 */ /* 0x000fc6000000000a */
[----:B------:R1:W-:Y:S01]  /*1e4d0*/  @P5 STG.E.U16 desc[UR6][R6.64], R12 ;  /* 0x0000000c06005986 */ /* 0x0003e2000c101506 */
[----:B0-----:R-:W-:-:S04]  /*1e4e0*/  LEA R22, P2, R0, R2, 0x1 ;  /* 0x0000000200167211 */ /* 0x001fc800078408ff */
[----:B------:R-:W-:Y:S02]  /*1e4f0*/  LEA.HI.X.SX32 R23, R0, R3, 0x1, P2 ;  /* 0x0000000300177211 */ /* 0x000fe400010f0eff */
[----:B-1----:R-:W-:-:S03]  /*1e500*/  LEA R6, P2, R5, R2, 0x1 ;  /* 0x0000000205067211 */ /* 0x002fc600078408ff */
[----:B------:R-:W-:Y:S01]  /*1e510*/  @P4 STG.E.U16 desc[UR6][R22.64], R10 ;  /* 0x0000000a16004986 */ /* 0x000fe2000c101506 */
[----:B------:R-:W-:Y:S02]  /*1e520*/  LEA.HI.X.SX32 R7, R5, R3, 0x1, P2 ;  /* 0x0000000305077211 */ /* 0x000fe400010f0eff */
[----:B------:R-:W-:Y:S01]  /*1e530*/  PRMT R5, R8, 0x7632, R5 ;  /* 0x0000763208057816 */ /* 0x000fe20000000005 */
[----:B------:R-:W-:Y:S01]  /*1e540*/  IMAD R8, R29, 0x80, R4 ;  /* 0x000000801d087824 */ /* 0x000fe200078e0204 */
[----:B------:R-:W-:-:S03]  /*1e550*/  PRMT R26, R26, 0x7632, R26 ;  /* 0x000076321a1a7816 */ /* 0x000fc6000000001a */
[----:B------:R0:W-:Y:S02]  /*1e560*/  @P6 STG.E.U16 desc[UR6][R6.64], R5 ;  /* 0x0000000506006986 */ /* 0x0001e4000c101506 */
[----:B0-----:R-:W-:-:S04]  /*1e570*/  LEA R6, P6, R8, R2, 0x1 ;  /* 0x0000000208067211 */ /* 0x001fc800078c08ff */
[----:B------:R-:W-:Y:S01]  /*1e580*/  LEA.HI.X.SX32 R7, R8, R3, 0x1, P6 ;  /* 0x0000000308077211 */ /* 0x000fe200030f0eff */
[C---:B----4-:R-:W-:Y:S01]  /*1e590*/  IMAD R0, R16.reuse, R29, RZ ;  /* 0x0000001d10007224 */ /* 0x050fe200078e02ff */
[----:B------:R-:W-:Y:S02]  /*1e5a0*/  ISETP.LT.AND P4, PT, R16, UR11, !P0 ;  /* 0x0000000b10007c0c */ /* 0x000fe4000c781270 */
[----:B---3--:R-:W-:Y:S01]  /*1e5b0*/  ISETP.LT.AND P2, PT, R18, UR11, !P0 ;  /* 0x0000000b12007c0c */ /* 0x008fe2000c741270 */
[----:B------:R-:W3:Y:S01]  /*1e5c0*/  LDL.LU R16, [R1+0x44] ;  /* 0x0000440001107983 */ /* 0x000ee20000300800 */
[----:B------:R-:W-:-:S03]  /*1e5d0*/  LEA R4, P5, R0, R2, 0x1 ;  /* 0x0000000200047211 */ /* 0x000fc600078a08ff */
[----:B------:R-:W4:Y:S01]  /*1e5e0*/  LDL.LU R18, [R1+0x48] ;  /* 0x0000480001127983 */ /* 0x000f220000300800 */
[----:B------:R-:W-:Y:S01]  /*1e5f0*/  LEA.HI.X.SX32 R5, R0, R3, 0x1, P5 ;  /* 0x0000000300057211 */ /* 0x000fe200028f0eff */
[----:B------:R-:W-:Y:S01]  /*1e600*/  IMAD R0, R29, 0x8, R8 ;  /* 0x000000081d007824 */ /* 0x000fe200078e0208 */
[----:B--2---:R-:W-:Y:S02]  /*1e610*/  ISETP.LT.AND P5, PT, R24, UR11, !P0 ;  /* 0x0000000b18007c0c */ /* 0x004fe4000c7a1270 */
[----:B------:R-:W2:Y:S04]  /*1e620*/  LDL.LU R24, [R1+0x4c] ;  /* 0x00004c0001187983 */ /* 0x000ea80000300800 */
[----:B------:R0:W-:Y:S01]  /*1e630*/  @P4 STG.E.U16 desc[UR6][R4.64], R26 ;  /* 0x0000001a04004986 */ /* 0x0001e2000c101506 */
[----:B------:R-:W-:-:S03]  /*1e640*/  ISETP.LT.AND P4, PT, R25, UR11, !P0 ;  /* 0x0000000b19007c0c */ /* 0x000fc6000c781270 */
[----:B------:R-:W2:Y:S01]  /*1e650*/  LDL.LU R25, [R1+0x54] ;  /* 0x0000540001197983 */ /* 0x000ea20000300800 */
[----:B0-----:R-:W-:-:S04]  /*1e660*/  LEA R4, P6, R0, R2, 0x1 ;  /* 0x0000000200047211 */ /* 0x001fc800078c08ff */
[----:B------:R-:W-:Y:S02]  /*1e670*/  LEA.HI.X.SX32 R5, R0, R3, 0x1, P6 ;  /* 0x0000000300057211 */ /* 0x000fe400030f0eff */
[----:B-----5:R-:W-:Y:S02]  /*1e680*/  ISETP.LT.AND P6, PT, R28, UR11, !P0 ;  /* 0x0000000b1c007c0c */ /* 0x020fe4000c7c1270 */
[----:B------:R-:W5:Y:S01]  /*1e690*/  LDL.LU R28, [R1+0x50] ;  /* 0x00005000011c7983 */ /* 0x000f620000300800 */
[----:B------:R-:W-:-:S03]  /*1e6a0*/  IMAD R8, R29, 0x8, R0 ;  /* 0x000000081d087824 */ /* 0x000fc600078e0200 */
[----:B------:R0:W-:Y:S01]  /*1e6b0*/  @P2 STG.E.U16 desc[UR6][R6.64], R21 ;  /* 0x0000001506002986 */ /* 0x0001e2000c101506 */
[----:B------:R-:W-:-:S03]  /*1e6c0*/  IMAD R0, R29, 0x8, R8 ;  /* 0x000000081d007824 */ /* 0x000fc600078e0208 */
[----:B------:R1:W-:Y:S01]  /*1e6d0*/  @P5 STG.E.U16 desc[UR6][R4.64], R19 ;  /* 0x0000001304005986 */ /* 0x0003e2000c101506 */
[----:B0-----:R-:W-:-:S04]  /*1e6e0*/  LEA R6, P2, R8, R2, 0x1 ;  /* 0x0000000208067211 */ /* 0x001fc800078408ff */
[-C--:B------:R-:W-:Y:S01]  /*1e6f0*/  LEA.HI.X.SX32 R7, R8, R3.reuse, 0x1, P2 ;  /* 0x0000000308077211 */ /* 0x080fe200010f0eff */
[C---:B------:R-:W-:Y:S01]  /*1e700*/  IMAD R8, R29.reuse, 0x8, R0 ;  /* 0x000000081d087824 */ /* 0x040fe200078e0200 */
[-C--:B-1----:R-:W-:Y:S02]  /*1e710*/  LEA R4, P5, R0, R2.reuse, 0x1 ;  /* 0x0000000200047211 */ /* 0x082fe400078a08ff */
[----:B------:R-:W-:Y:S01]  /*1e720*/  ISETP.LT.AND P2, PT, R20, UR11, !P0 ;  /* 0x0000000b14007c0c */ /* 0x000fe2000c741270 */
[----:B------:R0:W-:Y:S01]  /*1e730*/  @P4 STG.E.U16 desc[UR6][R6.64], R17 ;  /* 0x0000001106004986 */ /* 0x0001e2000c101506 */
[----:B------:R-:W-:Y:S01]  /*1e740*/  LEA.HI.X.SX32 R5, R0, R3, 0x1, P5 ;  /* 0x0000000300057211 */ /* 0x000fe200028f0eff */
[----:B------:R-:W-:Y:S02]  /*1e750*/  IMAD R0, R29, 0x8, R8 ;  /* 0x000000081d007824 */ /* 0x000fe400078e0208 */
[----:B------:R-:W5:Y:S01]  /*1e760*/  LDL.LU R20, [R1+0x58] ;  /* 0x0000580001147983 */ /* 0x000f620000300800 */
[----:B0-----:R-:W-:-:S04]  /*1e770*/  LEA R6, P4, R8, R2, 0x1 ;  /* 0x0000000208067211 */ /* 0x001fc800078808ff */
[-C--:B------:R-:W-:Y:S01]  /*1e780*/  LEA.HI.X.SX32 R7, R8, R3.reuse, 0x1, P4 ;  /* 0x0000000308077211 */ /* 0x080fe200020f0eff */
[----:B------:R-:W-:Y:S01]  /*1e790*/  IMAD R8, R29, 0x8, R0 ;  /* 0x000000081d087824 */ /* 0x000fe200078e0200 */
[----:B------:R0:W-:Y:S04]  /*1e7a0*/  @P6 STG.E.U16 desc[UR6][R4.64], R15 ;  /* 0x0000000f04006986 */ /* 0x0001e8000c101506 */
[----:B------:R1:W-:Y:S01]  /*1e7b0*/  @P2 STG.E.U16 desc[UR6][R6.64], R13 ;  /* 0x0000000d06002986 */ /* 0x0003e2000c101506 */
[-C--:B0-----:R-:W-:Y:S02]  /*1e7c0*/  LEA R4, P6, R0, R2.reuse, 0x1 ;  /* 0x0000000200047211 */ /* 0x081fe400078c08ff */
[----:B-1----:R-:W-:Y:S02]  /*1e7d0*/  LEA R6, P2, R8, R2, 0x1 ;  /* 0x0000000208067211 */ /* 0x002fe400078408ff */
[----:B------:R-:W-:-:S02]  /*1e7e0*/  LEA.HI.X.SX32 R5, R0, R3, 0x1, P6 ;  /* 0x0000000300057211 */ /* 0x000fc400030f0eff */
[----:B------:R-:W-:Y:S02]  /*1e7f0*/  LEA.HI.X.SX32 R7, R8, R3, 0x1, P2 ;  /* 0x0000000308077211 */ /* 0x000fe400010f0eff */
[----:B---3--:R-:W-:Y:S02]  /*1e800*/  ISETP.LT.AND P5, PT, R16, UR11, !P0 ;  /* 0x0000000b10007c0c */ /* 0x008fe4000c7a1270 */
[----:B----4-:R-:W-:Y:S02]  /*1e810*/  ISETP.LT.AND P4, PT, R18, UR11, !P0 ;  /* 0x0000000b12007c0c */ /* 0x010fe4000c781270 */
[----:B--2---:R-:W-:Y:S02]  /*1e820*/  ISETP.LT.AND P6, PT, R24, UR11, !P0 ;  /* 0x0000000b18007c0c */ /* 0x004fe4000c7c1270 */
[----:B------:R-:W2:Y:S07]  /*1e830*/  LDL.LU R24, [R1+0x5c] ;  /* 0x00005c0001187983 */ /* 0x000eae0000300800 */
[----:B------:R0:W-:Y:S01]  /*1e840*/  @P5 STG.E.U16 desc[UR6][R4.64], R11 ;  /* 0x0000000b04005986 */ /* 0x0001e2000c101506 */
[----:B------:R-:W-:-:S03]  /*1e850*/  ISETP.LT.AND P2, PT, R25, UR11, !P0 ;  /* 0x0000000b19007c0c */ /* 0x000fc6000c741270 */
[----:B------:R1:W-:Y:S04]  /*1e860*/  @P4 STG.E.U16 desc[UR6][R6.64], R9 ;  /* 0x0000000906004986 */ /* 0x0003e8000c101506 */
[----:B------:R-:W3:Y:S01]  /*1e870*/  LDL.LU R25, [R1+0x60] ;  /* 0x0000600001197983 */ /* 0x000ee20000300800 */
[----:B-----5:R-:W-:-:S03]  /*1e880*/  ISETP.LT.AND P4, PT, R28, UR11, !P0 ;  /* 0x0000000b1c007c0c */ /* 0x020fc6000c781270 */
[----:B------:R-:W4:Y:S01]  /*1e890*/  LDL.LU R28, [R1+0x64] ;  /* 0x00006400011c7983 */ /* 0x000f220000300800 */
[----:B------:R-:W-:-:S04]  /*1e8a0*/  IMAD R0, R29, 0x8, R8 ;  /* 0x000000081d007824 */ /* 0x000fc800078e0208 */
[----:B------:R-:W-:Y:S01]  /*1e8b0*/  IMAD R8, R29, 0x8, R0 ;  /* 0x000000081d087824 */ /* 0x000fe200078e0200 */
[----:B0-----:R-:W-:-:S03]  /*1e8c0*/  LEA R4, P5, R0, R2, 0x1 ;  /* 0x0000000200047211 */ /* 0x001fc600078a08ff */
[C---:B------:R-:W-:Y:S01]  /*1e8d0*/  IMAD R10, R29.reuse, 0x8, R8 ;  /* 0x000000081d0a7824 */ /* 0x040fe200078e0208 */
[-C--:B------:R-:W-:Y:S02]  /*1e8e0*/  LEA.HI.X.SX32 R5, R0, R3.reuse, 0x1, P5 ;  /* 0x0000000300057211 */ /* 0x080fe400028f0eff */
[C---:B-1----:R-:W-:Y:S01]  /*1e8f0*/  LEA R6, P5, R8.reuse, R2, 0x1 ;  /* 0x0000000208067211 */ /* 0x042fe200078a08ff */
[C---:B------:R-:W-:Y:S02]  /*1e900*/  IMAD R0, R29.reuse, 0x8, R10 ;  /* 0x000000081d007824 */ /* 0x040fe400078e020a */
[----:B------:R0:W-:Y:S01]  /*1e910*/  @P6 STG.E.U16 desc[UR6][R4.64], R27 ;  /* 0x0000001b04006986 */ /* 0x0001e2000c101506 */
[----:B------:R-:W-:Y:S01]  /*1e920*/  LEA.HI.X.SX32 R7, R8, R3, 0x1, P5 ;  /* 0x0000000308077211 */ /* 0x000fe200028f0eff */
[----:B------:R-:W-:Y:S01]  /*1e930*/  IMAD R8, R29, 0x8, R0 ;  /* 0x000000081d087824 */ /* 0x000fe200078e0200 */
[----:B------:R-:W-:Y:S02]  /*1e940*/  PRMT R21, R21, 0x7632, R21 ;  /* 0x0000763215157816 */ /* 0x000fe40000000015 */
[----:B------:R-:W-:-:S02]  /*1e950*/  PRMT R19, R19, 0x7632, R19 ;  /* 0x0000763213137816 */ /* 0x000fc40000000013 */
[----:B0-----:R-:W-:-:S04]  /*1e960*/  LEA R4, P6, R10, R2, 0x1 ;  /* 0x000000020a047211 */ /* 0x001fc800078c08ff */
[----:B------:R-:W-:Y:S01]  /*1e970*/  LEA.HI.X.SX32 R5, R10, R3, 0x1, P6 ;  /* 0x000000030a057211 */ /* 0x000fe200030f0eff */
[C---:B------:R-:W-:Y:S01]  /*1e980*/  IMAD R10, R29.reuse, 0x8, R8 ;  /* 0x000000081d0a7824 */ /* 0x040fe200078e0208 */
[----:B------:R-:W-:Y:S04]  /*1e990*/  @P4 STG.E.U16 desc[UR6][R6.64], R21 ;  /* 0x0000001506004986 */ /* 0x000fe8000c101506 */
[----:B------:R0:W-:Y:S01]  /*1e9a0*/  @P2 STG.E.U16 desc[UR6][R4.64], R19 ;  /* 0x0000001304002986 */ /* 0x0001e2000c101506 */
[----:B------:R-:W-:Y:S01]  /*1e9b0*/  IMAD R12, R29, 0x8, R10 ;  /* 0x000000081d0c7824 */ /* 0x000fe200078e020a */
[----:B0-----:R-:W-:-:S04]  /*1e9c0*/  LEA R4, P2, R0, R2, 0x1 ;  /* 0x0000000200047211 */ /* 0x001fc800078408ff */
[-C--:B------:R-:W-:Y:S01]  /*1e9d0*/  LEA.HI.X.SX32 R5, R0, R3.reuse, 0x1, P2 ;  /* 0x0000000300057211 */ /* 0x080fe200010f0eff */
[----:B------:R-:W-:Y:S01]  /*1e9e0*/  IMAD R0, R29, 0x8, R12 ;  /* 0x000000081d007824 */ /* 0x000fe200078e020c */
[-C--:B------:R-:W-:Y:S02]  /*1e9f0*/  LEA R6, P4, R8, R2.reuse, 0x1 ;  /* 0x0000000208067211 */ /* 0x080fe400078808ff */
[----:B------:R-:W-:Y:S02]  /*1ea00*/  ISETP.LT.AND P5, PT, R20, UR11, !P0 ;  /* 0x0000000b14007c0c */ /* 0x000fe4000c7a1270 */
[-C--:B------:R-:W-:Y:S02]  /*1ea10*/  LEA R22, P2, R0, R2.reuse, 0x1 ;  /* 0x0000000200167211 */ /* 0x080fe400078408ff */
[----:B------:R-:W-:Y:S02]  /*1ea20*/  LEA.HI.X.SX32 R7, R8, R3, 0x1, P4 ;  /* 0x0000000308077211 */ /* 0x000fe400020f0eff */
[----:B------:R-:W-:-:S02]  /*1ea30*/  LEA R18, P6, R10, R2, 0x1 ;  /* 0x000000020a127211 */ /* 0x000fc400078c08ff */
[-C--:B------:R-:W-:Y:S02]  /*1ea40*/  LEA.HI.X.SX32 R23, R0, R3.reuse, 0x1, P2 ;  /* 0x0000000300177211 */ /* 0x080fe400010f0eff */
[-C--:B------:R-:W-:Y:S02]  /*1ea50*/  LEA.HI.X.SX32 R19, R10, R3.reuse, 0x1, P6 ;  /* 0x000000030a137211 */ /* 0x080fe400030f0eff */
[C---:B------:R-:W-:Y:S02]  /*1ea60*/  LEA R20, P6, R12.reuse, R2, 0x1 ;  /* 0x000000020c147211 */ /* 0x040fe400078c08ff */
[----:B------:R-:W-:Y:S02]  /*1ea70*/  PRMT R17, R17, 0x7632, R17 ;  /* 0x0000763211117816 */ /* 0x000fe40000000011 */
[----:B------:R-:W-:Y:S02]  /*1ea80*/  PRMT R9, R13, 0x7632, R9 ;  /* 0x000076320d097816 */ /* 0x000fe40000000009 */
[----:B------:R-:W-:Y:S01]  /*1ea90*/  PRMT R15, R15, 0x7632, R15 ;  /* 0x000076320f0f7816 */ /* 0x000fe2000000000f */
[----:B------:R-:W-:Y:S01]  /*1eaa0*/  IMAD R8, R29, 0x8, R0 ;  /* 0x000000081d087824 */ /* 0x000fe200078e0200 */
[----:B------:R-:W-:-:S02]  /*1eab0*/  LEA.HI.X.SX32 R21, R12, R3, 0x1, P6 ;  /* 0x000000030c157211 */ /* 0x000fc400030f0eff */
[----:B------:R-:W-:Y:S01]  /*1eac0*/  PRMT R10, R11, 0x7632, R10 ;  /* 0x000076320b0a7816 */ /* 0x000fe2000000000a */
[----:B------:R0:W-:Y:S01]  /*1ead0*/  @P5 STG.E.U16 desc[UR6][R4.64], R17 ;  /* 0x0000001104005986 */ /* 0x0001e2000c101506 */
[----:B------:R-:W-:Y:S02]  /*1eae0*/  PRMT R11, R9, 0x7632, R11 ;  /* 0x00007632090b7816 */ /* 0x000fe4000000000b */
[----:B------:R-:W-:-:S04]  /*1eaf0*/  LEA R2, P6, R8, R2, 0x1 ;  /* 0x0000000208027211 */ /* 0x000fc800078c08ff */
[----:B------:R-:W-:Y:S02]  /*1eb00*/  LEA.HI.X.SX32 R3, R8, R3, 0x1, P6 ;  /* 0x0000000308037211 */ /* 0x000fe400030f0eff */
[----:B--2---:R-:W-:Y:S02]  /*1eb10*/  ISETP.LT.AND P4, PT, R24, UR11, !P0 ;  /* 0x0000000b18007c0c */ /* 0x004fe4000c781270 */
[----:B---3--:R-:W-:-:S11]  /*1eb20*/  ISETP.LT.AND P2, PT, R25, UR11, !P0 ;  /* 0x0000000b19007c0c */ /* 0x008fd6000c741270 */
[----:B------:R0:W-:Y:S01]  /*1eb30*/  @P4 STG.E.U16 desc[UR6][R6.64], R15 ;  /* 0x0000000f06004986 */ /* 0x0001e2000c101506 */
[----:B----4-:R-:W-:-:S03]  /*1eb40*/  ISETP.LT.AND P0, PT, R28, UR11, !P0 ;  /* 0x0000000b1c007c0c */ /* 0x010fc6000c701270 */
[----:B------:R0:W-:Y:S04]  /*1eb50*/  @P3 STG.E.U16 desc[UR6][R18.64], R9 ;  /* 0x0000000912003986 */ /* 0x0001e8000c101506 */
[----:B------:R0:W-:Y:S04]  /*1eb60*/  @P2 STG.E.U16 desc[UR6][R20.64], R10 ;  /* 0x0000000a14002986 */ /* 0x0001e8000c101506 */
[----:B------:R0:W-:Y:S02]  /*1eb70*/  @P1 STG.E.U16 desc[UR6][R22.64], R11 ;  /* 0x0000000b16001986 */ /* 0x0001e4000c101506 */
[----:B------:R-:W-:Y:S05]  /*1eb80*/  @!P0 EXIT ;  /* 0x000000000000894d */ /* 0x000fea0003800000 */
[----:B------:R-:W-:-:S05]  /*1eb90*/  PRMT R27, R27, 0x7632, R27 ;  /* 0x000076321b1b7816 */ /* 0x000fca000000001b */
[----:B------:R-:W-:Y:S01]  /*1eba0*/  STG.E.U16 desc[UR6][R2.64], R27 ;  /* 0x0000001b02007986 */ /* 0x000fe2000c101506 */
[----:B------:R-:W-:Y:S05]  /*1ebb0*/  EXIT ;  /* 0x000000000000794d */ /* 0x000fea0003800000 */
.L_x_3:
[----:B------:R-:W-:-:S00]  /*1ebc0*/  BRA `(.L_x_3) ;  /* 0xfffffffc00fc7947 */ /* 0x000fc0000383ffff */
[----:B------:R-:W-:-:S00]  /*1ebd0*/  NOP ;  /* 0x0000000000007918 */ /* 0x000fc00000000000 */
        /* <DEDUP_REMOVED lines=10> */
.L_x_4:


//--------------------- .nv.shared.matmul_kernel  --------------------------
	.section	.nv.shared.matmul_kernel,"aw",@nobits
	.sectionflags	@""
	.align	16
	.zero		1024


//--------------------- .nv.shared.reserved.0     --------------------------
	.section	.nv.shared.reserved.0,"aw",@nobits
	.weak		__nv_reservedSMEM_offset_0_alias
	.size		__nv_reservedSMEM_offset_0_alias, 0, 0
	.other		__nv_reservedSMEM_offset_0_alias,@"STO_CUDA_RESERVED_SHARED STV_DEFAULT"
__nv_reservedSMEM_offset_0_alias:
	.zero		0


//--------------------- .nv.constant0.matmul_kernel --------------------------
	.section	.nv.constant0.matmul_kernel,"a",@progbits
	.sectionflags	@""
	.align	4
.nv.constant0.matmul_kernel:
	.zero		608


//--------------------- SYMBOLS --------------------------

	.type		.nv.reservedSmem.offset0,@object
	.size		.nv.reservedSmem.offset0,0x4
